// auto-generated by cutlass_sweep.gemm — config: {"arch": "sm_100", "cluster_m": 2, "cluster_n": 2, "dtype": "mxfp8_e5m2", "dtype_b": "mxfp8_e5m2", "layout": "nt", "stages": 0, "tile_k": 128, "tile_m": 256, "tile_n": 128}
#include "cutlass/cutlass.h"
#include "cutlass/gemm/collective/collective_builder.hpp"
#include "cutlass/gemm/device/gemm_universal_adapter.h"
#include "cutlass/gemm/kernel/gemm_universal.hpp"
#include "cutlass/epilogue/collective/collective_builder.hpp"

using ElemA = cutlass::mx_float8_t<cutlass::float_e5m2_t>;
using ElemB = cutlass::mx_float8_t<cutlass::float_e5m2_t>;
using ElemCD = cutlass::bfloat16_t;
using Acc  = float;
using TileShape    = cute::Shape<cute::_256, cute::_128, cute::_128>;
using ClusterShape = cute::Shape<cute::_2, cute::_2, cute::_1>;

using CollectiveEpilogue = typename cutlass::epilogue::collective::CollectiveBuilder<
    cutlass::arch::Sm100, cutlass::arch::OpClassTensorOp,
    TileShape, ClusterShape,
    cutlass::epilogue::collective::EpilogueTileAuto,
    Acc, Acc,
    ElemCD, cutlass::layout::RowMajor, 128 / cutlass::sizeof_bits<ElemCD>::value,
    ElemCD, cutlass::layout::RowMajor, 128 / cutlass::sizeof_bits<ElemCD>::value,
    cutlass::epilogue::collective::EpilogueScheduleAuto
  >::CollectiveOp;

using CollectiveMainloop = typename cutlass::gemm::collective::CollectiveBuilder<
    cutlass::arch::Sm100, cutlass::arch::OpClassBlockScaledTensorOp,
    ElemA, cutlass::layout::RowMajor, 32,
    ElemB, cutlass::layout::ColumnMajor, 32,
    Acc,
    TileShape, ClusterShape,
    cutlass::gemm::collective::StageCountAutoCarveout<static_cast<int>(sizeof(typename CollectiveEpilogue::SharedStorage))>,
    cutlass::gemm::collective::KernelScheduleAuto
  >::CollectiveOp;

using GemmKernel = cutlass::gemm::kernel::GemmUniversal<
    cute::Shape<int,int,int,int>,
    CollectiveMainloop,
    CollectiveEpilogue
>;
using Gemm = cutlass::gemm::device::GemmUniversalAdapter<GemmKernel>;

// Force the device kernel symbol into the cubin without needing a host main.
auto* _anchor = &cutlass::device_kernel<GemmKernel>;


// ===== COMPILED SASS (sm_100a) =====

	.target	sm_100a

	.elftype	@"ET_EXEC"


//--------------------- .note.nv.tkinfo           --------------------------
	.section	.note.nv.tkinfo,"",@"SHT_NOTE"
	.sectionflags	@"SHF_NOTE_NV_TKINFO"
	.tkinfo
        /*0018*/ 	.word	0x00000002
        /*0030*/ 	.string	""
        /*0030*/ 	.string	"ptxas"
        /*0030*/ 	.string	"Cuda compilation tools, release 13.0, V13.0.88"
        /*0030*/ 	.string	"Build cuda_13.0.r13.0/compiler.36424714_0"
        /*0030*/ 	.string	"-arch sm_100a -m 64 "



//--------------------- .note.nv.cuinfo           --------------------------
	.section	.note.nv.cuinfo,"",@"SHT_NOTE"
	.sectionflags	@"SHF_NOTE_NV_CUINFO"
        /*0018*/ 	.short	0x0002
        /*001a*/ 	.short	0x0064
        /*001c*/ 	.short	0x0082
	.zero		2


//--------------------- .nv.info                  --------------------------
	.section	.nv.info,"",@"SHT_CUDA_INFO"
	.align	4


	//----- nvinfo : EIATTR_REGCOUNT
	.align		4
        /*0000*/ 	.byte	0x04, 0x2f
        /*0002*/ 	.short	(.L_19 - .L_18)
	.align		4
.L_18:
        /*0004*/ 	.word	index@(_ZN7cutlass13device_kernelINS_4gemm6kernel13GemmUniversalIN4cute5tupleIJiiiiEEENS1_10collective13CollectiveMmaINS1_46MainloopSm100TmaUmmaWarpSpecializedBlockScaledILi7ELi2ELi2ENS5_IJNS4_1CILi2EEESB_NSA_ILi1EEEEEEEENS5_IJNSA_ILi256EEENSA_ILi128EEESG_EEENS5_IJNS_12float_e5m2_tENS_13float_ue8m0_tEEEENS5_IJNS5_IJlSC_lEEENS4_6LayoutINS5_IJNS5_IJNS5_IJNSA_ILi32EEENSA_ILi4EEEEEEiEEESQ_NS5_IJSC_iEEEEEENS5_IJNS5_IJNS5_IJNSA_ILi16EEESO_EEEiEEENS5_IJNS5_IJNSA_ILi0EEESC_EEENSA_ILi512EEEEEENS5_IJSW_iEEEEEEEEEEESK_S13_NS4_8TiledMMAINS4_8MMA_AtomIJNS4_27SM100_MMA_MXF8F6F4_2x1SM_SSISI_SI_fSJ_Li256ELi128ELNS4_4UMMA5MajorE0ELS18_0ELNS17_7ScaleInE0ELS19_0EEEEEENSM_INS5_IJSC_SC_SC_EEENS5_IJSW_SW_SW_EEEEENS5_IJNS4_10UnderscoreES1F_S1F_EEEEENS5_IJNS4_28SM100_TMA_2SM_LOAD_MULTICASTES1I_EEENS5_IJNS4_14ComposedLayoutINS4_7SwizzleILi3ELi4ELi3EEENS4_18smem_ptr_flag_bitsILi8EEENSM_INS5_IJNSA_ILi8EEESG_EEENS5_IJSG_SC_EEEEEEENSM_INS5_IJNS5_IJNS5_IJSP_SC_EEENS5_IJSN_SC_EEEEEESC_NS5_IJSO_SC_EEEEEENS5_IJNS5_IJNS5_IJSU_SY_EEESX_EEESW_NS5_IJSC_SY_EEEEEEEEEEEvNS4_8identityENS5_IJNS4_18SM100_TMA_2SM_LOADES1I_EEES24_vS25_EENS_8epilogue10collective18CollectiveEpilogueINS29_23Sm100TmaWarpSpecializedILi4ELi2ELi32ELb1ELb0EEEJNS5_IJSG_SG_SG_EEENS5_IJNSM_ISG_SC_EENSM_ISN_SC_EEEEENS_10bfloat16_tESL_S2I_SL_NS29_6fusion15FusionCallbacksIS2D_NS2J_17LinearCombinationIS2I_fS2I_fLNS_15FloatRoundStyleE2EEES2E_S2H_JEEENS4_5SM1004TMEM4LOAD26SM100_TMEM_LOAD_32dp32b32xENS4_13SM90_TMA_LOADENS1K_INS1L_ILi2ELi4ELi3EEENS1N_ILi16EEENSM_INS5_IJS1P_SN_EEES1V_EEEENS4_39AutoVectorizingCopyWithAssumedAlignmentILi128EEENS4_14SM90_TMA_STOREES2Y_S30_S30_EEEvvEEEEvNT_6ParamsE)
        /*0008*/ 	.word	0x00000076


	//----- nvinfo : EIATTR_FRAME_SIZE
	.align		4
.L_19:
        /*000c*/ 	.byte	0x04, 0x11
        /*000e*/ 	.short	(.L_21 - .L_20)
	.align		4
.L_20:
        /*0010*/ 	.word	index@($__internal_2_$__cuda_sm10x_tcgen05_guardrail_trap_unallocated_columns_being_dealloced)
        /*0014*/ 	.word	0x00000000


	//----- nvinfo : EIATTR_FRAME_SIZE
	.align		4
.L_21:
        /*0018*/ 	.byte	0x04, 0x11
        /*001a*/ 	.short	(.L_23 - .L_22)
	.align		4
.L_22:
        /*001c*/ 	.word	index@($__internal_1_$__cuda_sm10x_tcgen05_guardrail_trap_phase_invalid_during_alloc)
        /*0020*/ 	.word	0x00000000


	//----- nvinfo : EIATTR_FRAME_SIZE
	.align		4
.L_23:
        /*0024*/ 	.byte	0x04, 0x11
        /*0026*/ 	.short	(.L_25 - .L_24)
	.align		4
.L_24:
        /*0028*/ 	.word	index@($__internal_0_$__cuda_sm10x_tcgen05_guardrail_trap_col_being_dealloced_not_returned_by_alloc)
        /*002c*/ 	.word	0x00000000


	//----- nvinfo : EIATTR_FRAME_SIZE
	.align		4
.L_25:
        /*0030*/ 	.byte	0x04, 0x11
        /*0032*/ 	.short	(.L_27 - .L_26)
	.align		4
.L_26:
        /*0034*/ 	.word	index@(_ZN7cutlass13device_kernelINS_4gemm6kernel13GemmUniversalIN4cute5tupleIJiiiiEEENS1_10collective13CollectiveMmaINS1_46MainloopSm100TmaUmmaWarpSpecializedBlockScaledILi7ELi2ELi2ENS5_IJNS4_1CILi2EEESB_NSA_ILi1EEEEEEEENS5_IJNSA_ILi256EEENSA_ILi128EEESG_EEENS5_IJNS_12float_e5m2_tENS_13float_ue8m0_tEEEENS5_IJNS5_IJlSC_lEEENS4_6LayoutINS5_IJNS5_IJNS5_IJNSA_ILi32EEENSA_ILi4EEEEEEiEEESQ_NS5_IJSC_iEEEEEENS5_IJNS5_IJNS5_IJNSA_ILi16EEESO_EEEiEEENS5_IJNS5_IJNSA_ILi0EEESC_EEENSA_ILi512EEEEEENS5_IJSW_iEEEEEEEEEEESK_S13_NS4_8TiledMMAINS4_8MMA_AtomIJNS4_27SM100_MMA_MXF8F6F4_2x1SM_SSISI_SI_fSJ_Li256ELi128ELNS4_4UMMA5MajorE0ELS18_0ELNS17_7ScaleInE0ELS19_0EEEEEENSM_INS5_IJSC_SC_SC_EEENS5_IJSW_SW_SW_EEEEENS5_IJNS4_10UnderscoreES1F_S1F_EEEEENS5_IJNS4_28SM100_TMA_2SM_LOAD_MULTICASTES1I_EEENS5_IJNS4_14ComposedLayoutINS4_7SwizzleILi3ELi4ELi3EEENS4_18smem_ptr_flag_bitsILi8EEENSM_INS5_IJNSA_ILi8EEESG_EEENS5_IJSG_SC_EEEEEEENSM_INS5_IJNS5_IJNS5_IJSP_SC_EEENS5_IJSN_SC_EEEEEESC_NS5_IJSO_SC_EEEEEENS5_IJNS5_IJNS5_IJSU_SY_EEESX_EEESW_NS5_IJSC_SY_EEEEEEEEEEEvNS4_8identityENS5_IJNS4_18SM100_TMA_2SM_LOADES1I_EEES24_vS25_EENS_8epilogue10collective18CollectiveEpilogueINS29_23Sm100TmaWarpSpecializedILi4ELi2ELi32ELb1ELb0EEEJNS5_IJSG_SG_SG_EEENS5_IJNSM_ISG_SC_EENSM_ISN_SC_EEEEENS_10bfloat16_tESL_S2I_SL_NS29_6fusion15FusionCallbacksIS2D_NS2J_17LinearCombinationIS2I_fS2I_fLNS_15FloatRoundStyleE2EEES2E_S2H_JEEENS4_5SM1004TMEM4LOAD26SM100_TMEM_LOAD_32dp32b32xENS4_13SM90_TMA_LOADENS1K_INS1L_ILi2ELi4ELi3EEENS1N_ILi16EEENSM_INS5_IJS1P_SN_EEES1V_EEEENS4_39AutoVectorizingCopyWithAssumedAlignmentILi128EEENS4_14SM90_TMA_STOREES2Y_S30_S30_EEEvvEEEEvNT_6ParamsE)
        /*0038*/ 	.word	0x00000000


	//----- nvinfo : EIATTR_MIN_STACK_SIZE
	.align		4
.L_27:
        /*003c*/ 	.byte	0x04, 0x12
        /*003e*/ 	.short	(.L_29 - .L_28)
	.align		4
.L_28:
        /*0040*/ 	.word	index@(_ZN7cutlass13device_kernelINS_4gemm6kernel13GemmUniversalIN4cute5tupleIJiiiiEEENS1_10collective13CollectiveMmaINS1_46MainloopSm100TmaUmmaWarpSpecializedBlockScaledILi7ELi2ELi2ENS5_IJNS4_1CILi2EEESB_NSA_ILi1EEEEEEEENS5_IJNSA_ILi256EEENSA_ILi128EEESG_EEENS5_IJNS_12float_e5m2_tENS_13float_ue8m0_tEEEENS5_IJNS5_IJlSC_lEEENS4_6LayoutINS5_IJNS5_IJNS5_IJNSA_ILi32EEENSA_ILi4EEEEEEiEEESQ_NS5_IJSC_iEEEEEENS5_IJNS5_IJNS5_IJNSA_ILi16EEESO_EEEiEEENS5_IJNS5_IJNSA_ILi0EEESC_EEENSA_ILi512EEEEEENS5_IJSW_iEEEEEEEEEEESK_S13_NS4_8TiledMMAINS4_8MMA_AtomIJNS4_27SM100_MMA_MXF8F6F4_2x1SM_SSISI_SI_fSJ_Li256ELi128ELNS4_4UMMA5MajorE0ELS18_0ELNS17_7ScaleInE0ELS19_0EEEEEENSM_INS5_IJSC_SC_SC_EEENS5_IJSW_SW_SW_EEEEENS5_IJNS4_10UnderscoreES1F_S1F_EEEEENS5_IJNS4_28SM100_TMA_2SM_LOAD_MULTICASTES1I_EEENS5_IJNS4_14ComposedLayoutINS4_7SwizzleILi3ELi4ELi3EEENS4_18smem_ptr_flag_bitsILi8EEENSM_INS5_IJNSA_ILi8EEESG_EEENS5_IJSG_SC_EEEEEEENSM_INS5_IJNS5_IJNS5_IJSP_SC_EEENS5_IJSN_SC_EEEEEESC_NS5_IJSO_SC_EEEEEENS5_IJNS5_IJNS5_IJSU_SY_EEESX_EEESW_NS5_IJSC_SY_EEEEEEEEEEEvNS4_8identityENS5_IJNS4_18SM100_TMA_2SM_LOADES1I_EEES24_vS25_EENS_8epilogue10collective18CollectiveEpilogueINS29_23Sm100TmaWarpSpecializedILi4ELi2ELi32ELb1ELb0EEEJNS5_IJSG_SG_SG_EEENS5_IJNSM_ISG_SC_EENSM_ISN_SC_EEEEENS_10bfloat16_tESL_S2I_SL_NS29_6fusion15FusionCallbacksIS2D_NS2J_17LinearCombinationIS2I_fS2I_fLNS_15FloatRoundStyleE2EEES2E_S2H_JEEENS4_5SM1004TMEM4LOAD26SM100_TMEM_LOAD_32dp32b32xENS4_13SM90_TMA_LOADENS1K_INS1L_ILi2ELi4ELi3EEENS1N_ILi16EEENSM_INS5_IJS1P_SN_EEES1V_EEEENS4_39AutoVectorizingCopyWithAssumedAlignmentILi128EEENS4_14SM90_TMA_STOREES2Y_S30_S30_EEEvvEEEEvNT_6ParamsE)
        /*0044*/ 	.word	0x00000000
.L_29:


//--------------------- .nv.compat                --------------------------
	.section	.nv.compat,"",@"SHT_CUDA_COMPAT_INFO"
	.align	4
        /*0000*/ 	.byte	0x02, 0x09, 0x01, 0x00, 0x02, 0x02, 0x02, 0x00, 0x02, 0x05, 0x05, 0x00, 0x03, 0x07, 0x01, 0x01
        /*0010*/ 	.byte	0x02, 0x03, 0x01, 0x00, 0x02, 0x06, 0x01, 0x00, 0x04, 0x0b, 0x08, 0x00, 0x09, 0x00, 0x00, 0x00
        /*0020*/ 	.byte	0x00, 0x00, 0x00, 0x00


//--------------------- .nv.info._ZN7cutlass13device_kernelINS_4gemm6kernel13GemmUniversalIN4cute5tupleIJiiiiEEENS1_10collective13CollectiveMmaINS1_46MainloopSm100TmaUmmaWarpSpecializedBlockScaledILi7ELi2ELi2ENS5_IJNS4_1CILi2EEESB_NSA_ILi1EEEEEEEENS5_IJNSA_ILi256EEENSA_ILi128EEESG_EEENS5_IJNS_12float_e5m2_tENS_13float_ue8m0_tEEEENS5_IJNS5_IJlSC_lEEENS4_6LayoutINS5_IJNS5_IJNS5_IJNSA_ILi32EEENSA_ILi4EEEEEEiEEESQ_NS5_IJSC_iEEEEEENS5_IJNS5_IJNS5_IJNSA_ILi16EEESO_EEEiEEENS5_IJNS5_IJNSA_ILi0EEESC_EEENSA_ILi512EEEEEENS5_IJSW_iEEEEEEEEEEESK_S13_NS4_8TiledMMAINS4_8MMA_AtomIJNS4_27SM100_MMA_MXF8F6F4_2x1SM_SSISI_SI_fSJ_Li256ELi128ELNS4_4UMMA5MajorE0ELS18_0ELNS17_7ScaleInE0ELS19_0EEEEEENSM_INS5_IJSC_SC_SC_EEENS5_IJSW_SW_SW_EEEEENS5_IJNS4_10UnderscoreES1F_S1F_EEEEENS5_IJNS4_28SM100_TMA_2SM_LOAD_MULTICASTES1I_EEENS5_IJNS4_14ComposedLayoutINS4_7SwizzleILi3ELi4ELi3EEENS4_18smem_ptr_flag_bitsILi8EEENSM_INS5_IJNSA_ILi8EEESG_EEENS5_IJSG_SC_EEEEEEENSM_INS5_IJNS5_IJNS5_IJSP_SC_EEENS5_IJSN_SC_EEEEEESC_NS5_IJSO_SC_EEEEEENS5_IJNS5_IJNS5_IJSU_SY_EEESX_EEESW_NS5_IJSC_SY_EEEEEEEEEEEvNS4_8identityENS5_IJNS4_18SM100_TMA_2SM_LOADES1I_EEES24_vS25_EENS_8epilogue10collective18CollectiveEpilogueINS29_23Sm100TmaWarpSpecializedILi4ELi2ELi32ELb1ELb0EEEJNS5_IJSG_SG_SG_EEENS5_IJNSM_ISG_SC_EENSM_ISN_SC_EEEEENS_10bfloat16_tESL_S2I_SL_NS29_6fusion15FusionCallbacksIS2D_NS2J_17LinearCombinationIS2I_fS2I_fLNS_15FloatRoundStyleE2EEES2E_S2H_JEEENS4_5SM1004TMEM4LOAD26SM100_TMEM_LOAD_32dp32b32xENS4_13SM90_TMA_LOADENS1K_INS1L_ILi2ELi4ELi3EEENS1N_ILi16EEENSM_INS5_IJS1P_SN_EEES1V_EEEENS4_39AutoVectorizingCopyWithAssumedAlignmentILi128EEENS4_14SM90_TMA_STOREES2Y_S30_S30_EEEvvEEEEvNT_6ParamsE --------------------------
	.section	.nv.info._ZN7cutlass13device_kernelINS_4gemm6kernel13GemmUniversalIN4cute5tupleIJiiiiEEENS1_10collective13CollectiveMmaINS1_46MainloopSm100TmaUmmaWarpSpecializedBlockScaledILi7ELi2ELi2ENS5_IJNS4_1CILi2EEESB_NSA_ILi1EEEEEEEENS5_IJNSA_ILi256EEENSA_ILi128EEESG_EEENS5_IJNS_12float_e5m2_tENS_13float_ue8m0_tEEEENS5_IJNS5_IJlSC_lEEENS4_6LayoutINS5_IJNS5_IJNS5_IJNSA_ILi32EEENSA_ILi4EEEEEEiEEESQ_NS5_IJSC_iEEEEEENS5_IJNS5_IJNS5_IJNSA_ILi16EEESO_EEEiEEENS5_IJNS5_IJNSA_ILi0EEESC_EEENSA_ILi512EEEEEENS5_IJSW_iEEEEEEEEEEESK_S13_NS4_8TiledMMAINS4_8MMA_AtomIJNS4_27SM100_MMA_MXF8F6F4_2x1SM_SSISI_SI_fSJ_Li256ELi128ELNS4_4UMMA5MajorE0ELS18_0ELNS17_7ScaleInE0ELS19_0EEEEEENSM_INS5_IJSC_SC_SC_EEENS5_IJSW_SW_SW_EEEEENS5_IJNS4_10UnderscoreES1F_S1F_EEEEENS5_IJNS4_28SM100_TMA_2SM_LOAD_MULTICASTES1I_EEENS5_IJNS4_14ComposedLayoutINS4_7SwizzleILi3ELi4ELi3EEENS4_18smem_ptr_flag_bitsILi8EEENSM_INS5_IJNSA_ILi8EEESG_EEENS5_IJSG_SC_EEEEEEENSM_INS5_IJNS5_IJNS5_IJSP_SC_EEENS5_IJSN_SC_EEEEEESC_NS5_IJSO_SC_EEEEEENS5_IJNS5_IJNS5_IJSU_SY_EEESX_EEESW_NS5_IJSC_SY_EEEEEEEEEEEvNS4_8identityENS5_IJNS4_18SM100_TMA_2SM_LOADES1I_EEES24_vS25_EENS_8epilogue10collective18CollectiveEpilogueINS29_23Sm100TmaWarpSpecializedILi4ELi2ELi32ELb1ELb0EEEJNS5_IJSG_SG_SG_EEENS5_IJNSM_ISG_SC_EENSM_ISN_SC_EEEEENS_10bfloat16_tESL_S2I_SL_NS29_6fusion15FusionCallbacksIS2D_NS2J_17LinearCombinationIS2I_fS2I_fLNS_15FloatRoundStyleE2EEES2E_S2H_JEEENS4_5SM1004TMEM4LOAD26SM100_TMEM_LOAD_32dp32b32xENS4_13SM90_TMA_LOADENS1K_INS1L_ILi2ELi4ELi3EEENS1N_ILi16EEENSM_INS5_IJS1P_SN_EEES1V_EEEENS4_39AutoVectorizingCopyWithAssumedAlignmentILi128EEENS4_14SM90_TMA_STOREES2Y_S30_S30_EEEvvEEEEvNT_6ParamsE,"",@"SHT_CUDA_INFO"
	.sectionflags	@""
	.align	4


	//----- nvinfo : EIATTR_CUDA_API_VERSION
	.align		4
        /*0000*/ 	.byte	0x04, 0x37
        /*0002*/ 	.short	(.L_31 - .L_30)
.L_30:
        /*0004*/ 	.word	0x00000082


	//----- nvinfo : EIATTR_KPARAM_INFO
	.align		4
.L_31:
        /*0008*/ 	.byte	0x04, 0x17
        /*000a*/ 	.short	(.L_33 - .L_32)
.L_32:
        /*000c*/ 	.word	0x00000000
        /*0010*/ 	.short	0x0000
        /*0012*/ 	.short	0x0000
        /*0014*/ 	.byte	0x00, 0xf0, 0x01, 0x30


	//----- nvinfo : EIATTR_AT_ENTRY_FRAGMENTS
	.align		4
.L_33:
        /*0018*/ 	.byte	0x04, 0x4f
        /*001a*/ 	.short	(.L_35 - .L_34)


	//   ....[0]....
.L_34:
        /*001c*/ 	.word	0x00000007


	//----- nvinfo : EIATTR_RESERVED_SMEM_USED
	.align		4
.L_35:
        /*0020*/ 	.byte	0x01, 0x41
	.zero		2


	//----- nvinfo : EIATTR_SPARSE_MMA_MASK
	.align		4
        /*0024*/ 	.byte	0x03, 0x50
        /*0026*/ 	.short	0x0000


	//----- nvinfo : EIATTR_TCGEN05_2CTA_USED
	.align		4
        /*0028*/ 	.byte	0x01, 0x52
	.zero		2


	//----- nvinfo : EIATTR_MAXREG_COUNT
	.align		4
        /*002c*/ 	.byte	0x03, 0x1b
        /*002e*/ 	.short	0x00ff


	//----- nvinfo : EIATTR_NUM_BARRIERS
	.align		4
        /*0030*/ 	.byte	0x02, 0x4c
        /*0032*/ 	.byte	0x07
	.zero		1


	//----- nvinfo : EIATTR_EXTERNS
	.align		4
        /*0034*/ 	.byte	0x04, 0x0f
        /*0036*/ 	.short	(.L_37 - .L_36)


	//   ....[0]....
	.align		4
.L_36:
        /*0038*/ 	.word	index@(__assertfail)


	//----- nvinfo : EIATTR_MERCURY_ISA_VERSION
	.align		4
.L_37:
        /*003c*/ 	.byte	0x03, 0x5f
        /*003e*/ 	.short	0x0101


	//----- nvinfo : EIATTR_INT_WARP_WIDE_INSTR_OFFSETS
	.align		4
        /*0040*/ 	.byte	0x04, 0x31
        /*0042*/ 	.short	(.L_39 - .L_38)


	//   ....[0]....
.L_38:
        /*0044*/ 	.word	0x00000e60


	//   ....[1]....
        /*0048*/ 	.word	0x00000f10


	//   ....[2]....
        /*004c*/ 	.word	0x00004b60


	//   ....[3]....
        /*0050*/ 	.word	0x00004b80


	//   ....[4]....
        /*0054*/ 	.word	0x00004bb0


	//   ....[5]....
        /*0058*/ 	.word	0x00005730


	//   ....[6]....
        /*005c*/ 	.word	0x000057a0


	//   ....[7]....
        /*0060*/ 	.word	0x00005880


	//   ....[8]....
        /*0064*/ 	.word	0x00005900


	//   ....[9]....
        /*0068*/ 	.word	0x000059f0


	//   ....[10]....
        /*006c*/ 	.word	0x00005a70


	//   ....[11]....
        /*0070*/ 	.word	0x00005b50


	//   ....[12]....
        /*0074*/ 	.word	0x00005c00


	//----- nvinfo : EIATTR_COOP_GROUP_MASK_REGIDS
	.align		4
.L_39:
        /*0078*/ 	.byte	0x04, 0x29
        /*007a*/ 	.short	(.L_41 - .L_40)


	//   ....[0]....
.L_40:
        /*007c*/ 	.word	0xffffffff


	//   ....[1]....
        /*0080*/ 	.word	0xffffffff


	//   ....[2]....
        /*0084*/ 	.word	0xffffffff


	//   ....[3]....
        /*0088*/ 	.word	0xffffffff


	//   ....[4]....
        /*008c*/ 	.word	0xffffffff


	//   ....[5]....
        /*0090*/ 	.word	0xffffffff


	//   ....[6]....
        /*0094*/ 	.word	0xffffffff


	//   ....[7]....
        /*0098*/ 	.word	0xffffffff


	//   ....[8]....
        /*009c*/ 	.word	0xffffffff


	//   ....[9]....
        /*00a0*/ 	.word	0xffffffff


	//   ....[10]....
        /*00a4*/ 	.word	0xffffffff


	//   ....[11]....
        /*00a8*/ 	.word	0xffffffff


	//   ....[12]....
        /*00ac*/ 	.word	0xffffffff


	//   ....[13]....
        /*00b0*/ 	.word	0xffffffff


	//----- nvinfo : EIATTR_COOP_GROUP_INSTR_OFFSETS
	.align		4
.L_41:
        /*00b4*/ 	.byte	0x04, 0x28
        /*00b6*/ 	.short	(.L_43 - .L_42)


	//   ....[0]....
.L_42:
        /*00b8*/ 	.word	0x000000b0


	//   ....[1]....
        /*00bc*/ 	.word	0x00000580


	//   ....[2]....
        /*00c0*/ 	.word	0x000007b0


	//   ....[3]....
        /*00c4*/ 	.word	0x00000950


	//   ....[4]....
        /*00c8*/ 	.word	0x00000a50


	//   ....[5]....
        /*00cc*/ 	.word	0x00000bc0


	//   ....[6]....
        /*00d0*/ 	.word	0x00000d20


	//   ....[7]....
        /*00d4*/ 	.word	0x00000f80


	//   ....[8]....
        /*00d8*/ 	.word	0x000026d0


	//   ....[9]....
        /*00dc*/ 	.word	0x00003770


	//   ....[10]....
        /*00e0*/ 	.word	0x00003c40


	//   ....[11]....
        /*00e4*/ 	.word	0x00003c70


	//   ....[12]....
        /*00e8*/ 	.word	0x00004a60


	//   ....[13]....
        /*00ec*/ 	.word	0x00004c70


	//----- nvinfo : EIATTR_VRC_CTA_INIT_COUNT
	.align		4
.L_43:
        /*00f0*/ 	.byte	0x02, 0x4a
        /*00f2*/ 	.byte	0x80
	.zero		1


	//----- nvinfo : EIATTR_SYSCALL_OFFSETS
	.align		4
        /*00f4*/ 	.byte	0x04, 0x46
        /*00f6*/ 	.short	(.L_45 - .L_44)


	//   ....[0]....
.L_44:
        /*00f8*/ 	.word	0x00006860


	//   ....[1]....
        /*00fc*/ 	.word	0x00006950


	//   ....[2]....
        /*0100*/ 	.word	0x000070f0


	//   ....[3]....
        /*0104*/ 	.word	0x00007d70


	//   ....[4]....
        /*0108*/ 	.word	0x000089d0


	//   ....[5]....
        /*010c*/ 	.word	0x00009620


	//----- nvinfo : EIATTR_MBARRIER_INSTR_OFFSETS
	.align		4
.L_45:
        /*0110*/ 	.byte	0x04, 0x39
        /*0112*/ 	.short	(.L_47 - .L_46)


	//   ....[0]....
.L_46:
        /*0114*/ 	.word	0x000006c0
        /*0118*/ 	.word	0x000000ff
        /*011c*/ 	.word	0x00000000
        /*0120*/ 	.short	0x0100
        /*0122*/ 	.byte	0x04
	.zero		1


	//   ....[1]....
        /*0124*/ 	.word	0x000006d0
        /*0128*/ 	.word	0x000000ff
        /*012c*/ 	.word	0x00000038
        /*0130*/ 	.short	0x0100
        /*0132*/ 	.byte	0x04
	.zero		1


	//   ....[2]....
        /*0134*/ 	.word	0x000006e0
        /*0138*/ 	.word	0x000000ff
        /*013c*/ 	.word	0x00000008
        /*0140*/ 	.short	0x0100
        /*0142*/ 	.byte	0x04
	.zero		1


	//   ....[3]....
        /*0144*/ 	.word	0x000006f0
        /*0148*/ 	.word	0x000000ff
        /*014c*/ 	.word	0x00000040
        /*0150*/ 	.short	0x0100
        /*0152*/ 	.byte	0x04
	.zero		1


	//   ....[4]....
        /*0154*/ 	.word	0x00000700
        /*0158*/ 	.word	0x000000ff
        /*015c*/ 	.word	0x00000010
        /*0160*/ 	.short	0x0100
        /*0162*/ 	.byte	0x04
	.zero		1


	//   ....[5]....
        /*0164*/ 	.word	0x00000710
        /*0168*/ 	.word	0x000000ff
        /*016c*/ 	.word	0x00000048
        /*0170*/ 	.short	0x0100
        /*0172*/ 	.byte	0x04
	.zero		1


	//   ....[6]....
        /*0174*/ 	.word	0x00000720
        /*0178*/ 	.word	0x000000ff
        /*017c*/ 	.word	0x00000018
        /*0180*/ 	.short	0x0100
        /*0182*/ 	.byte	0x04
	.zero		1


	//   ....[7]....
        /*0184*/ 	.word	0x00000730
        /*0188*/ 	.word	0x000000ff
        /*018c*/ 	.word	0x00000050
        /*0190*/ 	.short	0x0100
        /*0192*/ 	.byte	0x04
	.zero		1


	//   ....[8]....
        /*0194*/ 	.word	0x00000740
        /*0198*/ 	.word	0x000000ff
        /*019c*/ 	.word	0x00000020
        /*01a0*/ 	.short	0x0100
        /*01a2*/ 	.byte	0x04
	.zero		1


	//   ....[9]....
        /*01a4*/ 	.word	0x00000750
        /*01a8*/ 	.word	0x000000ff
        /*01ac*/ 	.word	0x00000058
        /*01b0*/ 	.short	0x0100
        /*01b2*/ 	.byte	0x04
	.zero		1


	//   ....[10]....
        /*01b4*/ 	.word	0x00000760
        /*01b8*/ 	.word	0x000000ff
        /*01bc*/ 	.word	0x00000028
        /*01c0*/ 	.short	0x0100
        /*01c2*/ 	.byte	0x04
	.zero		1


	//   ....[11]....
        /*01c4*/ 	.word	0x00000770
        /*01c8*/ 	.word	0x000000ff
        /*01cc*/ 	.word	0x00000060
        /*01d0*/ 	.short	0x0100
        /*01d2*/ 	.byte	0x04
	.zero		1


	//   ....[12]....
        /*01d4*/ 	.word	0x00000780
        /*01d8*/ 	.word	0x000000ff
        /*01dc*/ 	.word	0x00000030
        /*01e0*/ 	.short	0x0100
        /*01e2*/ 	.byte	0x04
	.zero		1


	//   ....[13]....
        /*01e4*/ 	.word	0x00000790
        /*01e8*/ 	.word	0x000000ff
        /*01ec*/ 	.word	0x00000068
        /*01f0*/ 	.short	0x0100
        /*01f2*/ 	.byte	0x04
	.zero		1


	//   ....[14]....
        /*01f4*/ 	.word	0x000008c0
        /*01f8*/ 	.word	0x000000ff
        /*01fc*/ 	.word	0x00000070
        /*0200*/ 	.short	0x0100
        /*0202*/ 	.byte	0x04
	.zero		1


	//   ....[15]....
        /*0204*/ 	.word	0x000008d0
        /*0208*/ 	.word	0x000000ff
        /*020c*/ 	.word	0x00000090
        /*0210*/ 	.short	0x0100
        /*0212*/ 	.byte	0x04
	.zero		1


	//   ....[16]....
        /*0214*/ 	.word	0x000008e0
        /*0218*/ 	.word	0x000000ff
        /*021c*/ 	.word	0x00000078
        /*0220*/ 	.short	0x0100
        /*0222*/ 	.byte	0x04
	.zero		1


	//   ....[17]....
        /*0224*/ 	.word	0x000008f0
        /*0228*/ 	.word	0x000000ff
        /*022c*/ 	.word	0x00000098
        /*0230*/ 	.short	0x0100
        /*0232*/ 	.byte	0x04
	.zero		1


	//   ....[18]....
        /*0234*/ 	.word	0x00000900
        /*0238*/ 	.word	0x000000ff
        /*023c*/ 	.word	0x00000080
        /*0240*/ 	.short	0x0100
        /*0242*/ 	.byte	0x04
	.zero		1


	//   ....[19]....
        /*0244*/ 	.word	0x00000910
        /*0248*/ 	.word	0x000000ff
        /*024c*/ 	.word	0x000000a0
        /*0250*/ 	.short	0x0100
        /*0252*/ 	.byte	0x04
	.zero		1


	//   ....[20]....
        /*0254*/ 	.word	0x00000920
        /*0258*/ 	.word	0x000000ff
        /*025c*/ 	.word	0x00000088
        /*0260*/ 	.short	0x0100
        /*0262*/ 	.byte	0x04
	.zero		1


	//   ....[21]....
        /*0264*/ 	.word	0x00000930
        /*0268*/ 	.word	0x000000ff
        /*026c*/ 	.word	0x000000a8
        /*0270*/ 	.short	0x0100
        /*0272*/ 	.byte	0x04
	.zero		1


	//   ....[22]....
        /*0274*/ 	.word	0x00000a20
        /*0278*/ 	.word	0x000000ff
        /*027c*/ 	.word	0x000000b0
        /*0280*/ 	.short	0x0100
        /*0282*/ 	.byte	0x06
	.zero		1


	//   ....[23]....
        /*0284*/ 	.word	0x00000a30
        /*0288*/ 	.word	0x000000ff
        /*028c*/ 	.word	0x000000b8
        /*0290*/ 	.short	0x0100
        /*0292*/ 	.byte	0x06
	.zero		1


	//   ....[24]....
        /*0294*/ 	.word	0x00000b70
        /*0298*/ 	.word	0x000000ff
        /*029c*/ 	.word	0x000000c0
        /*02a0*/ 	.short	0x0100
        /*02a2*/ 	.byte	0x06
	.zero		1


	//   ....[25]....
        /*02a4*/ 	.word	0x00000b80
        /*02a8*/ 	.word	0x000000ff
        /*02ac*/ 	.word	0x000000d0
        /*02b0*/ 	.short	0x0100
        /*02b2*/ 	.byte	0x06
	.zero		1


	//   ....[26]....
        /*02b4*/ 	.word	0x00000b90
        /*02b8*/ 	.word	0x000000ff
        /*02bc*/ 	.word	0x000000c8
        /*02c0*/ 	.short	0x0100
        /*02c2*/ 	.byte	0x06
	.zero		1


	//   ....[27]....
        /*02c4*/ 	.word	0x00000ba0
        /*02c8*/ 	.word	0x000000ff
        /*02cc*/ 	.word	0x000000d8
        /*02d0*/ 	.short	0x0100
        /*02d2*/ 	.byte	0x06
	.zero		1


	//   ....[28]....
        /*02d4*/ 	.word	0x00000cd0
        /*02d8*/ 	.word	0x000000ff
        /*02dc*/ 	.word	0x000000e0
        /*02e0*/ 	.short	0x0100
        /*02e2*/ 	.byte	0x04
	.zero		1


	//   ....[29]....
        /*02e4*/ 	.word	0x00000ce0
        /*02e8*/ 	.word	0x000000ff
        /*02ec*/ 	.word	0x000000f0
        /*02f0*/ 	.short	0x0100
        /*02f2*/ 	.byte	0x04
	.zero		1


	//   ....[30]....
        /*02f4*/ 	.word	0x00000cf0
        /*02f8*/ 	.word	0x000000ff
        /*02fc*/ 	.word	0x000000e8
        /*0300*/ 	.short	0x0100
        /*0302*/ 	.byte	0x04
	.zero		1


	//   ....[31]....
        /*0304*/ 	.word	0x00000d00
        /*0308*/ 	.word	0x000000ff
        /*030c*/ 	.word	0x000000f8
        /*0310*/ 	.short	0x0100
        /*0312*/ 	.byte	0x04
	.zero		1


	//   ....[32]....
        /*0314*/ 	.word	0x00000e00
        /*0318*/ 	.word	0x000000ff
        /*031c*/ 	.word	0x00000100
        /*0320*/ 	.short	0x0100
        /*0322*/ 	.byte	0x04
	.zero		1


	//   ....[33]....
        /*0324*/ 	.word	0x00000e10
        /*0328*/ 	.word	0x000000ff
        /*032c*/ 	.word	0x00000110
        /*0330*/ 	.short	0x0100
        /*0332*/ 	.byte	0x04
	.zero		1


	//   ....[34]....
        /*0334*/ 	.word	0x00000e20
        /*0338*/ 	.word	0x000000ff
        /*033c*/ 	.word	0x00000108
        /*0340*/ 	.short	0x0100
        /*0342*/ 	.byte	0x04
	.zero		1


	//   ....[35]....
        /*0344*/ 	.word	0x00000e30
        /*0348*/ 	.word	0x000000ff
        /*034c*/ 	.word	0x00000118
        /*0350*/ 	.short	0x0100
        /*0352*/ 	.byte	0x04
	.zero		1


	//   ....[36]....
        /*0354*/ 	.word	0x00000f30
        /*0358*/ 	.word	0x000000ff
        /*035c*/ 	.word	0x00000120
        /*0360*/ 	.short	0x0100
        /*0362*/ 	.byte	0x06
	.zero		1


	//   ....[37]....
        /*0364*/ 	.word	0x00001c10
        /*0368*/ 	.word	0x00000000
        /*036c*/ 	.word	0x00000110
        /*0370*/ 	.short	0x010a
        /*0372*/ 	.byte	0xff
	.zero		1


	//   ....[38]....
        /*0374*/ 	.word	0x00001c30
        /*0378*/ 	.word	0x00000000
        /*037c*/ 	.word	0x00000100
        /*0380*/ 	.short	0x0101
        /*0382*/ 	.byte	0xff
	.zero		1


	//   ....[39]....
        /*0384*/ 	.word	0x00001cf0
        /*0388*/ 	.word	0x000000ff
        /*038c*/ 	.word	0x00000038
        /*0390*/ 	.short	0x010a
        /*0392*/ 	.byte	0x04
	.zero		1


	//   ....[40]....
        /*0394*/ 	.word	0x00001df0
        /*0398*/ 	.word	0x000000ff
        /*039c*/ 	.word	0x00000038
        /*03a0*/ 	.short	0x010a
        /*03a2*/ 	.byte	0x05
	.zero		1


	//   ....[41]....
        /*03a4*/ 	.word	0x00001f60
        /*03a8*/ 	.word	0x000000ff
        /*03ac*/ 	.word	0x00000038
        /*03b0*/ 	.short	0x010a
        /*03b2*/ 	.byte	0x06
	.zero		1


	//   ....[42]....
        /*03b4*/ 	.word	0x00002220
        /*03b8*/ 	.word	0x000000ff
        /*03bc*/ 	.word	0x000000b8
        /*03c0*/ 	.short	0x0101
        /*03c2*/ 	.byte	0x07
	.zero		1


	//   ....[43]....
        /*03c4*/ 	.word	0x00002240
        /*03c8*/ 	.word	0x000000ff
        /*03cc*/ 	.word	0x00000038
        /*03d0*/ 	.short	0x010a
        /*03d2*/ 	.byte	0x04
	.zero		1


	//   ....[44]....
        /*03d4*/ 	.word	0x000022c0
        /*03d8*/ 	.word	0x000000ff
        /*03dc*/ 	.word	0x00000038
        /*03e0*/ 	.short	0x010a
        /*03e2*/ 	.byte	0x06
	.zero		1


	//   ....[45]....
        /*03e4*/ 	.word	0x00002400
        /*03e8*/ 	.word	0x000000ff
        /*03ec*/ 	.word	0x00000038
        /*03f0*/ 	.short	0x010a
        /*03f2*/ 	.byte	0x04
	.zero		1


	//   ....[46]....
        /*03f4*/ 	.word	0x00002700
        /*03f8*/ 	.word	0x00000003
        /*03fc*/ 	.word	0x000000c0
        /*0400*/ 	.short	0x010a
        /*0402*/ 	.byte	0xff
	.zero		1


	//   ....[47]....
        /*0404*/ 	.word	0x00002850
        /*0408*/ 	.word	0x00000000
        /*040c*/ 	.word	0x00000000
        /*0410*/ 	.short	0x0101
        /*0412*/ 	.byte	0xff
	.zero		1


	//   ....[48]....
        /*0414*/ 	.word	0x00002e10
        /*0418*/ 	.word	0x000000ff
        /*041c*/ 	.word	0x00000000
        /*0420*/ 	.short	0x010a
        /*0422*/ 	.byte	0x04
	.zero		1


	//   ....[49]....
        /*0424*/ 	.word	0x00002ea0
        /*0428*/ 	.word	0x000000ff
        /*042c*/ 	.word	0x00000000
        /*0430*/ 	.short	0x010a
        /*0432*/ 	.byte	0x05
	.zero		1


	//   ....[50]....
        /*0434*/ 	.word	0x00002f30
        /*0438*/ 	.word	0x000000ff
        /*043c*/ 	.word	0x00000000
        /*0440*/ 	.short	0x010a
        /*0442*/ 	.byte	0x05
	.zero		1


	//   ....[51]....
        /*0444*/ 	.word	0x00002fc0
        /*0448*/ 	.word	0x000000ff
        /*044c*/ 	.word	0x00000000
        /*0450*/ 	.short	0x010a
        /*0452*/ 	.byte	0x05
	.zero		1


	//   ....[52]....
        /*0454*/ 	.word	0x00003050
        /*0458*/ 	.word	0x000000ff
        /*045c*/ 	.word	0x00000000
        /*0460*/ 	.short	0x010a
        /*0462*/ 	.byte	0x05
	.zero		1


	//   ....[53]....
        /*0464*/ 	.word	0x000030e0
        /*0468*/ 	.word	0x000000ff
        /*046c*/ 	.word	0x00000000
        /*0470*/ 	.short	0x010a
        /*0472*/ 	.byte	0x05
	.zero		1


	//   ....[54]....
        /*0474*/ 	.word	0x00003180
        /*0478*/ 	.word	0x00000000
        /*047c*/ 	.word	0x00000000
        /*0480*/ 	.short	0x010a
        /*0482*/ 	.byte	0xff
	.zero		1


	//   ....[55]....
        /*0484*/ 	.word	0x000032c0
        /*0488*/ 	.word	0x00000000
        /*048c*/ 	.word	0x00000100
        /*0490*/ 	.short	0x010a
        /*0492*/ 	.byte	0xff
	.zero		1


	//   ....[56]....
        /*0494*/ 	.word	0x00003330
        /*0498*/ 	.word	0x00000004
        /*049c*/ 	.word	0x00000000
        /*04a0*/ 	.short	0x0101
        /*04a2*/ 	.byte	0xff
	.zero		1


	//   ....[57]....
        /*04a4*/ 	.word	0x00003350
        /*04a8*/ 	.word	0x000000ff
        /*04ac*/ 	.word	0x000000d0
        /*04b0*/ 	.short	0x010a
        /*04b2*/ 	.byte	0x04
	.zero		1


	//   ....[58]....
        /*04b4*/ 	.word	0x00003470
        /*04b8*/ 	.word	0x00000000
        /*04bc*/ 	.word	0x000000c0
        /*04c0*/ 	.short	0x010a
        /*04c2*/ 	.byte	0xff
	.zero		1


	//   ....[59]....
        /*04c4*/ 	.word	0x00003570
        /*04c8*/ 	.word	0x00000000
        /*04cc*/ 	.word	0x00000000
        /*04d0*/ 	.short	0x0101
        /*04d2*/ 	.byte	0xff
	.zero		1


	//   ....[60]....
        /*04d4*/ 	.word	0x00003600
        /*04d8*/ 	.word	0x000000ff
        /*04dc*/ 	.word	0x000000d0
        /*04e0*/ 	.short	0x0106
        /*04e2*/ 	.byte	0x04
	.zero		1


	//   ....[61]....
        /*04e4*/ 	.word	0x00003620
        /*04e8*/ 	.word	0x000000ff
        /*04ec*/ 	.word	0x000000d0
        /*04f0*/ 	.short	0x010a
        /*04f2*/ 	.byte	0x04
	.zero		1


	//   ....[62]....
        /*04f4*/ 	.word	0x000036b0
        /*04f8*/ 	.word	0x000000ff
        /*04fc*/ 	.word	0x000000d0
        /*0500*/ 	.short	0x0106
        /*0502*/ 	.byte	0x07
	.zero		1


	//   ....[63]....
        /*0504*/ 	.word	0x000036f0
        /*0508*/ 	.word	0x00000000
        /*050c*/ 	.word	0x000000d0
        /*0510*/ 	.short	0x010a
        /*0512*/ 	.byte	0xff
	.zero		1


	//   ....[64]....
        /*0514*/ 	.word	0x00003940
        /*0518*/ 	.word	0x000000ff
        /*051c*/ 	.word	0x00000008
        /*0520*/ 	.short	0x010a
        /*0522*/ 	.byte	0x05
	.zero		1


	//   ....[65]....
        /*0524*/ 	.word	0x00003960
        /*0528*/ 	.word	0x000000ff
        /*052c*/ 	.word	0x00000008
        /*0530*/ 	.short	0x010a
        /*0532*/ 	.byte	0x05
	.zero		1


	//   ....[66]....
        /*0534*/ 	.word	0x00003af0
        /*0538*/ 	.word	0x000000ff
        /*053c*/ 	.word	0x00000008
        /*0540*/ 	.short	0x010a
        /*0542*/ 	.byte	0x05
	.zero		1


	//   ....[67]....
        /*0544*/ 	.word	0x00003b10
        /*0548*/ 	.word	0x000000ff
        /*054c*/ 	.word	0x00000008
        /*0550*/ 	.short	0x010a
        /*0552*/ 	.byte	0x05
	.zero		1


	//   ....[68]....
        /*0554*/ 	.word	0x00003bd0
        /*0558*/ 	.word	0x000000ff
        /*055c*/ 	.word	0x00000000
        /*0560*/ 	.short	0x0101
        /*0562*/ 	.byte	0x04
	.zero		1


	//   ....[69]....
        /*0564*/ 	.word	0x00004190
        /*0568*/ 	.word	0x00000000
        /*056c*/ 	.word	0x000000c0
        /*0570*/ 	.short	0x010a
        /*0572*/ 	.byte	0xff
	.zero		1


	//   ....[70]....
        /*0574*/ 	.word	0x00004250
        /*0578*/ 	.word	0x00000000
        /*057c*/ 	.word	0x00000000
        /*0580*/ 	.short	0x0101
        /*0582*/ 	.byte	0xff
	.zero		1


	//   ....[71]....
        /*0584*/ 	.word	0x00004310
        /*0588*/ 	.word	0x000000ff
        /*058c*/ 	.word	0x00000000
        /*0590*/ 	.short	0x010a
        /*0592*/ 	.byte	0x04
	.zero		1


	//   ....[72]....
        /*0594*/ 	.word	0x00004320
        /*0598*/ 	.word	0x000000ff
        /*059c*/ 	.word	0x000000f0
        /*05a0*/ 	.short	0x010a
        /*05a2*/ 	.byte	0x38
	.zero		1


	//   ....[73]....
        /*05a4*/ 	.word	0x000043d0
        /*05a8*/ 	.word	0x000000ff
        /*05ac*/ 	.word	0x00000000
        /*05b0*/ 	.short	0x010a
        /*05b2*/ 	.byte	0x07
	.zero		1


	//   ....[74]....
        /*05b4*/ 	.word	0x00004500
        /*05b8*/ 	.word	0x000000ff
        /*05bc*/ 	.word	0x00000000
        /*05c0*/ 	.short	0x010a
        /*05c2*/ 	.byte	0x04
	.zero		1


	//   ....[75]....
        /*05c4*/ 	.word	0x00004870
        /*05c8*/ 	.word	0x000000ff
        /*05cc*/ 	.word	0x00000000
        /*05d0*/ 	.short	0x010a
        /*05d2*/ 	.byte	0x04
	.zero		1


	//   ....[76]....
        /*05d4*/ 	.word	0x00004910
        /*05d8*/ 	.word	0x00000000
        /*05dc*/ 	.word	0x00000000
        /*05e0*/ 	.short	0x010a
        /*05e2*/ 	.byte	0xff
	.zero		1


	//   ....[77]....
        /*05e4*/ 	.word	0x00004950
        /*05e8*/ 	.word	0x00000000
        /*05ec*/ 	.word	0x00000000
        /*05f0*/ 	.short	0x010a
        /*05f2*/ 	.byte	0xff
	.zero		1


	//   ....[78]....
        /*05f4*/ 	.word	0x000049c0
        /*05f8*/ 	.word	0x000000ff
        /*05fc*/ 	.word	0x00000000
        /*0600*/ 	.short	0x0101
        /*0602*/ 	.byte	0x04
	.zero		1


	//   ....[79]....
        /*0604*/ 	.word	0x00004a00
        /*0608*/ 	.word	0x000000ff
        /*060c*/ 	.word	0x00000120
        /*0610*/ 	.short	0x010a
        /*0612*/ 	.byte	0x1f
	.zero		1


	//   ....[80]....
        /*0614*/ 	.word	0x00004a50
        /*0618*/ 	.word	0x000000ff
        /*061c*/ 	.word	0x00000000
        /*0620*/ 	.short	0x0101
        /*0622*/ 	.byte	0x04
	.zero		1


	//   ....[81]....
        /*0624*/ 	.word	0x00004f30
        /*0628*/ 	.word	0x0000000c
        /*062c*/ 	.word	0x000000c0
        /*0630*/ 	.short	0x010a
        /*0632*/ 	.byte	0xff
	.zero		1


	//   ....[82]....
        /*0634*/ 	.word	0x000050a0
        /*0638*/ 	.word	0x00000000
        /*063c*/ 	.word	0x00000000
        /*0640*/ 	.short	0x0101
        /*0642*/ 	.byte	0xff
	.zero		1


	//   ....[83]....
        /*0644*/ 	.word	0x00005530
        /*0648*/ 	.word	0x000000ff
        /*064c*/ 	.word	0x000000b8
        /*0650*/ 	.short	0x010a
        /*0652*/ 	.byte	0x15
	.zero		1


	//   ....[84]....
        /*0654*/ 	.word	0x000056b0
        /*0658*/ 	.word	0x000000ff
        /*065c*/ 	.word	0x00000090
        /*0660*/ 	.short	0x010a
        /*0662*/ 	.byte	0x15
	.zero		1


	//   ....[85]....
        /*0664*/ 	.word	0x00005830
        /*0668*/ 	.word	0x000000ff
        /*066c*/ 	.word	0x00000070
        /*0670*/ 	.short	0x010b
        /*0672*/ 	.byte	0x15
	.zero		1


	//   ....[86]....
        /*0674*/ 	.word	0x00005840
        /*0678*/ 	.word	0x000000ff
        /*067c*/ 	.word	0x00000000
        /*0680*/ 	.short	0x0101
        /*0682*/ 	.byte	0x31
	.zero		1


	//   ....[87]....
        /*0684*/ 	.word	0x00005850
        /*0688*/ 	.word	0x000000ff
        /*068c*/ 	.word	0x00000098
        /*0690*/ 	.short	0x010a
        /*0692*/ 	.byte	0x15
	.zero		1


	//   ....[88]....
        /*0694*/ 	.word	0x000059a0
        /*0698*/ 	.word	0x000000ff
        /*069c*/ 	.word	0x00000078
        /*06a0*/ 	.short	0x010b
        /*06a2*/ 	.byte	0x15
	.zero		1


	//   ....[89]....
        /*06a4*/ 	.word	0x000059b0
        /*06a8*/ 	.word	0x000000ff
        /*06ac*/ 	.word	0x00000000
        /*06b0*/ 	.short	0x0101
        /*06b2*/ 	.byte	0x30
	.zero		1


	//   ....[90]....
        /*06b4*/ 	.word	0x000059c0
        /*06b8*/ 	.word	0x000000ff
        /*06bc*/ 	.word	0x000000a0
        /*06c0*/ 	.short	0x010a
        /*06c2*/ 	.byte	0x15
	.zero		1


	//   ....[91]....
        /*06c4*/ 	.word	0x00005b00
        /*06c8*/ 	.word	0x000000ff
        /*06cc*/ 	.word	0x00000080
        /*06d0*/ 	.short	0x010b
        /*06d2*/ 	.byte	0x15
	.zero		1


	//   ....[92]....
        /*06d4*/ 	.word	0x00005b10
        /*06d8*/ 	.word	0x000000ff
        /*06dc*/ 	.word	0x00000000
        /*06e0*/ 	.short	0x0101
        /*06e2*/ 	.byte	0x2f
	.zero		1


	//   ....[93]....
        /*06e4*/ 	.word	0x00005b20
        /*06e8*/ 	.word	0x000000ff
        /*06ec*/ 	.word	0x000000a8
        /*06f0*/ 	.short	0x010a
        /*06f2*/ 	.byte	0x15
	.zero		1


	//   ....[94]....
        /*06f4*/ 	.word	0x00005d10
        /*06f8*/ 	.word	0x000000ff
        /*06fc*/ 	.word	0x00000088
        /*0700*/ 	.short	0x010b
        /*0702*/ 	.byte	0x15
	.zero		1


	//   ....[95]....
        /*0704*/ 	.word	0x00005d20
        /*0708*/ 	.word	0x000000ff
        /*070c*/ 	.word	0x00000000
        /*0710*/ 	.short	0x0101
        /*0712*/ 	.byte	0x2e
	.zero		1


	//   ....[96]....
        /*0714*/ 	.word	0x00005d60
        /*0718*/ 	.word	0x000000ff
        /*071c*/ 	.word	0x00000090
        /*0720*/ 	.short	0x010a
        /*0722*/ 	.byte	0x15
	.zero		1


	//   ....[97]....
        /*0724*/ 	.word	0x00005d80
        /*0728*/ 	.word	0x000000ff
        /*072c*/ 	.word	0x00000098
        /*0730*/ 	.short	0x010a
        /*0732*/ 	.byte	0x15
	.zero		1


	//   ....[98]....
        /*0734*/ 	.word	0x00005da0
        /*0738*/ 	.word	0x000000ff
        /*073c*/ 	.word	0x000000a0
        /*0740*/ 	.short	0x010a
        /*0742*/ 	.byte	0x15
	.zero		1


	//   ....[99]....
        /*0744*/ 	.word	0x00005de0
        /*0748*/ 	.word	0x00000000
        /*074c*/ 	.word	0x000000a8
        /*0750*/ 	.short	0x010a
        /*0752*/ 	.byte	0xff
	.zero		1


	//   ....[100]....
        /*0754*/ 	.word	0x000060f0
        /*0758*/ 	.word	0x00000003
        /*075c*/ 	.word	0x000000c0
        /*0760*/ 	.short	0x010a
        /*0762*/ 	.byte	0xff
	.zero		1


	//   ....[101]....
        /*0764*/ 	.word	0x00006270
        /*0768*/ 	.word	0x00000000
        /*076c*/ 	.word	0x00000000
        /*0770*/ 	.short	0x0101
        /*0772*/ 	.byte	0xff
	.zero		1


	//   ....[102]....
        /*0774*/ 	.word	0x00006db0
        /*0778*/ 	.word	0x000000ff
        /*077c*/ 	.word	0x00000070
        /*0780*/ 	.short	0x010a
        /*0782*/ 	.byte	0x2b
	.zero		1


	//   ....[103]....
        /*0784*/ 	.word	0x00006df0
        /*0788*/ 	.word	0x00000062
        /*078c*/ 	.word	0x000000e0
        /*0790*/ 	.short	0x010a
        /*0792*/ 	.byte	0xff
	.zero		1


	//   ....[104]....
        /*0794*/ 	.word	0x00006ee0
        /*0798*/ 	.word	0x000000ff
        /*079c*/ 	.word	0x00000070
        /*07a0*/ 	.short	0x010a
        /*07a2*/ 	.byte	0x2b
	.zero		1


	//   ....[105]....
        /*07a4*/ 	.word	0x00006fd0
        /*07a8*/ 	.word	0x00000062
        /*07ac*/ 	.word	0x000000e0
        /*07b0*/ 	.short	0x010a
        /*07b2*/ 	.byte	0xff
	.zero		1


	//   ....[106]....
        /*07b4*/ 	.word	0x00007aa0
        /*07b8*/ 	.word	0x00000000
        /*07bc*/ 	.word	0x00000000
        /*07c0*/ 	.short	0x0101
        /*07c2*/ 	.byte	0xff
	.zero		1


	//   ....[107]....
        /*07c4*/ 	.word	0x00007ab0
        /*07c8*/ 	.word	0x00000003
        /*07cc*/ 	.word	0x00000070
        /*07d0*/ 	.short	0x010a
        /*07d2*/ 	.byte	0xff
	.zero		1


	//   ....[108]....
        /*07d4*/ 	.word	0x00007b90
        /*07d8*/ 	.word	0x00000003
        /*07dc*/ 	.word	0x00000070
        /*07e0*/ 	.short	0x010a
        /*07e2*/ 	.byte	0xff
	.zero		1


	//   ....[109]....
        /*07e4*/ 	.word	0x00008700
        /*07e8*/ 	.word	0x00000068
        /*07ec*/ 	.word	0x00000000
        /*07f0*/ 	.short	0x0101
        /*07f2*/ 	.byte	0xff
	.zero		1


	//   ....[110]....
        /*07f4*/ 	.word	0x00008720
        /*07f8*/ 	.word	0x0000003e
        /*07fc*/ 	.word	0x00000070
        /*0800*/ 	.short	0x010a
        /*0802*/ 	.byte	0xff
	.zero		1


	//   ....[111]....
        /*0804*/ 	.word	0x000087f0
        /*0808*/ 	.word	0x0000003e
        /*080c*/ 	.word	0x00000070
        /*0810*/ 	.short	0x010a
        /*0812*/ 	.byte	0xff
	.zero		1


	//   ....[112]....
        /*0814*/ 	.word	0x00009350
        /*0818*/ 	.word	0x0000003e
        /*081c*/ 	.word	0x00000000
        /*0820*/ 	.short	0x0101
        /*0822*/ 	.byte	0xff
	.zero		1


	//   ....[113]....
        /*0824*/ 	.word	0x00009370
        /*0828*/ 	.word	0x0000003d
        /*082c*/ 	.word	0x00000070
        /*0830*/ 	.short	0x010a
        /*0832*/ 	.byte	0xff
	.zero		1


	//   ....[114]....
        /*0834*/ 	.word	0x00009440
        /*0838*/ 	.word	0x0000003d
        /*083c*/ 	.word	0x00000070
        /*0840*/ 	.short	0x010a
        /*0842*/ 	.byte	0xff
	.zero		1


	//   ....[115]....
        /*0844*/ 	.word	0x00009830
        /*0848*/ 	.word	0x00000062
        /*084c*/ 	.word	0x00000000
        /*0850*/ 	.short	0x0101
        /*0852*/ 	.byte	0xff
	.zero		1


	//   ....[116]....
        /*0854*/ 	.word	0x00009ff0
        /*0858*/ 	.word	0x00000002
        /*085c*/ 	.word	0x00000000
        /*0860*/ 	.short	0x0101
        /*0862*/ 	.byte	0xff
	.zero		1


	//   ....[117]....
        /*0864*/ 	.word	0x0000a2a0
        /*0868*/ 	.word	0x000000ff
        /*086c*/ 	.word	0x00000000
        /*0870*/ 	.short	0x0101
        /*0872*/ 	.byte	0x04
	.zero		1


	//   ....[118]....
        /*0874*/ 	.word	0x0000a2c0
        /*0878*/ 	.word	0x00000000
        /*087c*/ 	.word	0x00000110
        /*0880*/ 	.short	0x010a
        /*0882*/ 	.byte	0xff
	.zero		1


	//   ....[119]....
        /*0884*/ 	.word	0x0000a320
        /*0888*/ 	.word	0x00000000
        /*088c*/ 	.word	0x00000038
        /*0890*/ 	.short	0x010a
        /*0892*/ 	.byte	0xff
	.zero		1


	//   ....[120]....
        /*0894*/ 	.word	0x0000a380
        /*0898*/ 	.word	0x00000000
        /*089c*/ 	.word	0x00000038
        /*08a0*/ 	.short	0x010a
        /*08a2*/ 	.byte	0xff
	.zero		1


	//   ....[121]....
        /*08a4*/ 	.word	0x0000a3d0
        /*08a8*/ 	.word	0x00000003
        /*08ac*/ 	.word	0x000000c0
        /*08b0*/ 	.short	0x010a
        /*08b2*/ 	.byte	0xff
	.zero		1


	//   ....[122]....
        /*08b4*/ 	.word	0x0000a430
        /*08b8*/ 	.word	0x00000000
        /*08bc*/ 	.word	0x00000000
        /*08c0*/ 	.short	0x010a
        /*08c2*/ 	.byte	0xff
	.zero		1


	//   ....[123]....
        /*08c4*/ 	.word	0x0000a490
        /*08c8*/ 	.word	0x00000000
        /*08cc*/ 	.word	0x00000000
        /*08d0*/ 	.short	0x010a
        /*08d2*/ 	.byte	0xff
	.zero		1


	//   ....[124]....
        /*08d4*/ 	.word	0x0000a4f0
        /*08d8*/ 	.word	0x00000000
        /*08dc*/ 	.word	0x00000000
        /*08e0*/ 	.short	0x010a
        /*08e2*/ 	.byte	0xff
	.zero		1


	//   ....[125]....
        /*08e4*/ 	.word	0x0000a550
        /*08e8*/ 	.word	0x00000000
        /*08ec*/ 	.word	0x00000000
        /*08f0*/ 	.short	0x010a
        /*08f2*/ 	.byte	0xff
	.zero		1


	//   ....[126]....
        /*08f4*/ 	.word	0x0000a5b0
        /*08f8*/ 	.word	0x00000000
        /*08fc*/ 	.word	0x00000000
        /*0900*/ 	.short	0x010a
        /*0902*/ 	.byte	0xff
	.zero		1


	//   ....[127]....
        /*0904*/ 	.word	0x0000a610
        /*0908*/ 	.word	0x00000000
        /*090c*/ 	.word	0x00000000
        /*0910*/ 	.short	0x010a
        /*0912*/ 	.byte	0xff
	.zero		1


	//   ....[128]....
        /*0914*/ 	.word	0x0000a660
        /*0918*/ 	.word	0x00000000
        /*091c*/ 	.word	0x00000100
        /*0920*/ 	.short	0x010a
        /*0922*/ 	.byte	0xff
	.zero		1


	//   ....[129]....
        /*0924*/ 	.word	0x0000a6c0
        /*0928*/ 	.word	0x00000000
        /*092c*/ 	.word	0x000000d0
        /*0930*/ 	.short	0x010a
        /*0932*/ 	.byte	0xff
	.zero		1


	//   ....[130]....
        /*0934*/ 	.word	0x0000a710
        /*0938*/ 	.word	0x00000000
        /*093c*/ 	.word	0x000000c0
        /*0940*/ 	.short	0x010a
        /*0942*/ 	.byte	0xff
	.zero		1


	//   ....[131]....
        /*0944*/ 	.word	0x0000a770
        /*0948*/ 	.word	0x00000000
        /*094c*/ 	.word	0x000000d0
        /*0950*/ 	.short	0x010a
        /*0952*/ 	.byte	0xff
	.zero		1


	//   ....[132]....
        /*0954*/ 	.word	0x0000a7d0
        /*0958*/ 	.word	0x00000005
        /*095c*/ 	.word	0x00000008
        /*0960*/ 	.short	0x010a
        /*0962*/ 	.byte	0xff
	.zero		1


	//   ....[133]....
        /*0964*/ 	.word	0x0000a8c0
        /*0968*/ 	.word	0x00000003
        /*096c*/ 	.word	0x00000008
        /*0970*/ 	.short	0x010a
        /*0972*/ 	.byte	0xff
	.zero		1


	//   ....[134]....
        /*0974*/ 	.word	0x0000a910
        /*0978*/ 	.word	0x00000000
        /*097c*/ 	.word	0x000000c0
        /*0980*/ 	.short	0x010a
        /*0982*/ 	.byte	0xff
	.zero		1


	//   ....[135]....
        /*0984*/ 	.word	0x0000a970
        /*0988*/ 	.word	0x00000000
        /*098c*/ 	.word	0x000000f0
        /*0990*/ 	.short	0x010a
        /*0992*/ 	.byte	0xff
	.zero		1


	//   ....[136]....
        /*0994*/ 	.word	0x0000a9d0
        /*0998*/ 	.word	0x00000000
        /*099c*/ 	.word	0x00000000
        /*09a0*/ 	.short	0x010a
        /*09a2*/ 	.byte	0xff
	.zero		1


	//   ....[137]....
        /*09a4*/ 	.word	0x0000aa30
        /*09a8*/ 	.word	0x00000000
        /*09ac*/ 	.word	0x00000000
        /*09b0*/ 	.short	0x010a
        /*09b2*/ 	.byte	0xff
	.zero		1


	//   ....[138]....
        /*09b4*/ 	.word	0x0000aa90
        /*09b8*/ 	.word	0x00000000
        /*09bc*/ 	.word	0x00000120
        /*09c0*/ 	.short	0x010a
        /*09c2*/ 	.byte	0xff
	.zero		1


	//   ....[139]....
        /*09c4*/ 	.word	0x0000aae0
        /*09c8*/ 	.word	0x0000000c
        /*09cc*/ 	.word	0x000000c0
        /*09d0*/ 	.short	0x010a
        /*09d2*/ 	.byte	0xff
	.zero		1


	//   ....[140]....
        /*09d4*/ 	.word	0x0000ab40
        /*09d8*/ 	.word	0x00000000
        /*09dc*/ 	.word	0x000000b8
        /*09e0*/ 	.short	0x010a
        /*09e2*/ 	.byte	0xff
	.zero		1


	//   ....[141]....
        /*09e4*/ 	.word	0x0000aba0
        /*09e8*/ 	.word	0x00000000
        /*09ec*/ 	.word	0x00000090
        /*09f0*/ 	.short	0x010a
        /*09f2*/ 	.byte	0xff
	.zero		1


	//   ....[142]....
        /*09f4*/ 	.word	0x0000ac00
        /*09f8*/ 	.word	0x00000000
        /*09fc*/ 	.word	0x00000098
        /*0a00*/ 	.short	0x010a
        /*0a02*/ 	.byte	0xff
	.zero		1


	//   ....[143]....
        /*0a04*/ 	.word	0x0000ac60
        /*0a08*/ 	.word	0x00000000
        /*0a0c*/ 	.word	0x000000a0
        /*0a10*/ 	.short	0x010a
        /*0a12*/ 	.byte	0xff
	.zero		1


	//   ....[144]....
        /*0a14*/ 	.word	0x0000acc0
        /*0a18*/ 	.word	0x00000000
        /*0a1c*/ 	.word	0x000000a8
        /*0a20*/ 	.short	0x010a
        /*0a22*/ 	.byte	0xff
	.zero		1


	//   ....[145]....
        /*0a24*/ 	.word	0x0000ad20
        /*0a28*/ 	.word	0x00000000
        /*0a2c*/ 	.word	0x00000090
        /*0a30*/ 	.short	0x010a
        /*0a32*/ 	.byte	0xff
	.zero		1


	//   ....[146]....
        /*0a34*/ 	.word	0x0000ad80
        /*0a38*/ 	.word	0x00000000
        /*0a3c*/ 	.word	0x00000098
        /*0a40*/ 	.short	0x010a
        /*0a42*/ 	.byte	0xff
	.zero		1


	//   ....[147]....
        /*0a44*/ 	.word	0x0000ade0
        /*0a48*/ 	.word	0x00000000
        /*0a4c*/ 	.word	0x000000a0
        /*0a50*/ 	.short	0x010a
        /*0a52*/ 	.byte	0xff
	.zero		1


	//   ....[148]....
        /*0a54*/ 	.word	0x0000ae30
        /*0a58*/ 	.word	0x00000003
        /*0a5c*/ 	.word	0x000000c0
        /*0a60*/ 	.short	0x010a
        /*0a62*/ 	.byte	0xff
	.zero		1


	//   ....[149]....
        /*0a64*/ 	.word	0x0000ae90
        /*0a68*/ 	.word	0x00000000
        /*0a6c*/ 	.word	0x00000070
        /*0a70*/ 	.short	0x010a
        /*0a72*/ 	.byte	0xff
	.zero		1


	//   ....[150]....
        /*0a74*/ 	.word	0x0000aee0
        /*0a78*/ 	.word	0x00000062
        /*0a7c*/ 	.word	0x000000e0
        /*0a80*/ 	.short	0x010a
        /*0a82*/ 	.byte	0xff
	.zero		1


	//   ....[151]....
        /*0a84*/ 	.word	0x0000af30
        /*0a88*/ 	.word	0x00000003
        /*0a8c*/ 	.word	0x00000070
        /*0a90*/ 	.short	0x010a
        /*0a92*/ 	.byte	0xff
	.zero		1


	//   ....[152]....
        /*0a94*/ 	.word	0x0000af80
        /*0a98*/ 	.word	0x0000003e
        /*0a9c*/ 	.word	0x00000070
        /*0aa0*/ 	.short	0x010a
        /*0aa2*/ 	.byte	0xff
	.zero		1


	//   ....[153]....
        /*0aa4*/ 	.word	0x0000afd0
        /*0aa8*/ 	.word	0x0000003d
        /*0aac*/ 	.word	0x00000070
        /*0ab0*/ 	.short	0x010a
        /*0ab2*/ 	.byte	0xff
	.zero		1


	//----- nvinfo : EIATTR_NUM_MBARRIERS
	.align		4
.L_47:
        /*0ab4*/ 	.byte	0x03, 0x38
        /*0ab6*/ 	.short	0x0025


	//----- nvinfo : EIATTR_EXIT_INSTR_OFFSETS
	.align		4
        /*0ab8*/ 	.byte	0x04, 0x1c
        /*0aba*/ 	.short	(.L_49 - .L_48)


	//   ....[0]....
.L_48:
        /*0abc*/ 	.word	0x000031b0


	//   ....[1]....
        /*0ac0*/ 	.word	0x000036c0


	//   ....[2]....
        /*0ac4*/ 	.word	0x00003720


	//   ....[3]....
        /*0ac8*/ 	.word	0x00004c80


	//   ....[4]....
        /*0acc*/ 	.word	0x00005e10


	//   ....[5]....
        /*0ad0*/ 	.word	0x00005e50


	//   ....[6]....
        /*0ad4*/ 	.word	0x0000a180


	//   ....[7]....
        /*0ad8*/ 	.word	0x0000a200


	//   ....[8]....
        /*0adc*/ 	.word	0x0000a230


	//   ....[9]....
        /*0ae0*/ 	.word	0x0000a2b0


	//----- nvinfo : EIATTR_MAX_THREADS
	.align		4
.L_49:
        /*0ae4*/ 	.byte	0x04, 0x05
        /*0ae6*/ 	.short	(.L_51 - .L_50)
.L_50:
        /*0ae8*/ 	.word	0x00000100
        /*0aec*/ 	.word	0x00000001
        /*0af0*/ 	.word	0x00000001


	//----- nvinfo : EIATTR_CRS_STACK_SIZE
	.align		4
.L_51:
        /*0af4*/ 	.byte	0x04, 0x1e
        /*0af6*/ 	.short	(.L_53 - .L_52)
.L_52:
        /*0af8*/ 	.word	0x00000000


	//----- nvinfo : EIATTR_CBANK_PARAM_SIZE
	.align		4
.L_53:
        /*0afc*/ 	.byte	0x03, 0x19
        /*0afe*/ 	.short	0x0c00


	//----- nvinfo : EIATTR_PARAM_CBANK
	.align		4
        /*0b00*/ 	.byte	0x04, 0x0a
        /*0b02*/ 	.short	(.L_55 - .L_54)
	.align		4
.L_54:
        /*0b04*/ 	.word	index@(.nv.constant0._ZN7cutlass13device_kernelINS_4gemm6kernel13GemmUniversalIN4cute5tupleIJiiiiEEENS1_10collective13CollectiveMmaINS1_46MainloopSm100TmaUmmaWarpSpecializedBlockScaledILi7ELi2ELi2ENS5_IJNS4_1CILi2EEESB_NSA_ILi1EEEEEEEENS5_IJNSA_ILi256EEENSA_ILi128EEESG_EEENS5_IJNS_12float_e5m2_tENS_13float_ue8m0_tEEEENS5_IJNS5_IJlSC_lEEENS4_6LayoutINS5_IJNS5_IJNS5_IJNSA_ILi32EEENSA_ILi4EEEEEEiEEESQ_NS5_IJSC_iEEEEEENS5_IJNS5_IJNS5_IJNSA_ILi16EEESO_EEEiEEENS5_IJNS5_IJNSA_ILi0EEESC_EEENSA_ILi512EEEEEENS5_IJSW_iEEEEEEEEEEESK_S13_NS4_8TiledMMAINS4_8MMA_AtomIJNS4_27SM100_MMA_MXF8F6F4_2x1SM_SSISI_SI_fSJ_Li256ELi128ELNS4_4UMMA5MajorE0ELS18_0ELNS17_7ScaleInE0ELS19_0EEEEEENSM_INS5_IJSC_SC_SC_EEENS5_IJSW_SW_SW_EEEEENS5_IJNS4_10UnderscoreES1F_S1F_EEEEENS5_IJNS4_28SM100_TMA_2SM_LOAD_MULTICASTES1I_EEENS5_IJNS4_14ComposedLayoutINS4_7SwizzleILi3ELi4ELi3EEENS4_18smem_ptr_flag_bitsILi8EEENSM_INS5_IJNSA_ILi8EEESG_EEENS5_IJSG_SC_EEEEEEENSM_INS5_IJNS5_IJNS5_IJSP_SC_EEENS5_IJSN_SC_EEEEEESC_NS5_IJSO_SC_EEEEEENS5_IJNS5_IJNS5_IJSU_SY_EEESX_EEESW_NS5_IJSC_SY_EEEEEEEEEEEvNS4_8identityENS5_IJNS4_18SM100_TMA_2SM_LOADES1I_EEES24_vS25_EENS_8epilogue10collective18CollectiveEpilogueINS29_23Sm100TmaWarpSpecializedILi4ELi2ELi32ELb1ELb0EEEJNS5_IJSG_SG_SG_EEENS5_IJNSM_ISG_SC_EENSM_ISN_SC_EEEEENS_10bfloat16_tESL_S2I_SL_NS29_6fusion15FusionCallbacksIS2D_NS2J_17LinearCombinationIS2I_fS2I_fLNS_15FloatRoundStyleE2EEES2E_S2H_JEEENS4_5SM1004TMEM4LOAD26SM100_TMEM_LOAD_32dp32b32xENS4_13SM90_TMA_LOADENS1K_INS1L_ILi2ELi4ELi3EEENS1N_ILi16EEENSM_INS5_IJS1P_SN_EEES1V_EEEENS4_39AutoVectorizingCopyWithAssumedAlignmentILi128EEENS4_14SM90_TMA_STOREES2Y_S30_S30_EEEvvEEEEvNT_6ParamsE)
        /*0b08*/ 	.short	0x0380
        /*0b0a*/ 	.short	0x0c00


	//----- nvinfo : EIATTR_SW_WAR
	.align		4
.L_55:
        /*0b0c*/ 	.byte	0x04, 0x36
        /*0b0e*/ 	.short	(.L_57 - .L_56)
.L_56:
        /*0b10*/ 	.word	0x00000008
.L_57:


//--------------------- .nv.callgraph             --------------------------
	.section	.nv.callgraph,"",@"SHT_CUDA_CALLGRAPH"
	.align	4
	.sectionentsize	8
	.align		4
        /*0000*/ 	.word	0x00000000
	.align		4
        /*0004*/ 	.word	0xffffffff
	.align		4
        /*0008*/ 	.word	index@(_ZN7cutlass13device_kernelINS_4gemm6kernel13GemmUniversalIN4cute5tupleIJiiiiEEENS1_10collective13CollectiveMmaINS1_46MainloopSm100TmaUmmaWarpSpecializedBlockScaledILi7ELi2ELi2ENS5_IJNS4_1CILi2EEESB_NSA_ILi1EEEEEEEENS5_IJNSA_ILi256EEENSA_ILi128EEESG_EEENS5_IJNS_12float_e5m2_tENS_13float_ue8m0_tEEEENS5_IJNS5_IJlSC_lEEENS4_6LayoutINS5_IJNS5_IJNS5_IJNSA_ILi32EEENSA_ILi4EEEEEEiEEESQ_NS5_IJSC_iEEEEEENS5_IJNS5_IJNS5_IJNSA_ILi16EEESO_EEEiEEENS5_IJNS5_IJNSA_ILi0EEESC_EEENSA_ILi512EEEEEENS5_IJSW_iEEEEEEEEEEESK_S13_NS4_8TiledMMAINS4_8MMA_AtomIJNS4_27SM100_MMA_MXF8F6F4_2x1SM_SSISI_SI_fSJ_Li256ELi128ELNS4_4UMMA5MajorE0ELS18_0ELNS17_7ScaleInE0ELS19_0EEEEEENSM_INS5_IJSC_SC_SC_EEENS5_IJSW_SW_SW_EEEEENS5_IJNS4_10UnderscoreES1F_S1F_EEEEENS5_IJNS4_28SM100_TMA_2SM_LOAD_MULTICASTES1I_EEENS5_IJNS4_14ComposedLayoutINS4_7SwizzleILi3ELi4ELi3EEENS4_18smem_ptr_flag_bitsILi8EEENSM_INS5_IJNSA_ILi8EEESG_EEENS5_IJSG_SC_EEEEEEENSM_INS5_IJNS5_IJNS5_IJSP_SC_EEENS5_IJSN_SC_EEEEEESC_NS5_IJSO_SC_EEEEEENS5_IJNS5_IJNS5_IJSU_SY_EEESX_EEESW_NS5_IJSC_SY_EEEEEEEEEEEvNS4_8identityENS5_IJNS4_18SM100_TMA_2SM_LOADES1I_EEES24_vS25_EENS_8epilogue10collective18CollectiveEpilogueINS29_23Sm100TmaWarpSpecializedILi4ELi2ELi32ELb1ELb0EEEJNS5_IJSG_SG_SG_EEENS5_IJNSM_ISG_SC_EENSM_ISN_SC_EEEEENS_10bfloat16_tESL_S2I_SL_NS29_6fusion15FusionCallbacksIS2D_NS2J_17LinearCombinationIS2I_fS2I_fLNS_15FloatRoundStyleE2EEES2E_S2H_JEEENS4_5SM1004TMEM4LOAD26SM100_TMEM_LOAD_32dp32b32xENS4_13SM90_TMA_LOADENS1K_INS1L_ILi2ELi4ELi3EEENS1N_ILi16EEENSM_INS5_IJS1P_SN_EEES1V_EEEENS4_39AutoVectorizingCopyWithAssumedAlignmentILi128EEENS4_14SM90_TMA_STOREES2Y_S30_S30_EEEvvEEEEvNT_6ParamsE)
	.align		4
        /*000c*/ 	.word	index@(__assertfail)
	.align		4
        /*0010*/ 	.word	0x00000000
	.align		4
        /*0014*/ 	.word	0xfffffffe
	.align		4
        /*0018*/ 	.word	0x00000000
	.align		4
        /*001c*/ 	.word	0xfffffffd
	.align		4
        /*0020*/ 	.word	0x00000000
	.align		4
        /*0024*/ 	.word	0xfffffffc


//--------------------- .nv.constant4             --------------------------
	.section	.nv.constant4,"a",@progbits
	.align	8
	.align		8
.nv.constant4:
        /*0000*/ 	.dword	__assertfail
	.align		8
        /*0008*/ 	.dword	__unnamed_1
	.align		8
        /*0010*/ 	.dword	__unnamed_2
	.align		8
        /*0018*/ 	.dword	_ZN40_INTERNAL_80f29cb0_4_k_cu_e8ec5f9f_405894cuda3std3__45__cpo5beginE
	.align		8
        /*0020*/ 	.dword	_ZN40_INTERNAL_80f29cb0_4_k_cu_e8ec5f9f_405894cuda3std3__45__cpo3endE
	.align		8
        /*0028*/ 	.dword	_ZN40_INTERNAL_80f29cb0_4_k_cu_e8ec5f9f_405894cuda3std3__45__cpo6cbeginE
	.align		8
        /*0030*/ 	.dword	_ZN40_INTERNAL_80f29cb0_4_k_cu_e8ec5f9f_405894cuda3std3__45__cpo4cendE
	.align		8
        /*0038*/ 	.dword	_ZN40_INTERNAL_80f29cb0_4_k_cu_e8ec5f9f_405894cuda3std3__442_GLOBAL__N__80f29cb0_4_k_cu_e8ec5f9f_405896ignoreE
	.align		8
        /*0040*/ 	.dword	_ZN40_INTERNAL_80f29cb0_4_k_cu_e8ec5f9f_405894cuda3std3__419piecewise_constructE
	.align		8
        /*0048*/ 	.dword	_ZN40_INTERNAL_80f29cb0_4_k_cu_e8ec5f9f_405894cuda3std3__48in_placeE
	.align		8
        /*0050*/ 	.dword	_ZN40_INTERNAL_80f29cb0_4_k_cu_e8ec5f9f_405894cuda3std6ranges3__45__cpo4swapE
	.align		8
        /*0058*/ 	.dword	_ZN40_INTERNAL_80f29cb0_4_k_cu_e8ec5f9f_405894cuda3std6ranges3__45__cpo9iter_moveE
	.align		8
        /*0060*/ 	.dword	_ZN40_INTERNAL_80f29cb0_4_k_cu_e8ec5f9f_405894cute7productE
	.align		8
        /*0068*/ 	.dword	_ZN40_INTERNAL_80f29cb0_4_k_cu_e8ec5f9f_405894cute1_E
	.align		8
        /*0070*/ 	.dword	$str$25
	.align		8
        /*0078*/ 	.dword	$str$26
	.align		8
        /*0080*/ 	.dword	$str$27
	.align		8
        /*0088*/ 	.dword	$str$28


//--------------------- .text._ZN7cutlass13device_kernelINS_4gemm6kernel13GemmUniversalIN4cute5tupleIJiiiiEEENS1_10collective13CollectiveMmaINS1_46MainloopSm100TmaUmmaWarpSpecializedBlockScaledILi7ELi2ELi2ENS5_IJNS4_1CILi2EEESB_NSA_ILi1EEEEEEEENS5_IJNSA_ILi256EEENSA_ILi128EEESG_EEENS5_IJNS_12float_e5m2_tENS_13float_ue8m0_tEEEENS5_IJNS5_IJlSC_lEEENS4_6LayoutINS5_IJNS5_IJNS5_IJNSA_ILi32EEENSA_ILi4EEEEEEiEEESQ_NS5_IJSC_iEEEEEENS5_IJNS5_IJNS5_IJNSA_ILi16EEESO_EEEiEEENS5_IJNS5_IJNSA_ILi0EEESC_EEENSA_ILi512EEEEEENS5_IJSW_iEEEEEEEEEEESK_S13_NS4_8TiledMMAINS4_8MMA_AtomIJNS4_27SM100_MMA_MXF8F6F4_2x1SM_SSISI_SI_fSJ_Li256ELi128ELNS4_4UMMA5MajorE0ELS18_0ELNS17_7ScaleInE0ELS19_0EEEEEENSM_INS5_IJSC_SC_SC_EEENS5_IJSW_SW_SW_EEEEENS5_IJNS4_10UnderscoreES1F_S1F_EEEEENS5_IJNS4_28SM100_TMA_2SM_LOAD_MULTICASTES1I_EEENS5_IJNS4_14ComposedLayoutINS4_7SwizzleILi3ELi4ELi3EEENS4_18smem_ptr_flag_bitsILi8EEENSM_INS5_IJNSA_ILi8EEESG_EEENS5_IJSG_SC_EEEEEEENSM_INS5_IJNS5_IJNS5_IJSP_SC_EEENS5_IJSN_SC_EEEEEESC_NS5_IJSO_SC_EEEEEENS5_IJNS5_IJNS5_IJSU_SY_EEESX_EEESW_NS5_IJSC_SY_EEEEEEEEEEEvNS4_8identityENS5_IJNS4_18SM100_TMA_2SM_LOADES1I_EEES24_vS25_EENS_8epilogue10collective18CollectiveEpilogueINS29_23Sm100TmaWarpSpecializedILi4ELi2ELi32ELb1ELb0EEEJNS5_IJSG_SG_SG_EEENS5_IJNSM_ISG_SC_EENSM_ISN_SC_EEEEENS_10bfloat16_tESL_S2I_SL_NS29_6fusion15FusionCallbacksIS2D_NS2J_17LinearCombinationIS2I_fS2I_fLNS_15FloatRoundStyleE2EEES2E_S2H_JEEENS4_5SM1004TMEM4LOAD26SM100_TMEM_LOAD_32dp32b32xENS4_13SM90_TMA_LOADENS1K_INS1L_ILi2ELi4ELi3EEENS1N_ILi16EEENSM_INS5_IJS1P_SN_EEES1V_EEEENS4_39AutoVectorizingCopyWithAssumedAlignmentILi128EEENS4_14SM90_TMA_STOREES2Y_S30_S30_EEEvvEEEEvNT_6ParamsE --------------------------
	.section	.text._ZN7cutlass13device_kernelINS_4gemm6kernel13GemmUniversalIN4cute5tupleIJiiiiEEENS1_10collective13CollectiveMmaINS1_46MainloopSm100TmaUmmaWarpSpecializedBlockScaledILi7ELi2ELi2ENS5_IJNS4_1CILi2EEESB_NSA_ILi1EEEEEEEENS5_IJNSA_ILi256EEENSA_ILi128EEESG_EEENS5_IJNS_12float_e5m2_tENS_13float_ue8m0_tEEEENS5_IJNS5_IJlSC_lEEENS4_6LayoutINS5_IJNS5_IJNS5_IJNSA_ILi32EEENSA_ILi4EEEEEEiEEESQ_NS5_IJSC_iEEEEEENS5_IJNS5_IJNS5_IJNSA_ILi16EEESO_EEEiEEENS5_IJNS5_IJNSA_ILi0EEESC_EEENSA_ILi512EEEEEENS5_IJSW_iEEEEEEEEEEESK_S13_NS4_8TiledMMAINS4_8MMA_AtomIJNS4_27SM100_MMA_MXF8F6F4_2x1SM_SSISI_SI_fSJ_Li256ELi128ELNS4_4UMMA5MajorE0ELS18_0ELNS17_7ScaleInE0ELS19_0EEEEEENSM_INS5_IJSC_SC_SC_EEENS5_IJSW_SW_SW_EEEEENS5_IJNS4_10UnderscoreES1F_S1F_EEEEENS5_IJNS4_28SM100_TMA_2SM_LOAD_MULTICASTES1I_EEENS5_IJNS4_14ComposedLayoutINS4_7SwizzleILi3ELi4ELi3EEENS4_18smem_ptr_flag_bitsILi8EEENSM_INS5_IJNSA_ILi8EEESG_EEENS5_IJSG_SC_EEEEEEENSM_INS5_IJNS5_IJNS5_IJSP_SC_EEENS5_IJSN_SC_EEEEEESC_NS5_IJSO_SC_EEEEEENS5_IJNS5_IJNS5_IJSU_SY_EEESX_EEESW_NS5_IJSC_SY_EEEEEEEEEEEvNS4_8identityENS5_IJNS4_18SM100_TMA_2SM_LOADES1I_EEES24_vS25_EENS_8epilogue10collective18CollectiveEpilogueINS29_23Sm100TmaWarpSpecializedILi4ELi2ELi32ELb1ELb0EEEJNS5_IJSG_SG_SG_EEENS5_IJNSM_ISG_SC_EENSM_ISN_SC_EEEEENS_10bfloat16_tESL_S2I_SL_NS29_6fusion15FusionCallbacksIS2D_NS2J_17LinearCombinationIS2I_fS2I_fLNS_15FloatRoundStyleE2EEES2E_S2H_JEEENS4_5SM1004TMEM4LOAD26SM100_TMEM_LOAD_32dp32b32xENS4_13SM90_TMA_LOADENS1K_INS1L_ILi2ELi4ELi3EEENS1N_ILi16EEENSM_INS5_IJS1P_SN_EEES1V_EEEENS4_39AutoVectorizingCopyWithAssumedAlignmentILi128EEENS4_14SM90_TMA_STOREES2Y_S30_S30_EEEvvEEEEvNT_6ParamsE,"ax",@progbits
	.align	128
.text._ZN7cutlass13device_kernelINS_4gemm6kernel13GemmUniversalIN4cute5tupleIJiiiiEEENS1_10collective13CollectiveMmaINS1_46MainloopSm100TmaUmmaWarpSpecializedBlockScaledILi7ELi2ELi2ENS5_IJNS4_1CILi2EEESB_NSA_ILi1EEEEEEEENS5_IJNSA_ILi256EEENSA_ILi128EEESG_EEENS5_IJNS_12float_e5m2_tENS_13float_ue8m0_tEEEENS5_IJNS5_IJlSC_lEEENS4_6LayoutINS5_IJNS5_IJNS5_IJNSA_ILi32EEENSA_ILi4EEEEEEiEEESQ_NS5_IJSC_iEEEEEENS5_IJNS5_IJNS5_IJNSA_ILi16EEESO_EEEiEEENS5_IJNS5_IJNSA_ILi0EEESC_EEENSA_ILi512EEEEEENS5_IJSW_iEEEEEEEEEEESK_S13_NS4_8TiledMMAINS4_8MMA_AtomIJNS4_27SM100_MMA_MXF8F6F4_2x1SM_SSISI_SI_fSJ_Li256ELi128ELNS4_4UMMA5MajorE0ELS18_0ELNS17_7ScaleInE0ELS19_0EEEEEENSM_INS5_IJSC_SC_SC_EEENS5_IJSW_SW_SW_EEEEENS5_IJNS4_10UnderscoreES1F_S1F_EEEEENS5_IJNS4_28SM100_TMA_2SM_LOAD_MULTICASTES1I_EEENS5_IJNS4_14ComposedLayoutINS4_7SwizzleILi3ELi4ELi3EEENS4_18smem_ptr_flag_bitsILi8EEENSM_INS5_IJNSA_ILi8EEESG_EEENS5_IJSG_SC_EEEEEEENSM_INS5_IJNS5_IJNS5_IJSP_SC_EEENS5_IJSN_SC_EEEEEESC_NS5_IJSO_SC_EEEEEENS5_IJNS5_IJNS5_IJSU_SY_EEESX_EEESW_NS5_IJSC_SY_EEEEEEEEEEEvNS4_8identityENS5_IJNS4_18SM100_TMA_2SM_LOADES1I_EEES24_vS25_EENS_8epilogue10collective18CollectiveEpilogueINS29_23Sm100TmaWarpSpecializedILi4ELi2ELi32ELb1ELb0EEEJNS5_IJSG_SG_SG_EEENS5_IJNSM_ISG_SC_EENSM_ISN_SC_EEEEENS_10bfloat16_tESL_S2I_SL_NS29_6fusion15FusionCallbacksIS2D_NS2J_17LinearCombinationIS2I_fS2I_fLNS_15FloatRoundStyleE2EEES2E_S2H_JEEENS4_5SM1004TMEM4LOAD26SM100_TMEM_LOAD_32dp32b32xENS4_13SM90_TMA_LOADENS1K_INS1L_ILi2ELi4ELi3EEENS1N_ILi16EEENSM_INS5_IJS1P_SN_EEES1V_EEEENS4_39AutoVectorizingCopyWithAssumedAlignmentILi128EEENS4_14SM90_TMA_STOREES2Y_S30_S30_EEEvvEEEEvNT_6ParamsE:
        .type           _ZN7cutlass13device_kernelINS_4gemm6kernel13GemmUniversalIN4cute5tupleIJiiiiEEENS1_10collective13CollectiveMmaINS1_46MainloopSm100TmaUmmaWarpSpecializedBlockScaledILi7ELi2ELi2ENS5_IJNS4_1CILi2EEESB_NSA_ILi1EEEEEEEENS5_IJNSA_ILi256EEENSA_ILi128EEESG_EEENS5_IJNS_12float_e5m2_tENS_13float_ue8m0_tEEEENS5_IJNS5_IJlSC_lEEENS4_6LayoutINS5_IJNS5_IJNS5_IJNSA_ILi32EEENSA_ILi4EEEEEEiEEESQ_NS5_IJSC_iEEEEEENS5_IJNS5_IJNS5_IJNSA_ILi16EEESO_EEEiEEENS5_IJNS5_IJNSA_ILi0EEESC_EEENSA_ILi512EEEEEENS5_IJSW_iEEEEEEEEEEESK_S13_NS4_8TiledMMAINS4_8MMA_AtomIJNS4_27SM100_MMA_MXF8F6F4_2x1SM_SSISI_SI_fSJ_Li256ELi128ELNS4_4UMMA5MajorE0ELS18_0ELNS17_7ScaleInE0ELS19_0EEEEEENSM_INS5_IJSC_SC_SC_EEENS5_IJSW_SW_SW_EEEEENS5_IJNS4_10UnderscoreES1F_S1F_EEEEENS5_IJNS4_28SM100_TMA_2SM_LOAD_MULTICASTES1I_EEENS5_IJNS4_14ComposedLayoutINS4_7SwizzleILi3ELi4ELi3EEENS4_18smem_ptr_flag_bitsILi8EEENSM_INS5_IJNSA_ILi8EEESG_EEENS5_IJSG_SC_EEEEEEENSM_INS5_IJNS5_IJNS5_IJSP_SC_EEENS5_IJSN_SC_EEEEEESC_NS5_IJSO_SC_EEEEEENS5_IJNS5_IJNS5_IJSU_SY_EEESX_EEESW_NS5_IJSC_SY_EEEEEEEEEEEvNS4_8identityENS5_IJNS4_18SM100_TMA_2SM_LOADES1I_EEES24_vS25_EENS_8epilogue10collective18CollectiveEpilogueINS29_23Sm100TmaWarpSpecializedILi4ELi2ELi32ELb1ELb0EEEJNS5_IJSG_SG_SG_EEENS5_IJNSM_ISG_SC_EENSM_ISN_SC_EEEEENS_10bfloat16_tESL_S2I_SL_NS29_6fusion15FusionCallbacksIS2D_NS2J_17LinearCombinationIS2I_fS2I_fLNS_15FloatRoundStyleE2EEES2E_S2H_JEEENS4_5SM1004TMEM4LOAD26SM100_TMEM_LOAD_32dp32b32xENS4_13SM90_TMA_LOADENS1K_INS1L_ILi2ELi4ELi3EEENS1N_ILi16EEENSM_INS5_IJS1P_SN_EEES1V_EEEENS4_39AutoVectorizingCopyWithAssumedAlignmentILi128EEENS4_14SM90_TMA_STOREES2Y_S30_S30_EEEvvEEEEvNT_6ParamsE,@function
        .size           _ZN7cutlass13device_kernelINS_4gemm6kernel13GemmUniversalIN4cute5tupleIJiiiiEEENS1_10collective13CollectiveMmaINS1_46MainloopSm100TmaUmmaWarpSpecializedBlockScaledILi7ELi2ELi2ENS5_IJNS4_1CILi2EEESB_NSA_ILi1EEEEEEEENS5_IJNSA_ILi256EEENSA_ILi128EEESG_EEENS5_IJNS_12float_e5m2_tENS_13float_ue8m0_tEEEENS5_IJNS5_IJlSC_lEEENS4_6LayoutINS5_IJNS5_IJNS5_IJNSA_ILi32EEENSA_ILi4EEEEEEiEEESQ_NS5_IJSC_iEEEEEENS5_IJNS5_IJNS5_IJNSA_ILi16EEESO_EEEiEEENS5_IJNS5_IJNSA_ILi0EEESC_EEENSA_ILi512EEEEEENS5_IJSW_iEEEEEEEEEEESK_S13_NS4_8TiledMMAINS4_8MMA_AtomIJNS4_27SM100_MMA_MXF8F6F4_2x1SM_SSISI_SI_fSJ_Li256ELi128ELNS4_4UMMA5MajorE0ELS18_0ELNS17_7ScaleInE0ELS19_0EEEEEENSM_INS5_IJSC_SC_SC_EEENS5_IJSW_SW_SW_EEEEENS5_IJNS4_10UnderscoreES1F_S1F_EEEEENS5_IJNS4_28SM100_TMA_2SM_LOAD_MULTICASTES1I_EEENS5_IJNS4_14ComposedLayoutINS4_7SwizzleILi3ELi4ELi3EEENS4_18smem_ptr_flag_bitsILi8EEENSM_INS5_IJNSA_ILi8EEESG_EEENS5_IJSG_SC_EEEEEEENSM_INS5_IJNS5_IJNS5_IJSP_SC_EEENS5_IJSN_SC_EEEEEESC_NS5_IJSO_SC_EEEEEENS5_IJNS5_IJNS5_IJSU_SY_EEESX_EEESW_NS5_IJSC_SY_EEEEEEEEEEEvNS4_8identityENS5_IJNS4_18SM100_TMA_2SM_LOADES1I_EEES24_vS25_EENS_8epilogue10collective18CollectiveEpilogueINS29_23Sm100TmaWarpSpecializedILi4ELi2ELi32ELb1ELb0EEEJNS5_IJSG_SG_SG_EEENS5_IJNSM_ISG_SC_EENSM_ISN_SC_EEEEENS_10bfloat16_tESL_S2I_SL_NS29_6fusion15FusionCallbacksIS2D_NS2J_17LinearCombinationIS2I_fS2I_fLNS_15FloatRoundStyleE2EEES2E_S2H_JEEENS4_5SM1004TMEM4LOAD26SM100_TMEM_LOAD_32dp32b32xENS4_13SM90_TMA_LOADENS1K_INS1L_ILi2ELi4ELi3EEENS1N_ILi16EEENSM_INS5_IJS1P_SN_EEES1V_EEEENS4_39AutoVectorizingCopyWithAssumedAlignmentILi128EEENS4_14SM90_TMA_STOREES2Y_S30_S30_EEEvvEEEEvNT_6ParamsE,(.L_x_204 - _ZN7cutlass13device_kernelINS_4gemm6kernel13GemmUniversalIN4cute5tupleIJiiiiEEENS1_10collective13CollectiveMmaINS1_46MainloopSm100TmaUmmaWarpSpecializedBlockScaledILi7ELi2ELi2ENS5_IJNS4_1CILi2EEESB_NSA_ILi1EEEEEEEENS5_IJNSA_ILi256EEENSA_ILi128EEESG_EEENS5_IJNS_12float_e5m2_tENS_13float_ue8m0_tEEEENS5_IJNS5_IJlSC_lEEENS4_6LayoutINS5_IJNS5_IJNS5_IJNSA_ILi32EEENSA_ILi4EEEEEEiEEESQ_NS5_IJSC_iEEEEEENS5_IJNS5_IJNS5_IJNSA_ILi16EEESO_EEEiEEENS5_IJNS5_IJNSA_ILi0EEESC_EEENSA_ILi512EEEEEENS5_IJSW_iEEEEEEEEEEESK_S13_NS4_8TiledMMAINS4_8MMA_AtomIJNS4_27SM100_MMA_MXF8F6F4_2x1SM_SSISI_SI_fSJ_Li256ELi128ELNS4_4UMMA5MajorE0ELS18_0ELNS17_7ScaleInE0ELS19_0EEEEEENSM_INS5_IJSC_SC_SC_EEENS5_IJSW_SW_SW_EEEEENS5_IJNS4_10UnderscoreES1F_S1F_EEEEENS5_IJNS4_28SM100_TMA_2SM_LOAD_MULTICASTES1I_EEENS5_IJNS4_14ComposedLayoutINS4_7SwizzleILi3ELi4ELi3EEENS4_18smem_ptr_flag_bitsILi8EEENSM_INS5_IJNSA_ILi8EEESG_EEENS5_IJSG_SC_EEEEEEENSM_INS5_IJNS5_IJNS5_IJSP_SC_EEENS5_IJSN_SC_EEEEEESC_NS5_IJSO_SC_EEEEEENS5_IJNS5_IJNS5_IJSU_SY_EEESX_EEESW_NS5_IJSC_SY_EEEEEEEEEEEvNS4_8identityENS5_IJNS4_18SM100_TMA_2SM_LOADES1I_EEES24_vS25_EENS_8epilogue10collective18CollectiveEpilogueINS29_23Sm100TmaWarpSpecializedILi4ELi2ELi32ELb1ELb0EEEJNS5_IJSG_SG_SG_EEENS5_IJNSM_ISG_SC_EENSM_ISN_SC_EEEEENS_10bfloat16_tESL_S2I_SL_NS29_6fusion15FusionCallbacksIS2D_NS2J_17LinearCombinationIS2I_fS2I_fLNS_15FloatRoundStyleE2EEES2E_S2H_JEEENS4_5SM1004TMEM4LOAD26SM100_TMEM_LOAD_32dp32b32xENS4_13SM90_TMA_LOADENS1K_INS1L_ILi2ELi4ELi3EEENS1N_ILi16EEENSM_INS5_IJS1P_SN_EEES1V_EEEENS4_39AutoVectorizingCopyWithAssumedAlignmentILi128EEENS4_14SM90_TMA_STOREES2Y_S30_S30_EEEvvEEEEvNT_6ParamsE)
        .other          _ZN7cutlass13device_kernelINS_4gemm6kernel13GemmUniversalIN4cute5tupleIJiiiiEEENS1_10collective13CollectiveMmaINS1_46MainloopSm100TmaUmmaWarpSpecializedBlockScaledILi7ELi2ELi2ENS5_IJNS4_1CILi2EEESB_NSA_ILi1EEEEEEEENS5_IJNSA_ILi256EEENSA_ILi128EEESG_EEENS5_IJNS_12float_e5m2_tENS_13float_ue8m0_tEEEENS5_IJNS5_IJlSC_lEEENS4_6LayoutINS5_IJNS5_IJNS5_IJNSA_ILi32EEENSA_ILi4EEEEEEiEEESQ_NS5_IJSC_iEEEEEENS5_IJNS5_IJNS5_IJNSA_ILi16EEESO_EEEiEEENS5_IJNS5_IJNSA_ILi0EEESC_EEENSA_ILi512EEEEEENS5_IJSW_iEEEEEEEEEEESK_S13_NS4_8TiledMMAINS4_8MMA_AtomIJNS4_27SM100_MMA_MXF8F6F4_2x1SM_SSISI_SI_fSJ_Li256ELi128ELNS4_4UMMA5MajorE0ELS18_0ELNS17_7ScaleInE0ELS19_0EEEEEENSM_INS5_IJSC_SC_SC_EEENS5_IJSW_SW_SW_EEEEENS5_IJNS4_10UnderscoreES1F_S1F_EEEEENS5_IJNS4_28SM100_TMA_2SM_LOAD_MULTICASTES1I_EEENS5_IJNS4_14ComposedLayoutINS4_7SwizzleILi3ELi4ELi3EEENS4_18smem_ptr_flag_bitsILi8EEENSM_INS5_IJNSA_ILi8EEESG_EEENS5_IJSG_SC_EEEEEEENSM_INS5_IJNS5_IJNS5_IJSP_SC_EEENS5_IJSN_SC_EEEEEESC_NS5_IJSO_SC_EEEEEENS5_IJNS5_IJNS5_IJSU_SY_EEESX_EEESW_NS5_IJSC_SY_EEEEEEEEEEEvNS4_8identityENS5_IJNS4_18SM100_TMA_2SM_LOADES1I_EEES24_vS25_EENS_8epilogue10collective18CollectiveEpilogueINS29_23Sm100TmaWarpSpecializedILi4ELi2ELi32ELb1ELb0EEEJNS5_IJSG_SG_SG_EEENS5_IJNSM_ISG_SC_EENSM_ISN_SC_EEEEENS_10bfloat16_tESL_S2I_SL_NS29_6fusion15FusionCallbacksIS2D_NS2J_17LinearCombinationIS2I_fS2I_fLNS_15FloatRoundStyleE2EEES2E_S2H_JEEENS4_5SM1004TMEM4LOAD26SM100_TMEM_LOAD_32dp32b32xENS4_13SM90_TMA_LOADENS1K_INS1L_ILi2ELi4ELi3EEENS1N_ILi16EEENSM_INS5_IJS1P_SN_EEES1V_EEEENS4_39AutoVectorizingCopyWithAssumedAlignmentILi128EEENS4_14SM90_TMA_STOREES2Y_S30_S30_EEEvvEEEEvNT_6ParamsE,@"STO_CUDA_ENTRY STV_DEFAULT"
_ZN7cutlass13device_kernelINS_4gemm6kernel13GemmUniversalIN4cute5tupleIJiiiiEEENS1_10collective13CollectiveMmaINS1_46MainloopSm100TmaUmmaWarpSpecializedBlockScaledILi7ELi2ELi2ENS5_IJNS4_1CILi2EEESB_NSA_ILi1EEEEEEEENS5_IJNSA_ILi256EEENSA_ILi128EEESG_EEENS5_IJNS_12float_e5m2_tENS_13float_ue8m0_tEEEENS5_IJNS5_IJlSC_lEEENS4_6LayoutINS5_IJNS5_IJNS5_IJNSA_ILi32EEENSA_ILi4EEEEEEiEEESQ_NS5_IJSC_iEEEEEENS5_IJNS5_IJNS5_IJNSA_ILi16EEESO_EEEiEEENS5_IJNS5_IJNSA_ILi0EEESC_EEENSA_ILi512EEEEEENS5_IJSW_iEEEEEEEEEEESK_S13_NS4_8TiledMMAINS4_8MMA_AtomIJNS4_27SM100_MMA_MXF8F6F4_2x1SM_SSISI_SI_fSJ_Li256ELi128ELNS4_4UMMA5MajorE0ELS18_0ELNS17_7ScaleInE0ELS19_0EEEEEENSM_INS5_IJSC_SC_SC_EEENS5_IJSW_SW_SW_EEEEENS5_IJNS4_10UnderscoreES1F_S1F_EEEEENS5_IJNS4_28SM100_TMA_2SM_LOAD_MULTICASTES1I_EEENS5_IJNS4_14ComposedLayoutINS4_7SwizzleILi3ELi4ELi3EEENS4_18smem_ptr_flag_bitsILi8EEENSM_INS5_IJNSA_ILi8EEESG_EEENS5_IJSG_SC_EEEEEEENSM_INS5_IJNS5_IJNS5_IJSP_SC_EEENS5_IJSN_SC_EEEEEESC_NS5_IJSO_SC_EEEEEENS5_IJNS5_IJNS5_IJSU_SY_EEESX_EEESW_NS5_IJSC_SY_EEEEEEEEEEEvNS4_8identityENS5_IJNS4_18SM100_TMA_2SM_LOADES1I_EEES24_vS25_EENS_8epilogue10collective18CollectiveEpilogueINS29_23Sm100TmaWarpSpecializedILi4ELi2ELi32ELb1ELb0EEEJNS5_IJSG_SG_SG_EEENS5_IJNSM_ISG_SC_EENSM_ISN_SC_EEEEENS_10bfloat16_tESL_S2I_SL_NS29_6fusion15FusionCallbacksIS2D_NS2J_17LinearCombinationIS2I_fS2I_fLNS_15FloatRoundStyleE2EEES2E_S2H_JEEENS4_5SM1004TMEM4LOAD26SM100_TMEM_LOAD_32dp32b32xENS4_13SM90_TMA_LOADENS1K_INS1L_ILi2ELi4ELi3EEENS1N_ILi16EEENSM_INS5_IJS1P_SN_EEES1V_EEEENS4_39AutoVectorizingCopyWithAssumedAlignmentILi128EEENS4_14SM90_TMA_STOREES2Y_S30_S30_EEEvvEEEEvNT_6ParamsE:
[----:B------:R-:W1:Y:S01]  /*0000*/  LDC R1, c[0x0][0x37c] ;  /* 0x0000df00ff017b82 */ /* 0x000e620000000800 */
[----:B------:R-:W2:Y:S01]  /*0010*/  S2R R95, SR_TID.X ;  /* 0x00000000005f7919 */ /* 0x000ea20000002100 */
[----:B------:R-:W3:Y:S06]  /*0020*/  LDCU.64 UR12, c[0x0][0xc90] ;  /* 0x00019200ff0c77ac */ /* 0x000eec0008000a00 */
[----:B------:R-:W4:Y:S01]  /*0030*/  S2UR UR4, SR_CgaCtaId ;  /* 0x00000000000479c3 */ /* 0x000f220000008800 */
[----:B------:R-:W-:Y:S02]  /*0040*/  PRMT R80, RZ, 0x7610, R80 ;  /* 0x00007610ff507816 */ /* 0x000fe40000000050 */
[----:B------:R-:W-:Y:S01]  /*0050*/  ELECT P1, URZ, PT ;  /* 0x0000000000ff782f */ /* 0x000fe20003820000 */
[----:B---3--:R-:W-:-:S04]  /*0060*/  UISETP.NE.U32.AND UP0, UPT, UR12, URZ, UPT ;  /* 0x000000ff0c00728c */ /* 0x008fc8000bf05070 */
[----:B------:R-:W-:Y:S02]  /*0070*/  UISETP.NE.AND.EX UP0, UPT, UR13, URZ, UPT, UP0 ;  /* 0x000000ff0d00728c */ /* 0x000fe4000bf05300 */
[----:B----4-:R-:W-:Y:S02]  /*0080*/  ULOP3.LUT UR61, UR4, 0x1, URZ, 0xc0, !UPT ;  /* 0x00000001043d7892 */ /* 0x010fe4000f8ec0ff */
[----:B------:R-:W-:Y:S01]  /*0090*/  ULOP3.LUT UR60, UR4, 0x1, URZ, 0x3c, !UPT ;  /* 0x00000001043c7892 */ /* 0x000fe2000f8e3cff */
[----:B--2---:R-:W-:-:S05]  /*00a0*/  SHF.R.U32.HI R81, RZ, 0x5, R95 ;  /* 0x00000005ff517819 */ /* 0x004fca000001165f */
[----:B------:R-:W2:Y:S02]  /*00b0*/  SHFL.IDX PT, R0, R81, RZ, 0x1f ;  /* 0x00001fff51007589 */ /* 0x000ea400000e0000 */
[----:B--2---:R-:W-:Y:S01]  /*00c0*/  R2UR UR17, R0 ;  /* 0x00000000001172ca */ /* 0x004fe200000e0000 */
[----:B-1----:R-:W-:-:S14]  /*00d0*/  BRA.U UP0, `(.L_x_0) ;  /* 0x0000000100307547 */ /* 0x002fdc000b800000 */
[----:B------:R-:W1:Y:S02]  /*00e0*/  LDCU.64 UR4, c[0x0][0xc88] ;  /* 0x00019100ff0477ac */ /* 0x000e640008000a00 */
[----:B-1----:R-:W-:-:S04]  /*00f0*/  UISETP.NE.U32.AND UP0, UPT, UR4, URZ, UPT ;  /* 0x000000ff0400728c */ /* 0x002fc8000bf05070 */
[----:B------:R-:W-:-:S09]  /*0100*/  UISETP.NE.AND.EX UP0, UPT, UR5, URZ, UPT, UP0 ;  /* 0x000000ff0500728c */ /* 0x000fd2000bf05300 */
[----:B------:R-:W-:Y:S05]  /*0110*/  BRA.U !UP0, `(.L_x_1) ;  /* 0x0000000108147547 */ /* 0x000fea000b800000 */
[----:B------:R-:W1:Y:S01]  /*0120*/  LDC.64 R2, c[0x0][0xc88] ;  /* 0x00032200ff027b82 */ /* 0x000e620000000a00 */
[----:B------:R-:W1:Y:S02]  /*0130*/  LDCU.64 UR4, c[0x0][0x358] ;  /* 0x00006b00ff0477ac */ /* 0x000e640008000a00 */
[----:B-1----:R1:W5:Y:S01]  /*0140*/  LDG.E R41, desc[UR4][R2.64] ;  /* 0x0000000402297981 */ /* 0x002362000c1e1900 */
[----:B------:R-:W-:Y:S01]  /*0150*/  HFMA2 R80, -RZ, RZ, 0, 5.9604644775390625e-08 ;  /* 0x00000001ff507431 */ /* 0x000fe200000001ff */
[----:B------:R-:W-:Y:S05]  /*0160*/  BRA `(.L_x_0) ;  /* 0x00000000000c7947 */ /* 0x000fea0003800000 */
.L_x_1:
[----:B------:R-:W1:Y:S01]  /*0170*/  LDCU UR4, c[0x0][0xc80] ;  /* 0x00019000ff0477ac */ /* 0x000e620008000800 */
[----:B------:R-:W-:Y:S01]  /*0180*/  HFMA2 R80, -RZ, RZ, 0, 5.9604644775390625e-08 ;  /* 0x00000001ff507431 */ /* 0x000fe200000001ff */
[----:B-1----:R-:W-:-:S07]  /*0190*/  MOV R41, UR4 ;  /* 0x0000000400297c02 */ /* 0x002fce0008000f00 */
.L_x_0:
[----:B------:R-:W2:Y:S02]  /*01a0*/  LDCU.64 UR4, c[0x0][0xcb0] ;  /* 0x00019600ff0477ac */ /* 0x000ea40008000a00 */
[----:B--2---:R-:W-:-:S04]  /*01b0*/  UISETP.NE.U32.AND UP0, UPT, UR4, URZ, UPT ;  /* 0x000000ff0400728c */ /* 0x004fc8000bf05070 */
[----:B------:R-:W-:-:S09]  /*01c0*/  UISETP.NE.AND.EX UP0, UPT, UR5, URZ, UPT, UP0 ;  /* 0x000000ff0500728c */ /* 0x000fd2000bf05300 */
[----:B------:R-:W-:Y:S05]  /*01d0*/  BRA.U UP0, `(.L_x_2) ;  /* 0x0000000100287547 */ /* 0x000fea000b800000 */
[----:B------:R-:W2:Y:S02]  /*01e0*/  LDCU.64 UR4, c[0x0][0xca8] ;  /* 0x00019500ff0477ac */ /* 0x000ea40008000a00 */
[----:B--2---:R-:W-:-:S04]  /*01f0*/  UISETP.NE.U32.AND UP0, UPT, UR4, URZ, UPT ;  /* 0x000000ff0400728c */ /* 0x004fc8000bf05070 */
[----:B------:R-:W-:-:S09]  /*0200*/  UISETP.NE.AND.EX UP0, UPT, UR5, URZ, UPT, UP0 ;  /* 0x000000ff0500728c */ /* 0x000fd2000bf05300 */
[----:B------:R-:W-:Y:S05]  /*0210*/  BRA.U !UP0, `(.L_x_3) ;  /* 0x0000000108107547 */ /* 0x000fea000b800000 */
[----:B------:R-:W2:Y:S01]  /*0220*/  LDC.64 R38, c[0x0][0xca8] ;  /* 0x00032a00ff267b82 */ /* 0x000ea20000000a00 */
[----:B------:R-:W2:Y:S02]  /*0230*/  LDCU.64 UR4, c[0x0][0x358] ;  /* 0x00006b00ff0477ac */ /* 0x000ea40008000a00 */
[----:B--2---:R2:W5:Y:S01]  /*0240*/  LDG.E R38, desc[UR4][R38.64] ;  /* 0x0000000426267981 */ /* 0x004562000c1e1900 */
[----:B------:R-:W-:Y:S05]  /*0250*/  BRA `(.L_x_2) ;  /* 0x0000000000087947 */ /* 0x000fea0003800000 */
.L_x_3:
[----:B------:R-:W2:Y:S02]  /*0260*/  LDCU UR4, c[0x0][0xca0] ;  /* 0x00019400ff0477ac */ /* 0x000ea40008000800 */
[----:B--2---:R-:W-:Y:S02]  /*0270*/  MOV R38, UR4 ;  /* 0x0000000400267c02 */ /* 0x004fe40008000f00 */
.L_x_2:
[----:B------:R-:W-:Y:S01]  /*0280*/  IMAD.U32 R0, RZ, RZ, UR17 ;  /* 0x00000011ff007e24 */ /* 0x000fe2000f8e00ff */
[----:B------:R-:W-:Y:S04]  /*0290*/  BSSY.RECONVERGENT B0, `(.L_x_4) ;  /* 0x0000012000007945 */ /* 0x000fe80003800200 */
[C---:B------:R-:W-:Y:S02]  /*02a0*/  ISETP.NE.OR P2, PT, R0.reuse, 0x1, !P1 ;  /* 0x000000010000780c */ /* 0x040fe40004f45670 */
[----:B------:R-:W-:-:S11]  /*02b0*/  ISETP.NE.OR P0, PT, R0, 0x3, !P1 ;  /* 0x000000030000780c */ /* 0x000fd60004f05670 */
[----:B------:R-:W-:Y:S05]  /*02c0*/  @P2 BRA `(.L_x_5) ;  /* 0x0000000000382947 */ /* 0x000fea0003800000 */
[----:B------:R-:W3:Y:S02]  /*02d0*/  LDCU.64 UR4, c[0x0][0x348] ;  /* 0x00006900ff0477ac */ /* 0x000ee40008000a00 */
[----:B---3--:R-:W-:Y:S02]  /*02e0*/  UIADD3 UR10, UP3, UPT, UR4, 0x80, URZ ;  /* 0x00000080040a7890 */ /* 0x008fe4000ff7e0ff */
[----:B------:R-:W-:Y:S02]  /*02f0*/  UIADD3 UR8, UP2, UPT, UR4, 0x180, URZ ;  /* 0x0000018004087890 */ /* 0x000fe4000ff5e0ff */
[----:B------:R-:W-:Y:S02]  /*0300*/  UIADD3 UR6, UP1, UPT, UR4, 0x280, URZ ;  /* 0x0000028004067890 */ /* 0x000fe4000ff3e0ff */
[----:B------:R-:W-:Y:S02]  /*0310*/  UIADD3 UR4, UP0, UPT, UR4, 0x380, URZ ;  /* 0x0000038004047890 */ /* 0x000fe4000ff1e0ff */
[----:B------:R-:W-:-:S02]  /*0320*/  UIADD3.X UR11, UPT, UPT, URZ, UR5, URZ, UP3, !UPT ;  /* 0x00000005ff0b7290 */ /* 0x000fc40009ffe4ff */
[----:B------:R-:W-:Y:S02]  /*0330*/  UIADD3.X UR9, UPT, UPT, URZ, UR5, URZ, UP2, !UPT ;  /* 0x00000005ff097290 */ /* 0x000fe400097fe4ff */
[----:B------:R-:W-:Y:S02]  /*0340*/  UIADD3.X UR7, UPT, UPT, URZ, UR5, URZ, UP1, !UPT ;  /* 0x00000005ff077290 */ /* 0x000fe40008ffe4ff */
[----:B------:R-:W-:-:S03]  /*0350*/  UIADD3.X UR5, UPT, UPT, URZ, UR5, URZ, UP0, !UPT ;  /* 0x00000005ff057290 */ /* 0x000fc600087fe4ff */
[----:B------:R3:W-:Y:S02]  /*0360*/  UTMACCTL.PF [UR10] ;  /* 0x000000000a0079b9 */ /* 0x0007e40008040000 */
[----:B------:R3:W-:Y:S02]  /*0370*/  UTMACCTL.PF [UR8] ;  /* 0x00000000080079b9 */ /* 0x0007e40008040000 */
[----:B------:R3:W-:Y:S02]  /*0380*/  UTMACCTL.PF [UR6] ;  /* 0x00000000060079b9 */ /* 0x0007e40008040000 */
[----:B------:R3:W-:Y:S02]  /*0390*/  UTMACCTL.PF [UR4] ;  /* 0x00000000040079b9 */ /* 0x0007e40008040000 */
[----:B---3--:R-:W-:Y:S01]  /*03a0*/  NOP ;  /* 0x0000000000007918 */ /* 0x008fe20000000000 */
.L_x_5:
[----:B------:R-:W-:Y:S05]  /*03b0*/  BSYNC.RECONVERGENT B0 ;  /* 0x0000000000007941 */ /* 0x000fea0003800200 */
.L_x_4:
[----:B------:R-:W-:Y:S04]  /*03c0*/  BSSY.RECONVERGENT B0, `(.L_x_6) ;  /* 0x000000a000007945 */ /* 0x000fe80003800200 */
[----:B------:R-:W-:Y:S05]  /*03d0*/  @P0 BRA `(.L_x_7) ;  /* 0x0000000000200947 */ /* 0x000fea0003800000 */
[----:B------:R-:W3:Y:S02]  /*03e0*/  LDCU.64 UR4, c[0x0][0x348] ;  /* 0x00006900ff0477ac */ /* 0x000ee40008000a00 */
[----:B---3--:R-:W-:Y:S02]  /*03f0*/  UIADD3 UR6, UP1, UPT, UR4, 0x980, URZ ;  /* 0x0000098004067890 */ /* 0x008fe4000ff3e0ff */
[----:B------:R-:W-:Y:S02]  /*0400*/  UIADD3 UR4, UP0, UPT, UR4, 0xa80, URZ ;  /* 0x00000a8004047890 */ /* 0x000fe4000ff1e0ff */
[----:B------:R-:W-:Y:S02]  /*0410*/  UIADD3.X UR7, UPT, UPT, URZ, UR5, URZ, UP1, !UPT ;  /* 0x00000005ff077290 */ /* 0x000fe40008ffe4ff */
[----:B------:R-:W-:-:S07]  /*0420*/  UIADD3.X UR5, UPT, UPT, URZ, UR5, URZ, UP0, !UPT ;  /* 0x00000005ff057290 */ /* 0x000fce00087fe4ff */
[----:B------:R3:W-:Y:S02]  /*0430*/  UTMACCTL.PF [UR6] ;  /* 0x00000000060079b9 */ /* 0x0007e40008040000 */
[----:B------:R3:W-:Y:S02]  /*0440*/  UTMACCTL.PF [UR4] ;  /* 0x00000000040079b9 */ /* 0x0007e40008040000 */
[----:B---3--:R-:W-:Y:S01]  /*0450*/  NOP ;  /* 0x0000000000007918 */ /* 0x008fe20000000000 */
.L_x_7:
[----:B------:R-:W-:Y:S05]  /*0460*/  BSYNC.RECONVERGENT B0 ;  /* 0x0000000000007941 */ /* 0x000fea0003800200 */
.L_x_6:
[----:B------:R-:W3:Y:S01]  /*0470*/  LDCU.64 UR4, c[0x0][0xc88] ;  /* 0x00019100ff0477ac */ /* 0x000ee20008000a00 */
[----:B------:R-:W-:Y:S02]  /*0480*/  UISETP.EQ.U32.AND UP1, UPT, UR12, URZ, UPT ;  /* 0x000000ff0c00728c */ /* 0x000fe4000bf22070 */
[----:B------:R-:W-:Y:S02]  /*0490*/  UPLOP3.LUT UP3, UPT, UPT, UPT, UPT, 0x80, 0x8 ;  /* 0x000000000008789c */ /* 0x000fe40003f6f070 */
[----:B---3--:R-:W-:-:S04]  /*04a0*/  UISETP.NE.U32.AND UP0, UPT, UR4, URZ, UPT ;  /* 0x000000ff0400728c */ /* 0x008fc8000bf05070 */
[----:B------:R-:W-:-:S04]  /*04b0*/  UISETP.NE.AND.EX UP0, UPT, UR5, URZ, UPT, UP0 ;  /* 0x000000ff0500728c */ /* 0x000fc8000bf05300 */
[----:B------:R-:W-:-:S04]  /*04c0*/  UISETP.EQ.OR.EX UP2, UPT, UR13, URZ, !UP0, UP1 ;  /* 0x000000ff0d00728c */ /* 0x000fc8000c742710 */
[----:B------:R-:W-:-:S06]  /*04d0*/  UP2UR UR4, UPR, URZ, 0x4 ;  /* 0x00000004ff047883 */ /* 0x000fcc0008000000 */
[----:B------:R-:W-:Y:S01]  /*04e0*/  MOV R84, UR4 ;  /* 0x0000000400547c02 */ /* 0x000fe20008000f00 */
[----:B------:R-:W-:Y:S06]  /*04f0*/  BRA.U !UP2, `(.L_x_8) ;  /* 0x000000010a207547 */ /* 0x000fec000b800000 */
[----:B------:R-:W-:Y:S01]  /*0500*/  UISETP.NE.U32.AND UP1, UPT, UR12, URZ, UPT ;  /* 0x000000ff0c00728c */ /* 0x000fe2000bf25070 */
[----:B-----5:R-:W-:Y:S01]  /*0510*/  FSETP.NEU.AND P0, PT, R41, RZ, PT ;  /* 0x000000ff2900720b */ /* 0x020fe20003f0d000 */
[----:B------:R-:W-:Y:S02]  /*0520*/  USEL UR4, URZ, 0xffffffff, UP0 ;  /* 0xffffffffff047887 */ /* 0x000fe40008000000 */
[----:B------:R-:W-:-:S10]  /*0530*/  UISETP.NE.AND.EX UP1, UPT, UR13, URZ, UPT, UP1 ;  /* 0x000000ff0d00728c */ /* 0x000fd4000bf25310 */
[----:B------:R-:W-:Y:S01]  /*0540*/  VOTEU.ANY UP0, P0 ;  /* 0x0000000000ff7886 */ /* 0x000fe20000000100 */
[----:B------:R-:W-:-:S04]  /*0550*/  @!UP1 USEL UR4, URZ, 0xffffffff, UP0 ;  /* 0xffffffffff049887 */ /* 0x000fc80008000000 */
[----:B------:R-:W-:-:S04]  /*0560*/  ULOP3.LUT UR4, UR4, 0x1, URZ, 0xc0, !UPT ;  /* 0x0000000104047892 */ /* 0x000fc8000f8ec0ff */
[----:B------:R-:W-:-:S11]  /*0570*/  UISETP.NE.U32.AND UP3, UPT, UR4, 0x1, UPT ;  /* 0x000000010400788c */ /* 0x000fd6000bf65070 */
.L_x_8:
[----:B------:R-:W3:Y:S01]  /*0580*/  SHFL.IDX PT, R0, R81, RZ, 0x1f ;  /* 0x00001fff51007589 */ /* 0x000ee200000e0000 */
[----:B------:R-:W-:-:S04]  /*0590*/  UISETP.NE.AND UP0, UPT, UR17, 0x2, UPT ;  /* 0x000000021100788c */ /* 0x000fc8000bf05270 */
[----:B------:R-:W-:Y:S02]  /*05a0*/  UISETP.EQ.AND UP1, UPT, UR61, URZ, !UP0 ;  /* 0x000000ff3d00728c */ /* 0x000fe4000c722270 */
[----:B------:R-:W-:-:S04]  /*05b0*/  USEL UR52, URZ, 0x1, UP0 ;  /* 0x00000001ff347887 */ /* 0x000fc80008000000 */
[----:B------:R-:W-:Y:S02]  /*05c0*/  PLOP3.LUT P4, PT, P1, PT, UP1, 0x80, 0x8 ;  /* 0x000000000008781c */ /* 0x000fe40000f8f018 */
[----:B---3--:R-:W-:-:S13]  /*05d0*/  ISETP.NE.AND P0, PT, R0, RZ, PT ;  /* 0x000000ff0000720c */ /* 0x008fda0003f05270 */
[----:B------:R-:W-:Y:S05]  /*05e0*/  @P0 BRA `(.L_x_9) ;  /* 0x0000000000700947 */ /* 0x000fea0003800000 */
[----:B------:R-:W3:Y:S01]  /*05f0*/  S2UR UR5, SR_CgaCtaId ;  /* 0x00000000000579c3 */ /* 0x000ee20000008800 */
[----:B------:R-:W-:Y:S01]  /*0600*/  UMOV UR4, 0x400 ;  /* 0x0000040000047882 */ /* 0x000fe20000000000 */
[----:B------:R-:W-:Y:S01]  /*0610*/  UMOV UR8, 0x1 ;  /* 0x0000000100087882 */ /* 0x000fe20000000000 */
[----:B------:R-:W-:Y:S01]  /*0620*/  UMOV UR6, 0x2 ;  /* 0x0000000200067882 */ /* 0x000fe20000000000 */
[----:B------:R-:W-:-:S04]  /*0630*/  UIADD3 UR8, UPT, UPT, -UR8, 0x100000, URZ ;  /* 0x0010000008087890 */ /* 0x000fc8000fffe1ff */
[----:B------:R-:W-:Y:S02]  /*0640*/  USHF.L.U32 UR9, UR8, 0xb, URZ ;  /* 0x0000000b08097899 */ /* 0x000fe400080006ff */
[----:B------:R-:W-:Y:S02]  /*0650*/  USHF.L.U32 UR8, UR8, 0x1, URZ ;  /* 0x0000000108087899 */ /* 0x000fe400080006ff */
[----:B------:R-:W-:-:S04]  /*0660*/  UIADD3 UR6, UPT, UPT, -UR6, 0x100000, URZ ;  /* 0x0010000006067890 */ /* 0x000fc8000fffe1ff */
[----:B------:R-:W-:Y:S02]  /*0670*/  USHF.L.U32 UR7, UR6, 0xb, URZ ;  /* 0x0000000b06077899 */ /* 0x000fe400080006ff */
[----:B------:R-:W-:Y:S01]  /*0680*/  USHF.L.U32 UR6, UR6, 0x1, URZ ;  /* 0x0000000106067899 */ /* 0x000fe200080006ff */
[----:B------:R-:W-:Y:S01]  /*0690*/  ELECT P0, URZ, PT ;  /* 0x0000000000ff782f */ /* 0x000fe20003800000 */
[----:B---3--:R-:W-:Y:S01]  /*06a0*/  ULEA UR4, UR5, UR4, 0x18 ;  /* 0x0000000405047291 */ /* 0x008fe2000f8ec0ff */
[----:B------:R-:W3:Y:S11]  /*06b0*/  FENCE.VIEW.ASYNC.S ;  /* 0x00000000000073c6 */ /* 0x000ef60000000000 */
[----:B---3--:R3:W4:Y:S01]  /*06c0*/  SYNCS.EXCH.64 URZ, [UR4], UR8 ;  /* 0x0000000804ff75b2 */ /* 0x0087220008000100 */
[----:B------:R3:W1:Y:S01]  /*06d0*/  SYNCS.EXCH.64 URZ, [UR4+0x38], UR6 ;  /* 0x0000380604ff75b2 */ /* 0x0006620008000100 */
        /* <DEDUP_REMOVED lines=11> */
[----:B------:R3:W1:Y:S02]  /*0790*/  SYNCS.EXCH.64 URZ, [UR4+0x68], UR6 ;  /* 0x0000680604ff75b2 */ /* 0x0006640008000100 */
[----:B---3--:R-:W-:Y:S01]  /*07a0*/  NOP ;  /* 0x0000000000007918 */ /* 0x008fe20000000000 */
.L_x_9:
[----:B------:R-:W3:Y:S01]  /*07b0*/  SHFL.IDX PT, R0, R81, RZ, 0x1f ;  /* 0x00001fff51007589 */ /* 0x000ee200000e0000 */
[----:B------:R-:W-:Y:S01]  /*07c0*/  NOP ;  /* 0x0000000000007918 */ /* 0x000fe20000000000 */
[----:B---3--:R-:W-:-:S13]  /*07d0*/  ISETP.NE.AND P0, PT, R0, 0x1, PT ;  /* 0x000000010000780c */ /* 0x008fda0003f05270 */
        /* <DEDUP_REMOVED lines=14> */
[----:B---3--:R3:W1:Y:S01]  /*08c0*/  SYNCS.EXCH.64 URZ, [UR4+0x70], UR8 ;  /* 0x0000700804ff75b2 */ /* 0x0086620008000100 */
[----:B------:R3:W1:Y:S01]  /*08d0*/  SYNCS.EXCH.64 URZ, [UR4+0x90], UR6 ;  /* 0x0000900604ff75b2 */ /* 0x0006620008000100 */
[----:B------:R3:W1:Y:S01]  /*08e0*/  SYNCS.EXCH.64 URZ, [UR4+0x78], UR8 ;  /* 0x0000780804ff75b2 */ /* 0x0006620008000100 */
[----:B------:R3:W1:Y:S01]  /*08f0*/  SYNCS.EXCH.64 URZ, [UR4+0x98], UR6 ;  /* 0x0000980604ff75b2 */ /* 0x0006620008000100 */
[----:B------:R3:W1:Y:S01]  /*0900*/  SYNCS.EXCH.64 URZ, [UR4+0x80], UR8 ;  /* 0x0000800804ff75b2 */ /* 0x0006620008000100 */
[----:B------:R3:W1:Y:S01]  /*0910*/  SYNCS.EXCH.64 URZ, [UR4+0xa0], UR6 ;  /* 0x0000a00604ff75b2 */ /* 0x0006620008000100 */
[----:B------:R3:W1:Y:S01]  /*0920*/  SYNCS.EXCH.64 URZ, [UR4+0x88], UR8 ;  /* 0x0000880804ff75b2 */ /* 0x0006620008000100 */
[----:B------:R3:W1:Y:S01]  /*0930*/  SYNCS.EXCH.64 URZ, [UR4+0xa8], UR6 ;  /* 0x0000a80604ff75b2 */ /* 0x0006620008000100 */
[----:B------:R-:W-:Y:S01]  /*0940*/  NOP ;  /* 0x0000000000007918 */ /* 0x000fe20000000000 */
.L_x_10:
[----:B------:R-:W2:Y:S01]  /*0950*/  SHFL.IDX PT, R0, R81, RZ, 0x1f ;  /* 0x00001fff51007589 */ /* 0x000ea200000e0000 */
[----:B------:R-:W-:Y:S01]  /*0960*/  NOP ;  /* 0x0000000000007918 */ /* 0x000fe20000000000 */
[----:B--2---:R-:W-:-:S13]  /*0970*/  ISETP.NE.AND P0, PT, R0, 0x3, PT ;  /* 0x000000030000780c */ /* 0x004fda0003f05270 */
[----:B------:R-:W-:Y:S05]  /*0980*/  @P0 BRA `(.L_x_11) ;  /* 0x0000000000300947 */ /* 0x000fea0003800000 */
[----:B---3--:R-:W2:Y:S01]  /*0990*/  S2UR UR6, SR_CgaCtaId ;  /* 0x00000000000679c3 */ /* 0x008ea20000008800 */
[----:B------:R-:W-:Y:S01]  /*09a0*/  UMOV UR4, 0x400 ;  /* 0x0000040000047882 */ /* 0x000fe20000000000 */
[----:B------:R-:W-:Y:S01]  /*09b0*/  UMOV UR5, 0x20 ;  /* 0x0000002000057882 */ /* 0x000fe20000000000 */
[----:B------:R-:W-:Y:S01]  /*09c0*/  ELECT P0, URZ, PT ;  /* 0x0000000000ff782f */ /* 0x000fe20003800000 */
[----:B--2---:R-:W-:Y:S02]  /*09d0*/  ULEA UR6, UR6, UR4, 0x18 ;  /* 0x0000000406067291 */ /* 0x004fe4000f8ec0ff */
[----:B------:R-:W-:-:S04]  /*09e0*/  UIADD3 UR4, UPT, UPT, -UR5, 0x100000, URZ ;  /* 0x0010000005047890 */ /* 0x000fc8000fffe1ff */
[----:B------:R-:W-:Y:S02]  /*09f0*/  USHF.L.U32 UR5, UR4, 0xb, URZ ;  /* 0x0000000b04057899 */ /* 0x000fe400080006ff */
[----:B------:R-:W-:Y:S01]  /*0a00*/  USHF.L.U32 UR4, UR4, 0x1, URZ ;  /* 0x0000000104047899 */ /* 0x000fe200080006ff */
[----:B------:R-:W2:Y:S11]  /*0a10*/  FENCE.VIEW.ASYNC.S ;  /* 0x00000000000073c6 */ /* 0x000eb60000000000 */
[----:B--2---:R2:W3:Y:S01]  /*0a20*/  SYNCS.EXCH.64 URZ, [UR6+0xb0], UR4 ;  /* 0x0000b00406ff75b2 */ /* 0x0044e20008000100 */
[----:B------:R2:W1:Y:S01]  /*0a30*/  SYNCS.EXCH.64 URZ, [UR6+0xb8], UR4 ;  /* 0x0000b80406ff75b2 */ /* 0x0004620008000100 */
[----:B------:R-:W-:Y:S01]  /*0a40*/  NOP ;  /* 0x0000000000007918 */ /* 0x000fe20000000000 */
.L_x_11:
[----:B------:R-:W4:Y:S01]  /*0a50*/  SHFL.IDX PT, R0, R81, RZ, 0x1f ;  /* 0x00001fff51007589 */ /* 0x000f2200000e0000 */
[----:B------:R-:W-:Y:S01]  /*0a60*/  NOP ;  /* 0x0000000000007918 */ /* 0x000fe20000000000 */
[----:B----4-:R-:W-:-:S13]  /*0a70*/  ISETP.NE.AND P0, PT, R0, 0x4, PT ;  /* 0x000000040000780c */ /* 0x010fda0003f05270 */
[----:B------:R-:W-:Y:S05]  /*0a80*/  @P0 BRA `(.L_x_12) ;  /* 0x00000000004c0947 */ /* 0x000fea0003800000 */
[----:B--2---:R-:W2:Y:S01]  /*0a90*/  S2UR UR5, SR_CgaCtaId ;  /* 0x00000000000579c3 */ /* 0x004ea20000008800 */
[----:B---3--:R-:W-:Y:S01]  /*0aa0*/  UMOV UR4, 0x3a0 ;  /* 0x000003a000047882 */ /* 0x008fe20000000000 */
[----:B------:R-:W-:Y:S01]  /*0ab0*/  UMOV UR6, 0x400 ;  /* 0x0000040000067882 */ /* 0x000fe20000000000 */
[----:B------:R-:W-:Y:S01]  /*0ac0*/  USEL UR4, UR4, 0x320, UP3 ;  /* 0x0000032004047887 */ /* 0x000fe20009800000 */
[----:B------:R-:W-:Y:S01]  /*0ad0*/  UMOV UR8, 0x1 ;  /* 0x0000000100087882 */ /* 0x000fe20000000000 */
[----:B------:R-:W-:Y:S01]  /*0ae0*/  ELECT P0, URZ, PT ;  /* 0x0000000000ff782f */ /* 0x000fe20003800000 */
[----:B------:R-:W-:-:S04]  /*0af0*/  UIADD3 UR8, UPT, UPT, -UR8, 0x100000, URZ ;  /* 0x0010000008087890 */ /* 0x000fc8000fffe1ff */
[----:B------:R-:W-:Y:S02]  /*0b00*/  USHF.L.U32 UR9, UR8, 0xb, URZ ;  /* 0x0000000b08097899 */ /* 0x000fe400080006ff */
[----:B------:R-:W-:Y:S02]  /*0b10*/  USHF.L.U32 UR8, UR8, 0x1, URZ ;  /* 0x0000000108087899 */ /* 0x000fe400080006ff */
[----:B--2---:R-:W-:Y:S02]  /*0b20*/  ULEA UR6, UR5, UR6, 0x18 ;  /* 0x0000000605067291 */ /* 0x004fe4000f8ec0ff */
[----:B------:R-:W-:-:S04]  /*0b30*/  UIADD3 UR4, UPT, UPT, -UR4, 0x100000, URZ ;  /* 0x0010000004047890 */ /* 0x000fc8000fffe1ff */
[----:B------:R-:W-:Y:S02]  /*0b40*/  USHF.L.U32 UR5, UR4, 0xb, URZ ;  /* 0x0000000b04057899 */ /* 0x000fe400080006ff */
[----:B------:R-:W-:Y:S01]  /*0b50*/  USHF.L.U32 UR4, UR4, 0x1, URZ ;  /* 0x0000000104047899 */ /* 0x000fe200080006ff */
[----:B------:R-:W2:Y:S03]  /*0b60*/  FENCE.VIEW.ASYNC.S ;  /* 0x00000000000073c6 */ /* 0x000ea60000000000 */
[----:B--2---:R4:W2:Y:S08]  /*0b70*/  SYNCS.EXCH.64 URZ, [UR6+0xc0], UR8 ;  /* 0x0000c00806ff75b2 */ /* 0x0048b00008000100 */
[----:B------:R4:W3:Y:S01]  /*0b80*/  SYNCS.EXCH.64 URZ, [UR6+0xd0], UR4 ;  /* 0x0000d00406ff75b2 */ /* 0x0008e20008000100 */
[----:B------:R4:W1:Y:S01]  /*0b90*/  SYNCS.EXCH.64 URZ, [UR6+0xc8], UR8 ;  /* 0x0000c80806ff75b2 */ /* 0x0008620008000100 */
[----:B------:R4:W1:Y:S02]  /*0ba0*/  SYNCS.EXCH.64 URZ, [UR6+0xd8], UR4 ;  /* 0x0000d80406ff75b2 */ /* 0x0008640008000100 */
[----:B----4-:R-:W-:Y:S01]  /*0bb0*/  NOP ;  /* 0x0000000000007918 */ /* 0x010fe20000000000 */
.L_x_12:
[----:B------:R-:W4:Y:S01]  /*0bc0*/  SHFL.IDX PT, R0, R81, RZ, 0x1f ;  /* 0x00001fff51007589 */ /* 0x000f2200000e0000 */
[----:B------:R-:W-:Y:S01]  /*0bd0*/  NOP ;  /* 0x0000000000007918 */ /* 0x000fe20000000000 */
[----:B----4-:R-:W-:-:S13]  /*0be0*/  ISETP.NE.AND P0, PT, R0, 0x5, PT ;  /* 0x000000050000780c */ /* 0x010fda0003f05270 */
[----:B------:R-:W-:Y:S05]  /*0bf0*/  @P0 BRA `(.L_x_13) ;  /* 0x0000000000480947 */ /* 0x000fea0003800000 */
[----:B--2---:R-:W2:Y:S01]  /*0c00*/  S2UR UR5, SR_CgaCtaId ;  /* 0x00000000000579c3 */ /* 0x004ea20000008800 */
[----:B---3--:R-:W-:Y:S01]  /*0c10*/  UMOV UR4, 0x400 ;  /* 0x0000040000047882 */ /* 0x008fe20000000000 */
        /* <DEDUP_REMOVED lines=9> */
[----:B--2---:R-:W-:Y:S01]  /*0cb0*/  ULEA UR4, UR5, UR4, 0x18 ;  /* 0x0000000405047291 */ /* 0x004fe2000f8ec0ff */
[----:B------:R-:W2:Y:S11]  /*0cc0*/  FENCE.VIEW.ASYNC.S ;  /* 0x00000000000073c6 */ /* 0x000eb60000000000 */
[----:B--2---:R4:W2:Y:S01]  /*0cd0*/  SYNCS.EXCH.64 URZ, [UR4+0xe0], UR6 ;  /* 0x0000e00604ff75b2 */ /* 0x0048a20008000100 */
[----:B------:R4:W3:Y:S01]  /*0ce0*/  SYNCS.EXCH.64 URZ, [UR4+0xf0], UR8 ;  /* 0x0000f00804ff75b2 */ /* 0x0008e20008000100 */
[----:B------:R4:W1:Y:S01]  /*0cf0*/  SYNCS.EXCH.64 URZ, [UR4+0xe8], UR6 ;  /* 0x0000e80604ff75b2 */ /* 0x0008620008000100 */
[----:B------:R4:W1:Y:S02]  /*0d00*/  SYNCS.EXCH.64 URZ, [UR4+0xf8], UR8 ;  /* 0x0000f80804ff75b2 */ /* 0x0008640008000100 */
[----:B----4-:R-:W-:Y:S01]  /*0d10*/  NOP ;  /* 0x0000000000007918 */ /* 0x010fe20000000000 */
.L_x_13:
[----:B------:R-:W4:Y:S01]  /*0d20*/  SHFL.IDX PT, R0, R81, RZ, 0x1f ;  /* 0x00001fff51007589 */ /* 0x000f2200000e0000 */
[----:B------:R-:W-:Y:S01]  /*0d30*/  ISETP.NE.OR P1, PT, RZ, UR17, !P1 ;  /* 0x00000011ff007c0c */ /* 0x000fe2000cf25670 */
[----:B------:R-:W-:Y:S01]  /*0d40*/  NOP ;  /* 0x0000000000007918 */ /* 0x000fe20000000000 */
[----:B----4-:R-:W-:-:S13]  /*0d50*/  ISETP.NE.AND P0, PT, R0, 0x3, PT ;  /* 0x000000030000780c */ /* 0x010fda0003f05270 */
[----:B------:R-:W-:Y:S05]  /*0d60*/  @P0 BRA `(.L_x_14) ;  /* 0x0000000000380947 */ /* 0x000fea0003800000 */
[----:B--2---:R-:W2:Y:S01]  /*0d70*/  S2UR UR5, SR_CgaCtaId ;  /* 0x00000000000579c3 */ /* 0x004ea20000008800 */
[----:B---3--:R-:W-:Y:S01]  /*0d80*/  UMOV UR4, 0x400 ;  /* 0x0000040000047882 */ /* 0x008fe20000000000 */
[----:B------:R-:W-:Y:S01]  /*0d90*/  UMOV UR6, 0x20 ;  /* 0x0000002000067882 */ /* 0x000fe20000000000 */
[----:B------:R-:W-:Y:S01]  /*0da0*/  ELECT P0, URZ, PT ;  /* 0x0000000000ff782f */ /* 0x000fe20003800000 */
[----:B------:R-:W-:-:S04]  /*0db0*/  UIADD3 UR6, UPT, UPT, -UR6, 0x100000, URZ ;  /* 0x0010000006067890 */ /* 0x000fc8000fffe1ff */
[----:B------:R-:W-:Y:S02]  /*0dc0*/  USHF.L.U32 UR7, UR6, 0xb, URZ ;  /* 0x0000000b06077899 */ /* 0x000fe400080006ff */
[----:B------:R-:W-:Y:S02]  /*0dd0*/  USHF.L.U32 UR6, UR6, 0x1, URZ ;  /* 0x0000000106067899 */ /* 0x000fe400080006ff */
[----:B--2---:R-:W-:Y:S01]  /*0de0*/  ULEA UR4, UR5, UR4, 0x18 ;  /* 0x0000000405047291 */ /* 0x004fe2000f8ec0ff */
[----:B------:R-:W2:Y:S11]  /*0df0*/  FENCE.VIEW.ASYNC.S ;  /* 0x00000000000073c6 */ /* 0x000eb60000000000 */
[----:B--2---:R4:W2:Y:S01]  /*0e00*/  SYNCS.EXCH.64 URZ, [UR4+0x100], UR6 ;  /* 0x0001000604ff75b2 */ /* 0x0048a20008000100 */
[----:B------:R4:W3:Y:S01]  /*0e10*/  SYNCS.EXCH.64 URZ, [UR4+0x110], UR6 ;  /* 0x0001100604ff75b2 */ /* 0x0008e20008000100 */
[----:B------:R4:W1:Y:S01]  /*0e20*/  SYNCS.EXCH.64 URZ, [UR4+0x108], UR6 ;  /* 0x0001080604ff75b2 */ /* 0x0008620008000100 */
[----:B------:R4:W1:Y:S02]  /*0e30*/  SYNCS.EXCH.64 URZ, [UR4+0x118], UR6 ;  /* 0x0001180604ff75b2 */ /* 0x0008640008000100 */
[----:B----4-:R-:W-:Y:S01]  /*0e40*/  NOP ;  /* 0x0000000000007918 */ /* 0x010fe20000000000 */
.L_x_14:
[----:B---3--:R-:W3:Y:S01]  /*0e50*/  S2UR UR7, SR_CgaCtaId ;  /* 0x00000000000779c3 */ /* 0x008ee20000008800 */
[----:B------:R-:W-:Y:S01]  /*0e60*/  VOTEU.ALL UP0, P1 ;  /* 0x0000000000ff7886 */ /* 0x000fe20000800000 */
[----:B--2---:R-:W-:Y:S01]  /*0e70*/  UMOV UR4, 0x20 ;  /* 0x0000002000047882 */ /* 0x004fe20000000000 */
[----:B------:R-:W-:Y:S01]  /*0e80*/  NOP ;  /* 0x0000000000007918 */ /* 0x000fe20000000000 */
[----:B-1----:R-:W-:Y:S01]  /*0e90*/  LOP3.LUT R3, R95, 0x1f, RZ, 0xc0, !PT ;  /* 0x0000001f5f037812 */ /* 0x002fe200078ec0ff */
[----:B------:R-:W-:Y:S01]  /*0ea0*/  UISETP.NE.AND UP4, UPT, UR17, URZ, UPT ;  /* 0x000000ff1100728c */ /* 0x000fe2000bf85270 */
[----:B------:R-:W-:Y:S01]  /*0eb0*/  @!UP0 UMOV UR6, 0x400 ;  /* 0x0000040000068882 */ /* 0x000fe20000000000 */
[----:B------:R-:W-:-:S04]  /*0ec0*/  @!UP0 UIADD3 UR4, UPT, UPT, -UR4, 0x100000, URZ ;  /* 0x0010000004048890 */ /* 0x000fc8000fffe1ff */
[----:B------:R-:W-:Y:S02]  /*0ed0*/  @!UP0 USHF.L.U32 UR5, UR4, 0xb, URZ ;  /* 0x0000000b04058899 */ /* 0x000fe400080006ff */
[----:B------:R-:W-:Y:S02]  /*0ee0*/  @!UP0 USHF.L.U32 UR4, UR4, 0x1, URZ ;  /* 0x0000000104048899 */ /* 0x000fe400080006ff */
[----:B---3--:R-:W-:Y:S01]  /*0ef0*/  @!UP0 ULEA UR6, UR7, UR6, 0x18 ;  /* 0x0000000607068291 */ /* 0x008fe2000f8ec0ff */
[----:B------:R-:W1:Y:S01]  /*0f00*/  LDCU UR7, c[0x0][0x36c] ;  /* 0x00006d80ff0777ac */ /* 0x000e620008000800 */
[----:B------:R-:W-:Y:S01]  /*0f10*/  VOTEU.ALL UP0, P1 ;  /* 0x0000000000ff7886 */ /* 0x000fe20000800000 */
[----:B------:R-:W2:Y:S09]  /*0f20*/  FENCE.VIEW.ASYNC.S ;  /* 0x00000000000073c6 */ /* 0x000eb20000000000 */
[----:B--2---:R2:W3:Y:S01]  /*0f30*/  @!UP0 SYNCS.EXCH.64 URZ, [UR6+0x120], UR4 ;  /* 0x0001200406ff85b2 */ /* 0x0044e20008000100 */
[----:B-1----:R-:W-:-:S09]  /*0f40*/  UISETP.EQ.U32.AND UP5, UPT, UR7, 0x1, UPT ;  /* 0x000000010700788c */ /* 0x002fd2000bfa2070 */
[----:B--2---:R-:W-:Y:S05]  /*0f50*/  BRA.U !UP5, `(.L_x_15) ;  /* 0x000000010d087547 */ /* 0x004fea000b800000 */
[----:B---3--:R-:W-:Y:S01]  /*0f60*/  UCGABAR_ARV ;  /* 0x00000000000079c7 */ /* 0x008fe20008000000 */
[----:B------:R-:W-:Y:S05]  /*0f70*/  BRA `(.L_x_16) ;  /* 0x0000000000047947 */ /* 0x000fea0003800000 */
.L_x_15:
[----:B---3--:R-:W-:Y:S01]  /*0f80*/  NOP ;  /* 0x0000000000007918 */ /* 0x008fe20000000000 */
.L_x_16:
[----:B------:R-:W1:Y:S01]  /*0f90*/  S2UR UR63, SR_CTAID.X ;  /* 0x00000000003f79c3 */ /* 0x000e620000002500 */
[----:B------:R-:W-:-:S05]  /*0fa0*/  CS2R.32 R83, SR_CgaSize ;  /* 0x0000000000537805 */ /* 0x000fca0000008a00 */
[----:B------:R-:W-:-:S05]  /*0fb0*/  IMAD R83, R83, -0xa0, RZ ;  /* 0xffffff6053537824 */ /* 0x000fca00078e02ff */
[----:B------:R-:W-:-:S14]  /*0fc0*/  R2UR UR5, R83 ;  /* 0x00000000530572ca */ /* 0x000fdc00000e0000 */
[----:B------:R-:W2:Y:S01]  /*0fd0*/  LDCU UR5, c[0x0][UR5+0x2b0] ;  /* 0x00005600050577ac */ /* 0x000ea20008000800 */
[----:B------:R-:W-:-:S05]  /*0fe0*/  CS2R.32 R83, SR_CgaSize ;  /* 0x0000000000537805 */ /* 0x000fca0000008a00 */
[----:B------:R-:W-:-:S05]  /*0ff0*/  IMAD R83, R83, -0xa0, RZ ;  /* 0xffffff6053537824 */ /* 0x000fca00078e02ff */
[----:B------:R-:W-:-:S14]  /*1000*/  R2UR UR4, R83 ;  /* 0x00000000530472ca */ /* 0x000fdc00000e0000 */
[----:B------:R-:W3:Y:S01]  /*1010*/  LDCU UR4, c[0x0][UR4+0x2b4] ;  /* 0x00005680040477ac */ /* 0x000ee20008000800 */
[----:B------:R-:W4:Y:S01]  /*1020*/  S2UR UR7, SR_CTAID.Y ;  /* 0x00000000000779c3 */ /* 0x000f220000002600 */
[----:B------:R-:W-:-:S05]  /*1030*/  CS2R.32 R83, SR_CgaSize ;  /* 0x0000000000537805 */ /* 0x000fca0000008a00 */
[----:B------:R-:W-:-:S05]  /*1040*/  IMAD R83, R83, -0xa0, RZ ;  /* 0xffffff6053537824 */ /* 0x000fca00078e02ff */
[----:B------:R-:W-:-:S14]  /*1050*/  R2UR UR8, R83 ;  /* 0x00000000530872ca */ /* 0x000fdc00000e0000 */
[----:B------:R-:W3:Y:S01]  /*1060*/  LDCU UR8, c[0x0][UR8+0x2a0] ;  /* 0x00005400080877ac */ /* 0x000ee20008000800 */
[----:B------:R-:W-:-:S05]  /*1070*/  CS2R.32 R83, SR_CgaSize ;  /* 0x0000000000537805 */ /* 0x000fca0000008a00 */
[----:B------:R-:W-:-:S05]  /*1080*/  IMAD R83, R83, -0xa0, RZ ;  /* 0xffffff6053537824 */ /* 0x000fca00078e02ff */
[----:B------:R-:W-:-:S14]  /*1090*/  R2UR UR9, R83 ;  /* 0x00000000530972ca */ /* 0x000fdc00000e0000 */
[----:B------:R-:W3:Y:S01]  /*10a0*/  LDCU UR9, c[0x0][UR9+0x2a4] ;  /* 0x00005480090977ac */ /* 0x000ee20008000800 */
[----:B------:R-:W3:Y:S01]  /*10b0*/  S2UR UR6, SR_CgaCtaId ;  /* 0x00000000000679c3 */ /* 0x000ee20000008800 */
[----:B------:R-:W-:Y:S01]  /*10c0*/  UISETP.GT.U32.AND UP0, UPT, UR61, 0xffff, UPT ;  /* 0x0000ffff3d00788c */ /* 0x000fe2000bf04070 */
[----:B------:R-:W3:Y:S03]  /*10d0*/  LDCU UR26, c[0x0][0xf24] ;  /* 0x0001e480ff1a77ac */ /* 0x000ee60008000800 */
[----:B------:R-:W-:Y:S01]  /*10e0*/  USEL UR45, UR61, 0xffff, !UP0 ;  /* 0x0000ffff3d2d7887 */ /* 0x000fe2000c000000 */
[----:B-1----:R-:W-:Y:S02]  /*10f0*/  I2FP.F32.U32 R2, UR63 ;  /* 0x0000003f00027c45 */ /* 0x002fe40008201000 */
[----:B------:R-:W1:Y:S01]  /*1100*/  S2UR UR44, SR_CTAID.Z ;  /* 0x00000000002c79c3 */ /* 0x000e620000002700 */
[----:B------:R-:W-:Y:S01]  /*1110*/  UMOV UR32, 0x5 ;  /* 0x0000000500207882 */ /* 0x000fe20000000000 */
[----:B------:R-:W-:Y:S01]  /*1120*/  UMOV UR30, 0x3 ;  /* 0x00000003001e7882 */ /* 0x000fe20000000000 */
[----:B------:R-:W1:Y:S01]  /*1130*/  LDCU UR39, c[0x0][0xf24] ;  /* 0x0001e480ff2777ac */ /* 0x000e620008000800 */
[----:B--2---:R-:W-:Y:S01]  /*1140*/  FMUL R2, R2, UR5 ;  /* 0x0000000502027c20 */ /* 0x004fe20008400000 */
[----:B----4-:R-:W-:Y:S01]  /*1150*/  I2FP.F32.U32 R0, UR7 ;  /* 0x0000000700007c45 */ /* 0x010fe20008201000 */
[----:B------:R-:W2:Y:S04]  /*1160*/  LDCU UR29, c[0x0][0xf30] ;  /* 0x0001e600ff1d77ac */ /* 0x000ea80008000800 */
[----:B------:R-:W4:Y:S01]  /*1170*/  F2I.U32.TRUNC.NTZ R2, R2 ;  /* 0x0000000200027305 */ /* 0x000f22000020f000 */
[----:B---3--:R-:W-:Y:S01]  /*1180*/  FMUL R0, R0, UR4 ;  /* 0x0000000400007c20 */ /* 0x008fe20008400000 */
[----:B------:R-:W-:Y:S01]  /*1190*/  UMOV UR16, UR63 ;  /* 0x0000003f00107c82 */ /* 0x000fe20008000000 */
[----:B------:R-:W-:-:S02]  /*11a0*/  UISETP.GE.AND UP2, UPT, UR26, 0x1, UPT ;  /* 0x000000011a00788c */ /* 0x000fc4000bf46270 */
[----:B------:R-:W-:-:S03]  /*11b0*/  USHF.R.U32.HI UR62, URZ, 0x1, UR6 ;  /* 0x00000001ff3e7899 */ /* 0x000fc60008011606 */
[----:B------:R-:W3:Y:S01]  /*11c0*/  F2I.U32.TRUNC.NTZ R0, R0 ;  /* 0x0000000000007305 */ /* 0x000ee2000020f000 */
[----:B------:R-:W-:Y:S02]  /*11d0*/  ULOP3.LUT UR5, UR6, 0x2, URZ, 0xc0, !UPT ;  /* 0x0000000206057892 */ /* 0x000fe4000f8ec0ff */
[----:B------:R-:W-:Y:S02]  /*11e0*/  USHF.L.U32 UR49, UR6, 0xc, URZ ;  /* 0x0000000c06317899 */ /* 0x000fe400080006ff */
[----:B------:R-:W-:Y:S02]  /*11f0*/  USHF.L.U32 UR48, UR6, 0x7, URZ ;  /* 0x0000000706307899 */ /* 0x000fe400080006ff */
[----:B------:R-:W-:Y:S01]  /*1200*/  USHF.L.U32 UR28, UR6, 0x6, URZ ;  /* 0x00000006061c7899 */ /* 0x000fe200080006ff */
[----:B----4-:R-:W-:Y:S01]  /*1210*/  R2UR UR4, R2 ;  /* 0x00000000020472ca */ /* 0x010fe200000e0000 */
[----:B------:R-:W-:Y:S01]  /*1220*/  USHF.L.U32 UR31, UR6, 0x8, URZ ;  /* 0x00000008061f7899 */ /* 0x000fe200080006ff */
[----:B------:R-:W-:Y:S01]  /*1230*/  PRMT R2, RZ, 0x7610, R2 ;  /* 0x00007610ff027816 */ /* 0x000fe20000000002 */
[----:B------:R-:W-:Y:S01]  /*1240*/  UISETP.GT.U32.AND UP0, UPT, UR5, 0xffff, UPT ;  /* 0x0000ffff0500788c */ /* 0x000fe2000bf04070 */
[----:B------:R-:W-:Y:S01]  /*1250*/  UMOV UR11, UR7 ;  /* 0x00000007000b7c82 */ /* 0x000fe20008000000 */
[----:B---3--:R-:W-:-:S02]  /*1260*/  R2UR UR6, R0 ;  /* 0x00000000000672ca */ /* 0x008fc400000e0000 */
[----:B------:R-:W-:Y:S01]  /*1270*/  USEL UR38, UR5, 0xffff, !UP0 ;  /* 0x0000ffff05267887 */ /* 0x000fe2000c000000 */
[----:B------:R-:W-:-:S05]  /*1280*/  PRMT R0, RZ, 0x7610, R0 ;  /* 0x00007610ff007816 */ /* 0x000fca0000000000 */
[----:B------:R-:W-:-:S04]  /*1290*/  UIADD3 UR5, UPT, UPT, -UR4, URZ, URZ ;  /* 0x000000ff04057290 */ /* 0x000fc8000fffe1ff */
[----:B------:R-:W-:Y:S02]  /*12a0*/  UIMAD UR5, UR8, UR5, UR63 ;  /* 0x00000005080572a4 */ /* 0x000fe4000f8e023f */
[----:B------:R-:W-:-:S04]  /*12b0*/  UIADD3 UR4, UPT, UPT, -UR6, URZ, URZ ;  /* 0x000000ff06047290 */ /* 0x000fc8000fffe1ff */
[----:B------:R-:W-:Y:S01]  /*12c0*/  IMAD.U32 R83, RZ, RZ, UR5 ;  /* 0x00000005ff537e24 */ /* 0x000fe2000f8e00ff */
[----:B------:R-:W-:-:S06]  /*12d0*/  UIMAD UR4, UR9, UR4, UR7 ;  /* 0x00000004090472a4 */ /* 0x000fcc000f8e0207 */
[----:B------:R-:W-:Y:S01]  /*12e0*/  IMAD.U32 R82, RZ, RZ, UR4 ;  /* 0x00000004ff527e24 */ /* 0x000fe2000f8e00ff */
[----:B-12---:R-:W-:Y:S06]  /*12f0*/  BRA.U UP4, `(.L_x_17) ;  /* 0x0000000104407547 */ /* 0x006fec000b800000 */
[----:B------:R-:W-:Y:S02]  /*1300*/  R2UR UR4, R83 ;  /* 0x00000000530472ca */ /* 0x000fe400000e0000 */
[----:B------:R-:W-:-:S11]  /*1310*/  R2UR UR8, R82 ;  /* 0x00000000520872ca */ /* 0x000fd600000e0000 */
[----:B------:R-:W-:Y:S02]  /*1320*/  UISETP.GT.U32.AND UP0, UPT, UR4, 0x1, UPT ;  /* 0x000000010400788c */ /* 0x000fe4000bf04070 */
[----:B------:R-:W-:Y:S02]  /*1330*/  ULOP3.LUT UR4, UR4, 0xfffffffe, URZ, 0xc0, !UPT ;  /* 0xfffffffe04047892 */ /* 0x000fe4000f8ec0ff */
[----:B------:R-:W-:Y:S02]  /*1340*/  UISETP.NE.AND UP1, UPT, UR8, URZ, UP0 ;  /* 0x000000ff0800728c */ /* 0x000fe40008725270 */
[----:B------:R-:W-:Y:S02]  /*1350*/  UISETP.NE.AND UP0, UPT, UR8, 0x1, UP0 ;  /* 0x000000010800788c */ /* 0x000fe40008705270 */
[----:B------:R-:W-:Y:S02]  /*1360*/  USEL UR7, URZ, 0x1, UP1 ;  /* 0x00000001ff077887 */ /* 0x000fe40008800000 */
[----:B------:R-:W-:-:S02]  /*1370*/  USEL UR6, URZ, 0x4, UP0 ;  /* 0x00000004ff067887 */ /* 0x000fc40008000000 */
[----:B------:R-:W-:Y:S02]  /*1380*/  USEL UR5, URZ, 0x2, UP1 ;  /* 0x00000002ff057887 */ /* 0x000fe40008800000 */
[----:B------:R-:W-:Y:S02]  /*1390*/  ULEA UR4, UR8, UR4, 0x1 ;  /* 0x0000000408047291 */ /* 0x000fe4000f8e08ff */
[----:B------:R-:W-:Y:S02]  /*13a0*/  USEL UR8, URZ, 0x8, UP0 ;  /* 0x00000008ff087887 */ /* 0x000fe40008000000 */
[----:B------:R-:W-:Y:S02]  /*13b0*/  UIADD3 UR5, UPT, UPT, UR5, UR6, UR7 ;  /* 0x0000000605057290 */ /* 0x000fe4000fffe007 */
[----:B------:R-:W-:Y:S02]  /*13c0*/  USHF.L.U32 UR4, UR30, UR4, URZ ;  /* 0x000000041e047299 */ /* 0x000fe400080006ff */
[----:B------:R-:W-:-:S04]  /*13d0*/  UIADD3 UR5, UPT, UPT, UR5, UR8, URZ ;  /* 0x0000000805057290 */ /* 0x000fc8000fffe0ff */
[----:B------:R-:W-:Y:S02]  /*13e0*/  IMAD.U32 R0, RZ, RZ, UR4 ;  /* 0x00000004ff007e24 */ /* 0x000fe4000f8e00ff */
[----:B------:R-:W-:Y:S02]  /*13f0*/  IMAD.U32 R2, RZ, RZ, UR5 ;  /* 0x00000005ff027e24 */ /* 0x000fe4000f8e00ff */
.L_x_17:
[----:B------:R-:W-:Y:S05]  /*1400*/  BRA.U !UP2, `(.L_x_18) ;  /* 0x000000010ad47547 */ /* 0x000fea000b800000 */
[----:B------:R-:W1:Y:S01]  /*1410*/  LDCU.128 UR12, c[0x0][0xf10] ;  /* 0x0001e200ff0c77ac */ /* 0x000e620008000c00 */
[----:B------:R-:W2:Y:S01]  /*1420*/  LDCU UR6, c[0x0][0x370] ;  /* 0x00006e00ff0677ac */ /* 0x000ea20008000800 */
[----:B------:R-:W3:Y:S01]  /*1430*/  LDCU UR5, c[0x0][0x374] ;  /* 0x00006e80ff0577ac */ /* 0x000ee20008000800 */
[----:B------:R-:W4:Y:S01]  /*1440*/  LDCU UR27, c[0x0][0xf0c] ;  /* 0x0001e180ff1b77ac */ /* 0x000f220008000800 */
[----:B------:R-:W4:Y:S01]  /*1450*/  LDCU UR4, c[0x0][0xf20] ;  /* 0x0001e400ff0477ac */ /* 0x000f220008000800 */
[----:B------:R-:W4:Y:S01]  /*1460*/  LDCU.64 UR8, c[0x0][0xf28] ;  /* 0x0001e500ff0877ac */ /* 0x000f220008000a00 */
[----:B-1----:R-:W-:Y:S02]  /*1470*/  UISETP.NE.AND UP0, UPT, UR14, 0x1, UPT ;  /* 0x000000010e00788c */ /* 0x002fe4000bf05270 */
[----:B---3--:R-:W-:Y:S02]  /*1480*/  UIMAD.WIDE.U32 UR18, UR5, UR15, URZ ;  /* 0x0000000f051272a5 */ /* 0x008fe4000f8e00ff */
[----:B--2---:R-:W-:-:S02]  /*1490*/  UIMAD.WIDE.U32 UR22, UR6, UR12, URZ ;  /* 0x0000000c061672a5 */ /* 0x004fc4000f8e00ff */
[----:B----4-:R-:W-:Y:S02]  /*14a0*/  UISETP.NE.AND UP1, UPT, UR27, 0x1, UPT ;  /* 0x000000011b00788c */ /* 0x010fe4000bf25270 */
[----:B------:R-:W-:Y:S01]  /*14b0*/  UISETP.NE.AND UP2, UPT, UR26, 0x1, UPT ;  /* 0x000000011a00788c */ /* 0x000fe2000bf45270 */
[----:B------:R-:W-:Y:S02]  /*14c0*/  UMOV UR18, UR19 ;  /* 0x0000001300127c82 */ /* 0x000fe40008000000 */
[----:B------:R-:W-:Y:S01]  /*14d0*/  UMOV UR22, UR23 ;  /* 0x0000001700167c82 */ /* 0x000fe20008000000 */
[----:B------:R-:W-:Y:S02]  /*14e0*/  @UP0 USHF.R.U32.HI UR5, URZ, UR4, UR18 ;  /* 0x00000004ff050299 */ /* 0x000fe40008011612 */
[----:B------:R-:W-:Y:S02]  /*14f0*/  UIMAD.WIDE.U32 UR24, UR11, UR15, URZ ;  /* 0x0000000f0b1872a5 */ /* 0x000fe4000f8e00ff */
[----:B------:R-:W-:-:S02]  /*1500*/  UIMAD.WIDE.U32 UR18, UR5, UR8, URZ ;  /* 0x00000008051272a5 */ /* 0x000fc4000f8e00ff */
[----:B------:R-:W-:Y:S02]  /*1510*/  @UP1 USHF.R.U32.HI UR6, URZ, UR13, UR22 ;  /* 0x0000000dff061299 */ /* 0x000fe40008011616 */
[----:B------:R-:W-:Y:S02]  /*1520*/  UIMAD.WIDE.U32 UR20, UR16, UR12, URZ ;  /* 0x0000000c101472a5 */ /* 0x000fe4000f8e00ff */
[----:B------:R-:W-:Y:S01]  /*1530*/  UIMAD.WIDE.U32 UR22, UR6, UR8, URZ ;  /* 0x00000008061672a5 */ /* 0x000fe2000f8e00ff */
[----:B------:R-:W-:Y:S01]  /*1540*/  UMOV UR24, UR25 ;  /* 0x0000001900187c82 */ /* 0x000fe20008000000 */
[----:B------:R-:W-:Y:S01]  /*1550*/  UMOV UR18, UR19 ;  /* 0x0000001300127c82 */ /* 0x000fe20008000000 */
[----:B------:R-:W-:Y:S02]  /*1560*/  USHF.R.U32.HI UR24, URZ, UR4, UR24 ;  /* 0x00000004ff187299 */ /* 0x000fe40008011618 */
[----:B------:R-:W-:Y:S02]  /*1570*/  @UP2 USHF.R.U32.HI UR5, URZ, UR9, UR18 ;  /* 0x00000009ff052299 */ /* 0x000fe40008011612 */
[----:B------:R-:W-:Y:S01]  /*1580*/  UMOV UR7, UR23 ;  /* 0x0000001700077c82 */ /* 0x000fe20008000000 */
[----:B------:R-:W-:Y:S01]  /*1590*/  UMOV UR20, UR21 ;  /* 0x0000001500147c82 */ /* 0x000fe20008000000 */
[----:B------:R-:W-:-:S02]  /*15a0*/  @UP2 USHF.R.U32.HI UR6, URZ, UR9, UR7 ;  /* 0x00000009ff062299 */ /* 0x000fc40008011607 */
[----:B------:R-:W-:Y:S02]  /*15b0*/  USHF.R.U32.HI UR20, URZ, UR13, UR20 ;  /* 0x0000000dff147299 */ /* 0x000fe40008011614 */
[----:B------:R-:W-:Y:S02]  /*15c0*/  USEL UR4, UR11, UR24, !UP0 ;  /* 0x000000180b047287 */ /* 0x000fe4000c000000 */
[----:B------:R-:W-:Y:S02]  /*15d0*/  UIMAD UR7, UR5, UR26, URZ ;  /* 0x0000001a050772a4 */ /* 0x000fe4000f8e02ff */
[----:B------:R-:W-:Y:S02]  /*15e0*/  USEL UR5, UR16, UR20, !UP1 ;  /* 0x0000001410057287 */ /* 0x000fe4000c800000 */
[----:B------:R-:W-:Y:S02]  /*15f0*/  UIMAD UR10, UR6, UR26, URZ ;  /* 0x0000001a060a72a4 */ /* 0x000fe4000f8e02ff */
[----:B------:R-:W-:-:S02]  /*1600*/  UISETP.GE.AND UP0, UPT, UR4, UR7, UPT ;  /* 0x000000070400728c */ /* 0x000fc4000bf06270 */
[----:B------:R-:W-:Y:S02]  /*1610*/  UIMAD.WIDE.U32 UR12, UR4, UR8, URZ ;  /* 0x00000008040c72a5 */ /* 0x000fe4000f8e00ff */
[----:B------:R-:W-:Y:S02]  /*1620*/  UISETP.GE.OR UP0, UPT, UR5, UR10, UP0 ;  /* 0x0000000a0500728c */ /* 0x000fe40008706670 */
[----:B------:R-:W-:Y:S02]  /*1630*/  UIMAD.WIDE.U32 UR18, UR5, UR8, URZ ;  /* 0x00000008051272a5 */ /* 0x000fe4000f8e00ff */
[----:B------:R-:W-:Y:S01]  /*1640*/  UIADD3 UR7, UPT, UPT, -UR4, URZ, URZ ;  /* 0x000000ff04077290 */ /* 0x000fe2000fffe1ff */
[----:B------:R-:W-:Y:S01]  /*1650*/  UMOV UR8, UR13 ;  /* 0x0000000d00087c82 */ /* 0x000fe20008000000 */
[----:B------:R-:W-:Y:S02]  /*1660*/  UIADD3 UR10, UPT, UPT, -UR5, URZ, URZ ;  /* 0x000000ff050a7290 */ /* 0x000fe4000fffe1ff */
[----:B------:R-:W-:-:S02]  /*1670*/  USHF.R.U32.HI UR8, URZ, UR9, UR8 ;  /* 0x00000009ff087299 */ /* 0x000fc40008011608 */
[----:B------:R-:W-:Y:S02]  /*1680*/  UIMAD UR11, UR14, UR7, UR11 ;  /* 0x000000070e0b72a4 */ /* 0x000fe4000f8e020b */
[----:B------:R-:W-:Y:S01]  /*1690*/  USEL UR8, UR4, UR8, !UP2 ;  /* 0x0000000804087287 */ /* 0x000fe2000d000000 */
[----:B------:R-:W-:Y:S01]  /*16a0*/  @!UP0 UMOV UR7, UR19 ;  /* 0x0000001300078c82 */ /* 0x000fe20008000000 */
[----:B------:R-:W-:Y:S02]  /*16b0*/  UIMAD UR16, UR27, UR10, UR16 ;  /* 0x0000000a1b1072a4 */ /* 0x000fe4000f8e0210 */
[----:B------:R-:W-:Y:S02]  /*16c0*/  @!UP0 USHF.R.U32.HI UR7, URZ, UR9, UR7 ;  /* 0x00000009ff078299 */ /* 0x000fe40008011607 */
[----:B------:R-:W-:Y:S02]  /*16d0*/  UIADD3 UR9, UPT, UPT, -UR8, URZ, URZ ;  /* 0x000000ff08097290 */ /* 0x000fe4000fffe1ff */
[----:B------:R-:W-:-:S02]  /*16e0*/  @!UP0 USEL UR7, UR5, UR7, !UP2 ;  /* 0x0000000705078287 */ /* 0x000fc4000d000000 */
[----:B------:R-:W-:Y:S02]  /*16f0*/  UIMAD UR9, UR26, UR9, UR4 ;  /* 0x000000091a0972a4 */ /* 0x000fe4000f8e0204 */
[----:B------:R-:W-:Y:S02]  /*1700*/  @!UP0 UIADD3 UR8, UPT, UPT, UR8, -UR7, URZ ;  /* 0x8000000708088290 */ /* 0x000fe4000fffe0ff */
[----:B------:R-:W-:Y:S02]  /*1710*/  @!UP0 UIMAD UR6, UR9, UR6, UR7 ;  /* 0x00000006090682a4 */ /* 0x000fe4000f8e0207 */
[----:B------:R-:W-:-:S04]  /*1720*/  @!UP0 UIMAD UR4, UR8, UR26, UR5 ;  /* 0x0000001a080482a4 */ /* 0x000fc8000f8e0205 */
[----:B------:R-:W-:Y:S01]  /*1730*/  UIMAD UR11, UR4, UR14, UR11 ;  /* 0x0000000e040b72a4 */ /* 0x000fe2000f8e020b */
[----:B------:R-:W-:Y:S02]  /*1740*/  @!UP0 UMOV UR5, UR6 ;  /* 0x0000000600058c82 */ /* 0x000fe40008000000 */
[----:B------:R-:W-:-:S12]  /*1750*/  UIMAD UR16, UR5, UR27, UR16 ;  /* 0x0000001b051072a4 */ /* 0x000fd8000f8e0210 */
.L_x_18:
[----:B------:R-:W-:Y:S02]  /*1760*/  UISETP.NE.AND UP1, UPT, UR29, 0x1, UPT ;  /* 0x000000011d00788c */ /* 0x000fe4000bf25270 */
[----:B------:R-:W-:Y:S02]  /*1770*/  ULOP3.LUT UR31, UR31, 0x100, URZ, 0xc0, !UPT ;  /* 0x000001001f1f7892 */ /* 0x000fe4000f8ec0ff */
[----:B------:R-:W-:Y:S02]  /*1780*/  ULOP3.LUT UR45, UR45, 0xffff, URZ, 0xc0, !UPT ;  /* 0x0000ffff2d2d7892 */ /* 0x000fe4000f8ec0ff */
[----:B------:R-:W-:Y:S02]  /*1790*/  ULOP3.LUT UR38, UR38, 0xffff, URZ, 0xc0, !UPT ;  /* 0x0000ffff26267892 */ /* 0x000fe4000f8ec0ff */
[----:B------:R-:W-:Y:S02]  /*17a0*/  UISETP.NE.AND UP0, UPT, UR17, 0x2, UPT ;  /* 0x000000021100788c */ /* 0x000fe4000bf05270 */
[----:B------:R-:W-:-:S02]  /*17b0*/  ULOP3.LUT UR65, UR63, 0x1, URZ, 0xc0, !UPT ;  /* 0x000000013f417892 */ /* 0x000fc4000f8ec0ff */
[----:B------:R-:W-:Y:S02]  /*17c0*/  ULOP3.LUT UR62, UR62, 0x1, URZ, 0xc0, !UPT ;  /* 0x000000013e3e7892 */ /* 0x000fe4000f8ec0ff */
[----:B------:R-:W-:Y:S02]  /*17d0*/  ULOP3.LUT UR49, UR49, 0x2000, URZ, 0xc0, !UPT ;  /* 0x0000200031317892 */ /* 0x000fe4000f8ec0ff */
[----:B------:R-:W-:Y:S02]  /*17e0*/  ULOP3.LUT UR48, UR48, 0x100, URZ, 0xc0, !UPT ;  /* 0x0000010030307892 */ /* 0x000fe4000f8ec0ff */
[----:B------:R-:W-:Y:S02]  /*17f0*/  ULOP3.LUT UR26, UR28, 0x80, URZ, 0xc0, !UPT ;  /* 0x000000801c1a7892 */ /* 0x000fe4000f8ec0ff */
[----:B------:R-:W-:Y:S02]  /*1800*/  USHF.R.U32.HI UR10, URZ, 0x1, UR31 ;  /* 0x00000001ff0a7899 */ /* 0x000fe4000801161f */
[----:B------:R-:W-:-:S02]  /*1810*/  USHF.L.U32 UR45, UR32, UR45, URZ ;  /* 0x0000002d202d7299 */ /* 0x000fc400080006ff */
[----:B------:R-:W-:Y:S01]  /*1820*/  USHF.L.U32 UR38, UR30, UR38, URZ ;  /* 0x000000261e267299 */ /* 0x000fe200080006ff */
[----:B------:R-:W-:Y:S11]  /*1830*/  BRA.U UP1, `(.L_x_19) ;  /* 0x0000000101447547 */ /* 0x000ff6000b800000 */
[----:B------:R-:W1:Y:S01]  /*1840*/  LDCU.128 UR12, c[0x0][0xf10] ;  /* 0x0001e200ff0c77ac */ /* 0x000e620008000c00 */
[----:B------:R-:W2:Y:S01]  /*1850*/  LDCU UR8, c[0x0][0xf0c] ;  /* 0x0001e180ff0877ac */ /* 0x000ea20008000800 */
[----:B------:R-:W3:Y:S01]  /*1860*/  LDCU UR9, c[0x0][0xf20] ;  /* 0x0001e400ff0977ac */ /* 0x000ee20008000800 */
[----:B-1----:R-:W-:Y:S02]  /*1870*/  UIMAD.WIDE.U32 UR6, UR16, UR12, URZ ;  /* 0x0000000c100672a5 */ /* 0x002fe4000f8e00ff */
[----:B------:R-:W-:Y:S02]  /*1880*/  UIMAD.WIDE.U32 UR4, UR11, UR15, URZ ;  /* 0x0000000f0b0472a5 */ /* 0x000fe4000f8e00ff */
[----:B--2---:R-:W-:Y:S02]  /*1890*/  UISETP.NE.AND UP2, UPT, UR8, 0x1, UPT ;  /* 0x000000010800788c */ /* 0x004fe4000bf45270 */
[----:B------:R-:W-:Y:S01]  /*18a0*/  UISETP.NE.AND UP1, UPT, UR14, 0x1, UPT ;  /* 0x000000010e00788c */ /* 0x000fe2000bf25270 */
[----:B------:R-:W-:-:S02]  /*18b0*/  UMOV UR6, UR7 ;  /* 0x0000000700067c82 */ /* 0x000fc40008000000 */
[----:B------:R-:W-:Y:S01]  /*18c0*/  UMOV UR4, UR5 ;  /* 0x0000000500047c82 */ /* 0x000fe20008000000 */
[----:B------:R-:W-:Y:S02]  /*18d0*/  USHF.R.U32.HI UR13, URZ, UR13, UR6 ;  /* 0x0000000dff0d7299 */ /* 0x000fe40008011606 */
[----:B---3--:R-:W-:Y:S02]  /*18e0*/  USHF.R.U32.HI UR4, URZ, UR9, UR4 ;  /* 0x00000009ff047299 */ /* 0x008fe40008011604 */
[----:B------:R-:W-:Y:S02]  /*18f0*/  USEL UR5, UR16, UR13, !UP2 ;  /* 0x0000000d10057287 */ /* 0x000fe4000d000000 */
[----:B------:R-:W-:-:S04]  /*1900*/  USEL UR4, UR11, UR4, !UP1 ;  /* 0x000000040b047287 */ /* 0x000fc8000c800000 */
[----:B------:R-:W-:Y:S02]  /*1910*/  UIADD3 UR6, UPT, UPT, UR5, -UR4, URZ ;  /* 0x8000000405067290 */ /* 0x000fe4000fffe0ff */
[----:B------:R-:W-:Y:S02]  /*1920*/  UIADD3 UR4, UPT, UPT, -UR5, UR4, URZ ;  /* 0x0000000405047290 */ /* 0x000fe4000fffe1ff */
[----:B------:R-:W-:Y:S02]  /*1930*/  UIMAD UR11, UR6, UR14, UR11 ;  /* 0x0000000e060b72a4 */ /* 0x000fe4000f8e020b */
[----:B------:R-:W-:-:S12]  /*1940*/  UIMAD UR16, UR4, UR8, UR16 ;  /* 0x00000008041072a4 */ /* 0x000fd8000f8e0210 */
.L_x_19:
[----:B------:R-:W-:Y:S05]  /*1950*/  BRA.U !UP5, `(.L_x_20) ;  /* 0x000000010d0c7547 */ /* 0x000fea000b800000 */
[----:B------:R-:W-:Y:S01]  /*1960*/  UCGABAR_WAIT ;  /* 0x0000000000007dc7 */ /* 0x000fe20008000000 */
[----:B------:R-:W-:Y:S01]  /*1970*/  CCTL.IVALL ;  /* 0x00000000ff00798f */ /* 0x000fe20002000000 */
[----:B------:R-:W-:Y:S05]  /*1980*/  BRA `(.L_x_21) ;  /* 0x0000000000047947 */ /* 0x000fea0003800000 */
.L_x_20:
[----:B------:R-:W-:Y:S06]  /*1990*/  BAR.SYNC.DEFER_BLOCKING 0x0 ;  /* 0x0000000000007b1d */ /* 0x000fec0000010000 */
.L_x_21:
[----:B------:R-:W-:Y:S05]  /*19a0*/  BRA.U UP0, `(.L_x_22) ;  /* 0x0000001900087547 */ /* 0x000fea000b800000 */
[----:B------:R-:W1:Y:S01]  /*19b0*/  LDCU UR6, c[0x0][0x38c] ;  /* 0x00007180ff0677ac */ /* 0x000e620008000800 */
[----:B------:R-:W2:Y:S01]  /*19c0*/  S2UR UR8, SR_CgaCtaId ;  /* 0x00000000000879c3 */ /* 0x000ea20000008800 */
[----:B------:R-:W-:Y:S01]  /*19d0*/  PLOP3.LUT P2, PT, PT, PT, UP3, 0x80, 0x8 ;  /* 0x000000000008781c */ /* 0x000fe20003f4f038 */
[----:B------:R-:W-:Y:S01]  /*19e0*/  IMAD.MOV.U32 R12, RZ, RZ, 0x1 ;  /* 0x00000001ff0c7424 */ /* 0x000fe200078e00ff */
[----:B------:R-:W-:Y:S01]  /*19f0*/  UMOV UR7, 0x400 ;  /* 0x0000040000077882 */ /* 0x000fe20000000000 */
[----:B------:R-:W-:Y:S01]  /*1a00*/  UISETP.NE.AND UP1, UPT, UR17, URZ, UPT ;  /* 0x000000ff1100728c */ /* 0x000fe2000bf25270 */
[----:B------:R-:W-:Y:S02]  /*1a10*/  ISETP.NE.AND P3, PT, R3, RZ, P4 ;  /* 0x000000ff0300720c */ /* 0x000fe40002765270 */
[----:B------:R-:W-:Y:S02]  /*1a20*/  CS2R R10, SRZ ;  /* 0x00000000000a7805 */ /* 0x000fe4000001ff00 */
[----:B------:R-:W-:Y:S01]  /*1a30*/  PLOP3.LUT P2, PT, P2, PT, PT, 0x8, 0x80 ;  /* 0x000000000080781c */ /* 0x000fe2000174e170 */
[----:B------:R-:W-:Y:S01]  /*1a40*/  IMAD.MOV.U32 R9, RZ, RZ, RZ ;  /* 0x000000ffff097224 */ /* 0x000fe200078e00ff */
[----:B------:R-:W3:Y:S01]  /*1a50*/  LDCU UR57, c[0x0][0x370] ;  /* 0x00006e00ff3977ac */ /* 0x000ee20008000800 */
[----:B------:R-:W-:Y:S01]  /*1a60*/  IMAD.MOV.U32 R8, RZ, RZ, 0x1 ;  /* 0x00000001ff087424 */ /* 0x000fe200078e00ff */
[----:B------:R-:W-:Y:S01]  /*1a70*/  USEL UR37, UR52, 0x2, UP1 ;  /* 0x0000000234257887 */ /* 0x000fe20008800000 */
[----:B------:R-:W4:Y:S01]  /*1a80*/  LDCU.64 UR46, c[0x0][0x348] ;  /* 0x00006900ff2e77ac */ /* 0x000f220008000a00 */
[----:B-1----:R-:W-:-:S02]  /*1a90*/  UIADD3 UR5, UPT, UPT, UR6, 0x7f, URZ ;  /* 0x0000007f06057890 */ /* 0x002fc4000fffe0ff */
[----:B------:R-:W-:Y:S02]  /*1aa0*/  ULEA UR62, UR65, UR62, 0x1 ;  /* 0x0000003e413e7291 */ /* 0x000fe4000f8e08ff */
[----:B------:R-:W-:Y:S02]  /*1ab0*/  USHF.R.S32.HI UR4, URZ, 0x1f, UR5 ;  /* 0x0000001fff047899 */ /* 0x000fe40008011405 */
[----:B--2---:R-:W-:Y:S02]  /*1ac0*/  ULEA UR7, UR8, UR7, 0x18 ;  /* 0x0000000708077291 */ /* 0x004fe4000f8ec0ff */
[----:B------:R-:W-:Y:S02]  /*1ad0*/  ULEA.HI UR4, UR4, UR5, URZ, 0x7 ;  /* 0x0000000504047291 */ /* 0x000fe4000f8f38ff */
[----:B------:R-:W-:Y:S02]  /*1ae0*/  UIADD3 UR64, UPT, UPT, UR6, 0xfe, URZ ;  /* 0x000000fe06407890 */ /* 0x000fe4000fffe0ff */
[----:B------:R-:W-:-:S02]  /*1af0*/  USHF.R.S32.HI UR59, URZ, 0x7, UR4 ;  /* 0x00000007ff3b7899 */ /* 0x000fc40008011404 */
[----:B------:R-:W-:Y:S02]  /*1b00*/  UIADD3 UR4, UPT, UPT, UR6, -0x1, URZ ;  /* 0xffffffff06047890 */ /* 0x000fe4000fffe0ff */
[----:B------:R-:W-:Y:S02]  /*1b10*/  UISETP.LT.U32.AND UP0, UPT, UR59, 0x7, UPT ;  /* 0x000000073b00788c */ /* 0x000fe4000bf01070 */
[----:B------:R-:W-:Y:S02]  /*1b20*/  UISETP.GE.U32.AND UP2, UPT, UR4, -0xff, UPT ;  /* 0xffffff010400788c */ /* 0x000fe4000bf46070 */
[----:B------:R-:W-:Y:S01]  /*1b30*/  USEL UR58, UR59, 0x7, UP0 ;  /* 0x000000073b3a7887 */ /* 0x000fe20008000000 */
[----:B------:R-:W1:Y:S03]  /*1b40*/  LDCU UR56, c[0x0][0x374] ;  /* 0x00006e80ff3877ac */ /* 0x000e660008000800 */
[----:B------:R-:W-:-:S02]  /*1b50*/  UIADD3 UR4, UPT, UPT, UR58, -0x1, URZ ;  /* 0xffffffff3a047890 */ /* 0x000fc4000fffe0ff */
[----:B------:R-:W-:-:S03]  /*1b60*/  UIADD3 UR53, UPT, UPT, UR7, 0x8400, UR49 ;  /* 0x0000840007357890 */ /* 0x000fc6000fffe031 */
[----:B------:R-:W-:Y:S02]  /*1b70*/  @UP2 UIADD3 UR4, UPT, UPT, UR58, URZ, URZ ;  /* 0x000000ff3a042290 */ /* 0x000fe4000fffe0ff */
[----:B------:R-:W-:Y:S02]  /*1b80*/  UIADD3 UR61, UPT, UPT, UR59, -UR58, URZ ;  /* 0x8000003a3b3d7290 */ /* 0x000fe4000fffe0ff */
[----:B------:R-:W-:Y:S02]  /*1b90*/  UIADD3 UR52, UPT, UPT, UR4, 0x1, URZ ;  /* 0x0000000104347890 */ /* 0x000fe4000fffe0ff */
[----:B------:R-:W-:Y:S01]  /*1ba0*/  UIADD3 UR60, UPT, UPT, -UR4, URZ, URZ ;  /* 0x000000ff043c7290 */ /* 0x000fe2000fffe1ff */
[----:B---34-:R-:W-:-:S11]  /*1bb0*/  UMOV UR14, URZ ;  /* 0x000000ff000e7c82 */ /* 0x018fd60008000000 */
.L_x_46:
[----:B------:R-:W2:Y:S02]  /*1bc0*/  S2UR UR4, SR_CgaCtaId ;  /* 0x00000000000479c3 */ /* 0x000ea40000008800 */
[----:B--2---:R-:W-:-:S09]  /*1bd0*/  UISETP.NE.AND UP0, UPT, UR4, URZ, UPT ;  /* 0x000000ff0400728c */ /* 0x004fd2000bf05270 */
[----:B-1-3--:R-:W-:Y:S05]  /*1be0*/  BRA.U UP0, `(.L_x_23) ;  /* 0x0000000100287547 */ /* 0x00afea000b800000 */
[----:B------:R-:W-:Y:S02]  /*1bf0*/  LEA R0, R9, UR7, 0x3 ;  /* 0x0000000709007c11 */ /* 0x000fe4000f8e18ff */
[----:B------:R-:W-:-:S04]  /*1c00*/  SHF.L.U32 R3, R8, 0x1f, RZ ;  /* 0x0000001f08037819 */ /* 0x000fc800000006ff */
[----:B------:R-:W2:Y:S02]  /*1c10*/  SYNCS.PHASECHK.TRANS64.TRYWAIT P0, [R0+URZ+0x110], R3 ;  /* 0x00011003000075a7 */ /* 0x000ea400080011ff */
[----:B--2---:R-:W-:Y:S05]  /*1c20*/  @!P0 BRA `(.L_x_24) ;  /* 0x0000008400a48947 */ /* 0x004fea0003800000 */
.L_x_154:
[----:B------:R3:W-:Y:S01]  /*1c30*/  SYNCS.ARRIVE.TRANS64.A1T0 RZ, [R0+URZ+0x100], RZ ;  /* 0x000100ff00ff79a7 */ /* 0x0007e200081000ff */
[----:B------:R-:W-:-:S05]  /*1c40*/  VIADD R9, R9, 0x1 ;  /* 0x0000000109097836 */ /* 0x000fca0000000000 */
[----:B------:R-:W-:-:S04]  /*1c50*/  ISETP.NE.AND P0, PT, R9, 0x2, PT ;  /* 0x000000020900780c */ /* 0x000fc80003f05270 */
[----:B--2---:R-:W-:Y:S02]  /*1c60*/  SEL R3, RZ, 0x1, P0 ;  /* 0x00000001ff037807 */ /* 0x004fe40000000000 */
[----:B------:R-:W-:Y:S02]  /*1c70*/  SEL R9, R9, RZ, P0 ;  /* 0x000000ff09097207 */ /* 0x000fe40000000000 */
[----:B------:R-:W-:Y:S02]  /*1c80*/  LOP3.LUT R8, R8, R3, RZ, 0x3c, !PT ;  /* 0x0000000308087212 */ /* 0x000fe400078e3cff */
.L_x_23:
[----:B------:R-:W-:Y:S01]  /*1c90*/  ULEA UR4, UR14, UR7, 0x3 ;  /* 0x000000070e047291 */ /* 0x000fe2000f8e18ff */
[----:B---3--:R-:W-:Y:S01]  /*1ca0*/  SHF.L.U32 R0, R12, 0x1f, RZ ;  /* 0x0000001f0c007819 */ /* 0x008fe200000006ff */
[----:B------:R-:W-:Y:S02]  /*1cb0*/  UISETP.GE.U32.AND UP0, UPT, UR64, 0xff, UPT ;  /* 0x000000ff4000788c */ /* 0x000fe4000bf06070 */
[----:B------:R-:W-:Y:S01]  /*1cc0*/  ULEA UR35, UR11, UR65, 0x1 ;  /* 0x000000410b237291 */ /* 0x000fe2000f8e08ff */
[----:B------:R-:W-:-:S03]  /*1cd0*/  UMOV UR20, URZ ;  /* 0x000000ff00147c82 */ /* 0x000fc60008000000 */
[----:B------:R-:W-:Y:S01]  /*1ce0*/  USHF.L.U32 UR35, UR35, 0x6, URZ ;  /* 0x0000000623237899 */ /* 0x000fe200080006ff */
[----:B------:R2:W3:Y:S01]  /*1cf0*/  SYNCS.PHASECHK.TRANS64.TRYWAIT P1, [UR4+0x38], R0 ;  /* 0x00003800ff0075a7 */ /* 0x0004e20008021104 */
[----:B------:R-:W-:-:S04]  /*1d00*/  ULEA.HI UR4, UR16, UR16, URZ, 0x1 ;  /* 0x0000001010047291 */ /* 0x000fc8000f8f08ff */
[----:B------:R-:W-:Y:S02]  /*1d10*/  USHF.L.U32 UR5, UR4, 0x7, URZ ;  /* 0x0000000704057899 */ /* 0x000fe400080006ff */
[----:B------:R-:W-:Y:S02]  /*1d20*/  ULOP3.LUT UR27, UR4, 0xfffffffe, URZ, 0xc0, !UPT ;  /* 0xfffffffe041b7892 */ /* 0x000fe4000f8ec0ff */
[----:B------:R-:W-:Y:S02]  /*1d30*/  ULOP3.LUT UR5, UR5, 0xffffff00, URZ, 0xc0, !UPT ;  /* 0xffffff0005057892 */ /* 0x000fe4000f8ec0ff */
[----:B------:R-:W-:Y:S02]  /*1d40*/  ULOP3.LUT UR27, UR27, 0x1, UR63, 0xf8, !UPT ;  /* 0x000000011b1b7892 */ /* 0x000fe4000f8ef83f */
[----:B------:R-:W-:Y:S01]  /*1d50*/  ULEA UR43, UR62, UR5, 0x6 ;  /* 0x000000053e2b7291 */ /* 0x000fe2000f8e30ff */
[----:B------:R-:W-:Y:S11]  /*1d60*/  BRA.U !UP0, `(.L_x_25) ;  /* 0x0000000508247547 */ /* 0x000ff6000b800000 */
[----:B------:R-:W-:Y:S01]  /*1d70*/  UMOV UR15, UR60 ;  /* 0x0000003c000f7c82 */ /* 0x000fe20008000000 */
[----:B------:R-:W-:Y:S01]  /*1d80*/  UMOV UR4, UR14 ;  /* 0x0000000e00047c82 */ /* 0x000fe20008000000 */
[----:B------:R-:W-:Y:S01]  /*1d90*/  UMOV UR28, 0xffffffff ;  /* 0xffffffff001c7882 */ /* 0x000fe20000000000 */
[----:B------:R-:W-:-:S05]  /*1da0*/  UMOV UR42, URZ ;  /* 0x000000ff002a7c82 */ /* 0x000fca0008000000 */
.L_x_33:
[----:B------:R-:W-:Y:S01]  /*1db0*/  ULEA UR5, UR4, UR7, 0x3 ;  /* 0x0000000704057291 */ /* 0x000fe2000f8e18ff */
[----:B---3--:R-:W-:Y:S01]  /*1dc0*/  @P4 MOV R2, 0xc800 ;  /* 0x0000c80000024802 */ /* 0x008fe20000000f00 */
[----:B-123--:R-:W-:Y:S10]  /*1dd0*/  @P1 BRA `(.L_x_26) ;  /* 0x00000000000c1947 */ /* 0x00eff40003800000 */
[----:B------:R-:W-:-:S04]  /*1de0*/  SHF.L.U32 R3, R12, 0x1f, RZ ;  /* 0x0000001f0c037819 */ /* 0x000fc800000006ff */
[----:B------:R-:W3:Y:S02]  /*1df0*/  SYNCS.PHASECHK.TRANS64.TRYWAIT P0, [UR5+0x38], R3 ;  /* 0x00003803ff0075a7 */ /* 0x000ee40008001105 */
[----:B---3--:R-:W-:Y:S05]  /*1e00*/  @!P0 BRA `(.L_x_27) ;  /* 0x0000008400408947 */ /* 0x008fea0003800000 */
.L_x_26:
[----:B------:R3:W-:Y:S01]  /*1e10*/  @P4 SYNCS.ARRIVE.TRANS64 RZ, [UR5], R2 ;  /* 0x00000002ffff49a7 */ /* 0x0007e20008000005 */
[----:B------:R-:W-:Y:S02]  /*1e20*/  ULOP3.LUT UR6, UR37, 0x2, URZ, 0xfc, !UPT ;  /* 0x0000000225067892 */ /* 0x000fe4000f8efcff */
[----:B------:R-:W-:Y:S02]  /*1e30*/  UIADD3 UR15, UPT, UPT, UR15, 0x1, URZ ;  /* 0x000000010f0f7890 */ /* 0x000fe4000fffe0ff */
[----:B------:R-:W-:Y:S02]  /*1e40*/  UISETP.NE.AND UP0, UPT, UR6, 0x2, UPT ;  /* 0x000000020600788c */ /* 0x000fe4000bf05270 */
[----:B------:R-:W-:Y:S02]  /*1e50*/  UIADD3 UR28, UPT, UPT, UR28, 0x1, URZ ;  /* 0x000000011c1c7890 */ /* 0x000fe4000fffe0ff */
[----:B------:R-:W-:-:S05]  /*1e60*/  UISETP.NE.AND UP4, UPT, UR15, 0x1, UPT ;  /* 0x000000010f00788c */ /* 0x000fca000bf85270 */
[----:B------:R-:W-:Y:S05]  /*1e70*/  BRA.U UP0, `(.L_x_28) ;  /* 0x0000000100047547 */ /* 0x000fea000b800000 */
[----:B-1----:R-:W-:Y:S05]  /*1e80*/  BPT.TRAP 0x1 ;  /* 0x000000040000795c */ /* 0x002fea0000300000 */
.L_x_28:
[----:B------:R-:W-:Y:S04]  /*1e90*/  BSSY.RECONVERGENT B0, `(.L_x_29) ;  /* 0x0000003000007945 */ /* 0x000fe80003800200 */
[----:B------:R-:W-:Y:S05]  /*1ea0*/  @!P3 BRA `(.L_x_30) ;  /* 0x000000000004b947 */ /* 0x000fea0003800000 */
[----:B-1----:R-:W-:Y:S05]  /*1eb0*/  BPT.TRAP 0x1 ;  /* 0x000000040000795c */ /* 0x002fea0000300000 */
.L_x_30:
[----:B-1----:R-:W-:Y:S05]  /*1ec0*/  BSYNC.RECONVERGENT B0 ;  /* 0x0000000000007941 */ /* 0x002fea0003800200 */
.L_x_29:
[----:B------:R-:W-:Y:S01]  /*1ed0*/  UIADD3 UR6, UPT, UPT, UR4, 0x1, URZ ;  /* 0x0000000104067890 */ /* 0x000fe2000fffe0ff */
[----:B------:R-:W-:Y:S01]  /*1ee0*/  BSSY.RECONVERGENT B0, `(.L_x_31) ;  /* 0x000002d000007945 */ /* 0x000fe20003800200 */
[----:B------:R-:W-:Y:S02]  /*1ef0*/  ELECT P0, URZ, PT ;  /* 0x0000000000ff782f */ /* 0x000fe40003800000 */
[----:B------:R-:W-:-:S04]  /*1f00*/  UISETP.NE.AND UP0, UPT, UR6, 0x7, UPT ;  /* 0x000000070600788c */ /* 0x000fc8000bf05270 */
[----:B------:R-:W-:Y:S02]  /*1f10*/  USEL UR8, URZ, 0x1, UP0 ;  /* 0x00000001ff087887 */ /* 0x000fe40008000000 */
[----:B------:R-:W-:-:S04]  /*1f20*/  USEL UR14, UR6, URZ, UP0 ;  /* 0x000000ff060e7287 */ /* 0x000fc80008000000 */
[----:B------:R-:W-:Y:S01]  /*1f30*/  ULEA UR6, UR14, UR7, 0x3 ;  /* 0x000000070e067291 */ /* 0x000fe2000f8e18ff */
[----:B------:R-:W-:-:S04]  /*1f40*/  LOP3.LUT R12, R12, UR8, RZ, 0x3c, !PT ;  /* 0x000000080c0c7c12 */ /* 0x000fc8000f8e3cff */
[----:B--2---:R-:W-:-:S04]  /*1f50*/  SHF.L.U32 R0, R12, 0x1f, RZ ;  /* 0x0000001f0c007819 */ /* 0x004fc800000006ff */
[----:B------:R1:W2:Y:S01]  /*1f60*/  SYNCS.PHASECHK.TRANS64.TRYWAIT P1, [UR6+0x38], R0 ;  /* 0x00003800ff0075a7 */ /* 0x0002a20008021106 */
[----:B------:R-:W-:Y:S05]  /*1f70*/  @!P0 BRA `(.L_x_32) ;  /* 0x00000000008c8947 */ /* 0x000fea0003800000 */
[----:B------:R-:W-:Y:S02]  /*1f80*/  USHF.L.U32 UR6, UR4, 0x9, URZ ;  /* 0x0000000904067899 */ /* 0x000fe400080006ff */
[----:B------:R-:W-:Y:S02]  /*1f90*/  ULEA UR40, UR4, UR49, 0xe ;  /* 0x0000003104287291 */ /* 0x000fe4000f8e70ff */
[----:B------:R-:W-:Y:S02]  /*1fa0*/  UIADD3 UR22, UP3, UPT, UR46, 0x80, URZ ;  /* 0x000000802e167890 */ /* 0x000fe4000ff7e0ff */
[----:B------:R-:W-:Y:S02]  /*1fb0*/  ULEA UR32, UR4, UR7, 0xd ;  /* 0x0000000704207291 */ /* 0x000fe4000f8e68ff */
[----:B------:R-:W-:Y:S02]  /*1fc0*/  UIADD3 UR20, UP2, UPT, UR46, 0x180, URZ ;  /* 0x000001802e147890 */ /* 0x000fe4000ff5e0ff */
[----:B------:R-:W-:-:S02]  /*1fd0*/  UIADD3 UR18, UP1, UPT, UR46, 0x280, URZ ;  /* 0x000002802e127890 */ /* 0x000fc4000ff3e0ff */
[----:B------:R-:W-:Y:S02]  /*1fe0*/  ULOP3.LUT UR24, UR48, UR6, URZ, 0xfc, !UPT ;  /* 0x0000000630187292 */ /* 0x000fe4000f8efcff */
[----:B------:R-:W-:Y:S02]  /*1ff0*/  UIADD3 UR16, UP0, UPT, UR46, 0x380, URZ ;  /* 0x000003802e107890 */ /* 0x000fe4000ff1e0ff */
[----:B------:R-:W-:Y:S02]  /*2000*/  ULOP3.LUT UR8, UR6, UR31, URZ, 0xfc, !UPT ;  /* 0x0000001f06087292 */ /* 0x000fe4000f8efcff */
[----:B------:R-:W-:Y:S02]  /*2010*/  ULOP3.LUT UR41, UR5, 0xfefffff8, URZ, 0xc0, !UPT ;  /* 0xfefffff805297892 */ /* 0x000fe4000f8ec0ff */
[----:B------:R-:W-:Y:S02]  /*2020*/  UIADD3.X UR23, UPT, UPT, URZ, UR47, URZ, UP3, !UPT ;  /* 0x0000002fff177290 */ /* 0x000fe40009ffe4ff */
[----:B------:R-:W-:-:S02]  /*2030*/  UIADD3 UR40, UPT, UPT, UR7, 0x8400, UR40 ;  /* 0x0000840007287890 */ /* 0x000fc4000fffe028 */
[----:B------:R-:W-:Y:S02]  /*2040*/  UPRMT UR6, URZ, 0x5410, UR45 ;  /* 0x00005410ff067896 */ /* 0x000fe4000800002d */
[----:B------:R-:W-:Y:S02]  /*2050*/  UIADD3.X UR21, UPT, UPT, URZ, UR47, URZ, UP2, !UPT ;  /* 0x0000002fff157290 */ /* 0x000fe400097fe4ff */
[----:B------:R-:W-:Y:S02]  /*2060*/  UIADD3 UR32, UPT, UPT, UR32, 0x24400, URZ ;  /* 0x0002440020207890 */ /* 0x000fe4000fffe0ff */
[----:B------:R-:W-:Y:S02]  /*2070*/  UIADD3.X UR19, UPT, UPT, URZ, UR47, URZ, UP1, !UPT ;  /* 0x0000002fff137290 */ /* 0x000fe40008ffe4ff */
[----:B------:R-:W-:Y:S02]  /*2080*/  UIADD3 UR24, UPT, UPT, UR7, 0x32400, UR24 ;  /* 0x0003240007187890 */ /* 0x000fe4000fffe018 */
[----:B------:R-:W-:-:S02]  /*2090*/  UIADD3.X UR17, UPT, UPT, URZ, UR47, URZ, UP0, !UPT ;  /* 0x0000002fff117290 */ /* 0x000fc400087fe4ff */
[----:B------:R-:W-:Y:S02]  /*20a0*/  UPRMT UR30, URZ, 0x5410, UR38 ;  /* 0x00005410ff1e7896 */ /* 0x000fe40008000026 */
[----:B------:R-:W-:Y:S01]  /*20b0*/  UIADD3 UR8, UPT, UPT, UR7, 0x33200, UR8 ;  /* 0x0003320007087890 */ /* 0x000fe2000fffe008 */
[----:B------:R-:W-:Y:S01]  /*20c0*/  UMOV UR50, 0x0 ;  /* 0x0000000000327882 */ /* 0x000fe20000000000 */
[----:B------:R-:W-:Y:S01]  /*20d0*/  UMOV UR51, 0x10000000 ;  /* 0x1000000000337882 */ /* 0x000fe20000000000 */
[----:B------:R-:W-:Y:S01]  /*20e0*/  UMOV UR34, UR42 ;  /* 0x0000002a00227c82 */ /* 0x000fe20008000000 */
[----:B------:R-:W-:Y:S01]  /*20f0*/  UMOV UR36, UR44 ;  /* 0x0000002c00247c82 */ /* 0x000fe20008000000 */
[----:B------:R-:W-:Y:S01]  /*2100*/  UMOV UR33, UR41 ;  /* 0x0000002900217c82 */ /* 0x000fe20008000000 */
[----:B------:R-:W-:Y:S01]  /*2110*/  UMOV UR29, UR44 ;  /* 0x0000002c001d7c82 */ /* 0x000fe20008000000 */
[----:B------:R-:W-:Y:S01]  /*2120*/  UMOV UR25, UR41 ;  /* 0x0000002900197c82 */ /* 0x000fe20008000000 */
[----:B------:R4:W-:Y:S01]  /*2130*/  UTMALDG.3D.MULTICAST.2CTA [UR40], [UR22], UR6, desc[UR50] ;  /* 0x00003228160073b4 */ /* 0x0009e20008211806 */
[----:B------:R-:W-:Y:S01]  /*2140*/  UMOV UR12, UR28 ;  /* 0x0000001c000c7c82 */ /* 0x000fe20008000000 */
[----:B------:R-:W-:Y:S01]  /*2150*/  UMOV UR13, UR44 ;  /* 0x0000002c000d7c82 */ /* 0x000fe20008000000 */
[----:B------:R-:W-:Y:S01]  /*2160*/  UMOV UR9, UR41 ;  /* 0x0000002900097c82 */ /* 0x000fe20008000000 */
[----:B------:R4:W-:Y:S01]  /*2170*/  UTMALDG.3D.2CTA [UR32], [UR20], desc[UR50] ;  /* 0x00003220140075b4 */ /* 0x0009e20008211000 */
[----:B------:R4:W-:Y:S01]  /*2180*/  UTMALDG.4D.MULTICAST.2CTA [UR24], [UR18], UR6, desc[UR50] ;  /* 0x00003218120073b4 */ /* 0x0009e20008219806 */
[----:B------:R4:W-:Y:S02]  /*2190*/  UTMALDG.4D.MULTICAST.2CTA [UR8], [UR16], UR30, desc[UR50] ;  /* 0x00003208100073b4 */ /* 0x0009e4000821981e */
[----:B----4-:R-:W-:Y:S01]  /*21a0*/  NOP ;  /* 0x0000000000007918 */ /* 0x010fe20000000000 */
.L_x_32:
[----:B------:R-:W-:Y:S05]  /*21b0*/  BSYNC.RECONVERGENT B0 ;  /* 0x0000000000007941 */ /* 0x000fea0003800200 */
.L_x_31:
[----:B------:R-:W-:Y:S01]  /*21c0*/  UIADD3 UR42, UPT, UPT, UR42, 0x80, URZ ;  /* 0x000000802a2a7890 */ /* 0x000fe2000fffe0ff */
[----:B------:R-:W-:Y:S01]  /*21d0*/  UMOV UR4, UR14 ;  /* 0x0000000e00047c82 */ /* 0x000fe20008000000 */
[----:B------:R-:W-:Y:S01]  /*21e0*/  UMOV UR20, UR52 ;  /* 0x0000003400147c82 */ /* 0x000fe20008000000 */
[----:B------:R-:W-:Y:S09]  /*21f0*/  BRA.U UP4, `(.L_x_33) ;  /* 0xfffffff904ec7547 */ /* 0x000ff2000b83ffff */
.L_x_25:
[----:B------:R-:W-:Y:S01]  /*2200*/  ULEA UR4, UR14, UR7, 0x3 ;  /* 0x000000070e047291 */ /* 0x000fe2000f8e18ff */
[----:B-12---:R-:W-:Y:S01]  /*2210*/  SHF.L.U32 R0, R12, 0x1f, RZ ;  /* 0x0000001f0c007819 */ /* 0x006fe200000006ff */
[----:B------:R-:W-:Y:S01]  /*2220*/  @!P2 SYNCS.ARRIVE.TRANS64.A1T0 RZ, [UR7+0xb8], RZ ;  /* 0x0000b8ffffffa9a7 */ /* 0x000fe20008100007 */
[----:B------:R-:W-:-:S06]  /*2230*/  UISETP.GT.AND UP0, UPT, UR59, UR58, UPT ;  /* 0x0000003a3b00728c */ /* 0x000fcc000bf04270 */
[----:B---3--:R1:W2:Y:S03]  /*2240*/  SYNCS.PHASECHK.TRANS64.TRYWAIT P1, [UR4+0x38], R0 ;  /* 0x00003800ff0075a7 */ /* 0x0082a60008021104 */
[----:B------:R-:W-:Y:S05]  /*2250*/  BRA.U !UP0, `(.L_x_34) ;  /* 0x0000000508187547 */ /* 0x000fea000b800000 */
[----:B------:R-:W-:Y:S01]  /*2260*/  UIADD3 UR28, UPT, UPT, UR61, UR20, URZ ;  /* 0x000000143d1c7290 */ /* 0x000fe2000fffe0ff */
[----:B------:R-:W-:-:S11]  /*2270*/  UMOV UR5, UR14 ;  /* 0x0000000e00057c82 */ /* 0x000fd60008000000 */
.L_x_42:
[----:B------:R-:W-:Y:S01]  /*2280*/  ULEA UR6, UR5, UR7, 0x3 ;  /* 0x0000000705067291 */ /* 0x000fe2000f8e18ff */
[----:B--2---:R-:W-:Y:S01]  /*2290*/  @P4 MOV R2, 0xc800 ;  /* 0x0000c80000024802 */ /* 0x004fe20000000f00 */
[----:B--23--:R-:W-:Y:S10]  /*22a0*/  @P1 BRA `(.L_x_35) ;  /* 0x00000000000c1947 */ /* 0x00cff40003800000 */
[----:B------:R-:W-:-:S04]  /*22b0*/  SHF.L.U32 R3, R12, 0x1f, RZ ;  /* 0x0000001f0c037819 */ /* 0x000fc800000006ff */
[----:B------:R-:W2:Y:S02]  /*22c0*/  SYNCS.PHASECHK.TRANS64.TRYWAIT P0, [UR6+0x38], R3 ;  /* 0x00003803ff0075a7 */ /* 0x000ea40008001106 */
[----:B--2---:R-:W-:Y:S05]  /*22d0*/  @!P0 BRA `(.L_x_36) ;  /* 0x0000008000248947 */ /* 0x004fea0003800000 */
.L_x_35:
[----:B------:R2:W-:Y:S01]  /*22e0*/  @P4 SYNCS.ARRIVE.TRANS64 RZ, [UR6], R2 ;  /* 0x00000002ffff49a7 */ /* 0x0005e20008000006 */
[----:B------:R-:W-:-:S04]  /*22f0*/  ULOP3.LUT UR4, UR37, 0x2, URZ, 0xfc, !UPT ;  /* 0x0000000225047892 */ /* 0x000fc8000f8efcff */
[----:B------:R-:W-:-:S09]  /*2300*/  UISETP.NE.AND UP0, UPT, UR4, 0x2, UPT ;  /* 0x000000020400788c */ /* 0x000fd2000bf05270 */
[----:B------:R-:W-:Y:S05]  /*2310*/  BRA.U UP0, `(.L_x_37) ;  /* 0x0000000100047547 */ /* 0x000fea000b800000 */
[----:B------:R-:W-:Y:S05]  /*2320*/  BPT.TRAP 0x1 ;  /* 0x000000040000795c */ /* 0x000fea0000300000 */
.L_x_37:
[----:B------:R-:W-:Y:S04]  /*2330*/  BSSY.RECONVERGENT B0, `(.L_x_38) ;  /* 0x0000003000007945 */ /* 0x000fe80003800200 */
[----:B------:R-:W-:Y:S05]  /*2340*/  @!P3 BRA `(.L_x_39) ;  /* 0x000000000004b947 */ /* 0x000fea0003800000 */
[----:B------:R-:W-:Y:S05]  /*2350*/  BPT.TRAP 0x1 ;  /* 0x000000040000795c */ /* 0x000fea0000300000 */
.L_x_39:
[----:B------:R-:W-:Y:S05]  /*2360*/  BSYNC.RECONVERGENT B0 ;  /* 0x0000000000007941 */ /* 0x000fea0003800200 */
.L_x_38:
        /* <DEDUP_REMOVED lines=8> */
[----:B-1----:R-:W-:-:S04]  /*23f0*/  SHF.L.U32 R0, R12, 0x1f, RZ ;  /* 0x0000001f0c007819 */ /* 0x002fc800000006ff */
[----:B------:R1:W3:Y:S01]  /*2400*/  SYNCS.PHASECHK.TRANS64.TRYWAIT P1, [UR4+0x38], R0 ;  /* 0x00003800ff0075a7 */ /* 0x0002e20008021104 */
[----:B------:R-:W-:Y:S05]  /*2410*/  @!P0 BRA `(.L_x_41) ;  /* 0x0000000000948947 */ /* 0x000fea0003800000 */
[----:B------:R-:W-:Y:S02]  /*2420*/  UIADD3 UR12, UP3, UPT, UR46, 0x80, URZ ;  /* 0x000000802e0c7890 */ /* 0x000fe4000ff7e0ff */
[----:B------:R-:W-:Y:S02]  /*2430*/  ULEA UR32, UR5, UR7, 0xd ;  /* 0x0000000705207291 */ /* 0x000fe4000f8e68ff */
[----:B------:R-:W-:Y:S02]  /*2440*/  UIADD3 UR8, UP2, UPT, UR46, 0x180, URZ ;  /* 0x000001802e087890 */ /* 0x000fe4000ff5e0ff */
[----:B------:R-:W-:Y:S02]  /*2450*/  USHF.L.U32 UR42, UR20, 0x7, URZ ;  /* 0x00000007142a7899 */ /* 0x000fe400080006ff */
[----:B------:R-:W-:Y:S02]  /*2460*/  ULOP3.LUT UR41, UR6, 0xfefffff8, URZ, 0xc0, !UPT ;  /* 0xfefffff806297892 */ /* 0x000fe4000f8ec0ff */
[----:B------:R-:W-:-:S02]  /*2470*/  ULEA UR40, UR5, UR53, 0xe ;  /* 0x0000003505287291 */ /* 0x000fc4000f8e70ff */
[----:B------:R-:W-:Y:S02]  /*2480*/  UIADD3.X UR13, UPT, UPT, URZ, UR47, URZ, UP3, !UPT ;  /* 0x0000002fff0d7290 */ /* 0x000fe40009ffe4ff */
[----:B------:R-:W-:Y:S02]  /*2490*/  UPRMT UR15, URZ, 0x5410, UR45 ;  /* 0x00005410ff0f7896 */ /* 0x000fe4000800002d */
[----:B------:R-:W-:Y:S02]  /*24a0*/  UIADD3.X UR9, UPT, UPT, URZ, UR47, URZ, UP2, !UPT ;  /* 0x0000002fff097290 */ /* 0x000fe400097fe4ff */
[----:B------:R-:W-:Y:S02]  /*24b0*/  UIADD3 UR32, UPT, UPT, UR32, 0x24400, URZ ;  /* 0x0002440020207890 */ /* 0x000fe4000fffe0ff */
[----:B------:R-:W-:Y:S01]  /*24c0*/  USHF.L.U32 UR4, UR5, 0x9, URZ ;  /* 0x0000000905047899 */ /* 0x000fe200080006ff */
[----:B------:R-:W-:Y:S01]  /*24d0*/  UMOV UR50, 0x0 ;  /* 0x0000000000327882 */ /* 0x000fe20000000000 */
[----:B------:R-:W-:-:S02]  /*24e0*/  UMOV UR51, 0x10000000 ;  /* 0x1000000000337882 */ /* 0x000fc40000000000 */
[----:B------:R-:W-:Y:S01]  /*24f0*/  ULOP3.LUT UR16, UR48, UR4, URZ, 0xfc, !UPT ;  /* 0x0000000430107292 */ /* 0x000fe2000f8efcff */
[----:B------:R4:W-:Y:S01]  /*2500*/  UTMALDG.3D.MULTICAST.2CTA [UR40], [UR12], UR15, desc[UR50] ;  /* 0x000032280c0073b4 */ /* 0x0009e2000821180f */
[----:B------:R-:W-:Y:S02]  /*2510*/  UIADD3 UR24, UP1, UPT, UR46, 0x280, URZ ;  /* 0x000002802e187890 */ /* 0x000fe4000ff3e0ff */
[----:B------:R-:W-:Y:S02]  /*2520*/  ULOP3.LUT UR4, UR4, UR31, URZ, 0xfc, !UPT ;  /* 0x0000001f04047292 */ /* 0x000fe4000f8efcff */
[----:B------:R-:W-:Y:S01]  /*2530*/  UIADD3 UR22, UP0, UPT, UR46, 0x380, URZ ;  /* 0x000003802e167890 */ /* 0x000fe2000ff1e0ff */
[----:B------:R-:W-:Y:S01]  /*2540*/  UMOV UR36, UR44 ;  /* 0x0000002c00247c82 */ /* 0x000fe20008000000 */
[----:B------:R-:W-:Y:S01]  /*2550*/  UMOV UR33, UR41 ;  /* 0x0000002900217c82 */ /* 0x000fe20008000000 */
[----:B------:R-:W-:Y:S01]  /*2560*/  UMOV UR34, UR42 ;  /* 0x0000002a00227c82 */ /* 0x000fe20008000000 */
[----:B------:R-:W-:Y:S01]  /*2570*/  UIADD3.X UR25, UPT, UPT, URZ, UR47, URZ, UP1, !UPT ;  /* 0x0000002fff197290 */ /* 0x000fe20008ffe4ff */
[----:B------:R2:W-:Y:S01]  /*2580*/  UTMALDG.3D.2CTA [UR32], [UR8], desc[UR50] ;  /* 0x00003220080075b4 */ /* 0x0005e20008211000 */
[----:B------:R-:W-:-:S02]  /*2590*/  UIADD3 UR16, UPT, UPT, UR7, 0x32400, UR16 ;  /* 0x0003240007107890 */ /* 0x000fc4000fffe010 */
[----:B------:R-:W-:Y:S01]  /*25a0*/  UIADD3.X UR23, UPT, UPT, URZ, UR47, URZ, UP0, !UPT ;  /* 0x0000002fff177290 */ /* 0x000fe200087fe4ff */
[----:B------:R-:W-:Y:S01]  /*25b0*/  UMOV UR18, UR26 ;  /* 0x0000001a00127c82 */ /* 0x000fe20008000000 */
[----:B------:R-:W-:Y:S01]  /*25c0*/  UMOV UR19, UR27 ;  /* 0x0000001b00137c82 */ /* 0x000fe20008000000 */
[----:B------:R-:W-:Y:S01]  /*25d0*/  UMOV UR21, UR44 ;  /* 0x0000002c00157c82 */ /* 0x000fe20008000000 */
[----:B------:R-:W-:-:S03]  /*25e0*/  UMOV UR17, UR41 ;  /* 0x0000002900117c82 */ /* 0x000fc60008000000 */
[----:B------:R1:W-:Y:S01]  /*25f0*/  UTMALDG.4D.MULTICAST.2CTA [UR16], [UR24], UR15, desc[UR50] ;  /* 0x00003210180073b4 */ /* 0x0003e2000821980f */
[----:B----4-:R-:W-:Y:S01]  /*2600*/  UMOV UR12, UR20 ;  /* 0x00000014000c7c82 */ /* 0x010fe20008000000 */
[----:B------:R-:W-:Y:S01]  /*2610*/  UMOV UR13, UR44 ;  /* 0x0000002c000d7c82 */ /* 0x000fe20008000000 */
[----:B--2---:R-:W-:Y:S02]  /*2620*/  UIADD3 UR8, UPT, UPT, UR7, 0x33200, UR4 ;  /* 0x0003320007087890 */ /* 0x004fe4000fffe004 */
[----:B------:R-:W-:Y:S01]  /*2630*/  UPRMT UR4, URZ, 0x5410, UR38 ;  /* 0x00005410ff047896 */ /* 0x000fe20008000026 */
[----:B------:R-:W-:-:S08]  /*2640*/  UMOV UR9, UR41 ;  /* 0x0000002900097c82 */ /* 0x000fd00008000000 */
[----:B------:R1:W-:Y:S02]  /*2650*/  UTMALDG.4D.MULTICAST.2CTA [UR8], [UR22], UR4, desc[UR50] ;  /* 0x00003208160073b4 */ /* 0x0003e40008219804 */
[----:B-1----:R-:W-:Y:S01]  /*2660*/  NOP ;  /* 0x0000000000007918 */ /* 0x002fe20000000000 */
.L_x_41:
[----:B------:R-:W-:Y:S05]  /*2670*/  BSYNC.RECONVERGENT B0 ;  /* 0x0000000000007941 */ /* 0x000fea0003800200 */
.L_x_40:
[----:B------:R-:W-:Y:S01]  /*2680*/  UIADD3 UR20, UPT, UPT, UR20, 0x1, URZ ;  /* 0x0000000114147890 */ /* 0x000fe2000fffe0ff */
[----:B------:R-:W-:-:S03]  /*2690*/  UMOV UR5, UR14 ;  /* 0x0000000e00057c82 */ /* 0x000fc60008000000 */
[----:B------:R-:W-:-:S09]  /*26a0*/  UISETP.NE.AND UP0, UPT, UR20, UR28, UPT ;  /* 0x0000001c1400728c */ /* 0x000fd2000bf05270 */
[----:B------:R-:W-:Y:S05]  /*26b0*/  BRA.U UP0, `(.L_x_42) ;  /* 0xfffffff900f07547 */ /* 0x000fea000b83ffff */
.L_x_34:
[C---:B------:R-:W-:Y:S01]  /*26c0*/  LEA R3, R11.reuse, UR7, 0x3 ;  /* 0x000000070b037c11 */ /* 0x040fe2000f8e18ff */
[----:B------:R-:W-:Y:S01]  /*26d0*/  NOP ;  /* 0x0000000000007918 */ /* 0x000fe20000000000 */
[----:B-1----:R-:W-:Y:S02]  /*26e0*/  SHF.L.U32 R0, R10, 0x1f, RZ ;  /* 0x0000001f0a007819 */ /* 0x002fe400000006ff */
[----:B------:R-:W-:Y:S02]  /*26f0*/  LEA R5, R11, UR7, 0x4 ;  /* 0x000000070b057c11 */ /* 0x000fe4000f8e20ff */
[----:B------:R-:W1:Y:S02]  /*2700*/  SYNCS.PHASECHK.TRANS64.TRYWAIT P0, [R3+URZ+0xc0], R0 ;  /* 0x0000c000030075a7 */ /* 0x000e6400080011ff */
[----:B-1----:R-:W-:Y:S05]  /*2710*/  @!P0 BRA `(.L_x_43) ;  /* 0x0000007c002c8947 */ /* 0x002fea0003800000 */
.L_x_157:
[----:B------:R-:W4:Y:S01]  /*2720*/  LDS.128 R4, [R5+0x130] ;  /* 0x0001300005047984 */ /* 0x000f220000000c00 */
[----:B------:R-:W-:Y:S01]  /*2730*/  UISETP.GE.AND UP0, UPT, UR39, 0x1, UPT ;  /* 0x000000012700788c */ /* 0x000fe2000bf06270 */
[----:B------:R-:W-:Y:S01]  /*2740*/  @!PT LDS RZ, [RZ] ;  /* 0x00000000fffff984 */ /* 0x000fe20000000800 */
[----:B------:R-:W-:Y:S01]  /*2750*/  @!PT LDS RZ, [RZ] ;  /* 0x00000000fffff984 */ /* 0x000fe20000000800 */
[----:B------:R-:W-:Y:S01]  /*2760*/  @!PT LDS RZ, [RZ] ;  /* 0x00000000fffff984 */ /* 0x000fe20000000800 */
[----:B------:R-:W-:Y:S01]  /*2770*/  @!PT LDS RZ, [RZ] ;  /* 0x00000000fffff984 */ /* 0x000fe20000000800 */
[----:B------:R1:W-:Y:S06]  /*2780*/  MEMBAR.ALL.CTA ;  /* 0x0000000000007992 */ /* 0x0003ec0000008000 */
[----:B-1----:R-:W1:Y:S01]  /*2790*/  FENCE.VIEW.ASYNC.S ;  /* 0x00000000000073c6 */ /* 0x002e620000000000 */
[----:B----4-:R-:W-:-:S13]  /*27a0*/  LOP3.LUT P0, RZ, R6, 0x1, RZ, 0xc0, !PT ;  /* 0x0000000106ff7812 */ /* 0x010fda000780c0ff */
[----:B-1----:R-:W-:Y:S01]  /*27b0*/  VOTEU.ANY UP1, P0 ;  /* 0x0000000000ff7886 */ /* 0x002fe20000020100 */
[----:B------:R-:W-:-:S13]  /*27c0*/  PLOP3.LUT P0, PT, PT, PT, UP1, 0x80, 0x8 ;  /* 0x000000000008781c */ /* 0x000fda0003f0f018 */
[----:B------:R-:W-:Y:S02]  /*27d0*/  @P0 LOP3.LUT R0, R5, 0xffff, RZ, 0xc0, !PT ;  /* 0x0000ffff05000812 */ /* 0x000fe400078ec0ff */
[----:B--2---:R-:W-:Y:S02]  /*27e0*/  @P0 MOV R2, R4 ;  /* 0x0000000400020202 */ /* 0x004fe40000000f00 */
[----:B------:R-:W-:Y:S01]  /*27f0*/  @P0 R2UR UR5, R0 ;  /* 0x00000000000502ca */ /* 0x000fe200000e0000 */
[----:B------:R-:W-:Y:S01]  /*2800*/  VIADD R0, R3, 0xd0 ;  /* 0x000000d003007836 */ /* 0x000fe20000000000 */
[----:B------:R-:W-:Y:S02]  /*2810*/  @P0 SHF.R.U32.HI R4, RZ, 0x10, R5 ;  /* 0x00000010ff040819 */ /* 0x000fe40000011605 */
[----:B------:R-:W-:Y:S02]  /*2820*/  @P0 R2UR UR6, R2 ;  /* 0x00000000020602ca */ /* 0x000fe400000e0000 */
[----:B------:R-:W-:-:S02]  /*2830*/  PRMT R0, RZ, 0x654, R0 ;  /* 0x00000654ff007816 */ /* 0x000fc40000000000 */
[----:B------:R-:W-:Y:S02]  /*2840*/  @P0 R2UR UR4, R4 ;  /* 0x00000000040402ca */ /* 0x000fe400000e0000 */
[----:B------:R1:W-:Y:S03]  /*2850*/  SYNCS.ARRIVE.TRANS64.RED.A1T0 RZ, [R0+URZ], RZ ;  /* 0x000000ff00ff79a7 */ /* 0x0003e600081004ff */
[----:B------:R-:W-:-:S04]  /*2860*/  @UP1 UMOV UR54, UR5 ;  /* 0x0000000500361c82 */ /* 0x000fc80008000000 */
[----:B------:R-:W-:-:S04]  /*2870*/  @UP1 UMOV UR55, UR6 ;  /* 0x0000000600371c82 */ /* 0x000fc80008000000 */
[----:B------:R-:W-:Y:S01]  /*2880*/  @UP1 UMOV UR44, UR4 ;  /* 0x00000004002c1c82 */ /* 0x000fe20008000000 */
[----:B------:R-:W-:Y:S05]  /*2890*/  BRA.U !UP0, `(.L_x_44) ;  /* 0x0000000108d47547 */ /* 0x000fea000b800000 */
[----:B------:R-:W2:Y:S01]  /*28a0*/  LDCU.128 UR16, c[0x0][0xf10] ;  /* 0x0001e200ff1077ac */ /* 0x000ea20008000c00 */
[----:B------:R-:W4:Y:S01]  /*28b0*/  LDCU UR11, c[0x0][0xf20] ;  /* 0x0001e400ff0b77ac */ /* 0x000f220008000800 */
[----:B------:R-:W3:Y:S01]  /*28c0*/  LDCU UR24, c[0x0][0xf0c] ;  /* 0x0001e180ff1877ac */ /* 0x000ee20008000800 */
[----:B------:R-:W1:Y:S01]  /*28d0*/  LDCU.64 UR8, c[0x0][0xf28] ;  /* 0x0001e500ff0877ac */ /* 0x000e620008000a00 */
[----:B------:R-:W-:Y:S02]  /*28e0*/  UISETP.NE.AND UP3, UPT, UR39, 0x1, UPT ;  /* 0x000000012700788c */ /* 0x000fe4000bf65270 */
[----:B--2---:R-:W-:Y:S02]  /*28f0*/  UIMAD.WIDE.U32 UR12, UR56, UR19, URZ ;  /* 0x00000013380c72a5 */ /* 0x004fe4000f8e00ff */
[----:B------:R-:W-:Y:S02]  /*2900*/  UIMAD.WIDE.U32 UR4, UR57, UR16, URZ ;  /* 0x00000010390472a5 */ /* 0x000fe4000f8e00ff */
[----:B------:R-:W-:-:S02]  /*2910*/  UISETP.NE.AND UP0, UPT, UR18, 0x1, UPT ;  /* 0x000000011200788c */ /* 0x000fc4000bf05270 */
[----:B------:R-:W-:Y:S01]  /*2920*/  UIMAD.WIDE.U32 UR22, UR54, UR19, URZ ;  /* 0x00000013361672a5 */ /* 0x000fe2000f8e00ff */
[----:B------:R-:W-:Y:S02]  /*2930*/  UMOV UR12, UR13 ;  /* 0x0000000d000c7c82 */ /* 0x000fe40008000000 */
[----:B------:R-:W-:Y:S01]  /*2940*/  UMOV UR4, UR5 ;  /* 0x0000000500047c82 */ /* 0x000fe20008000000 */
[----:B----4-:R-:W-:Y:S02]  /*2950*/  USHF.R.U32.HI UR12, URZ, UR11, UR12 ;  /* 0x0000000bff0c7299 */ /* 0x010fe4000801160c */
[----:B---3--:R-:W-:Y:S02]  /*2960*/  UISETP.NE.AND UP2, UPT, UR24, 0x1, UPT ;  /* 0x000000011800788c */ /* 0x008fe4000bf45270 */
[----:B------:R-:W-:Y:S02]  /*2970*/  USHF.R.U32.HI UR4, URZ, UR17, UR4 ;  /* 0x00000011ff047299 */ /* 0x000fe40008011604 */
[----:B------:R-:W-:-:S02]  /*2980*/  USEL UR5, UR56, UR12, !UP0 ;  /* 0x0000000c38057287 */ /* 0x000fc4000c000000 */
[----:B------:R-:W-:Y:S02]  /*2990*/  USEL UR6, UR57, UR4, !UP2 ;  /* 0x0000000439067287 */ /* 0x000fe4000d000000 */
[----:B-1----:R-:W-:Y:S01]  /*29a0*/  UIMAD.WIDE.U32 UR12, UR5, UR8, URZ ;  /* 0x00000008050c72a5 */ /* 0x002fe2000f8e00ff */
[----:B------:R-:W-:Y:S01]  /*29b0*/  UMOV UR4, UR23 ;  /* 0x0000001700047c82 */ /* 0x000fe20008000000 */
[----:B------:R-:W-:Y:S02]  /*29c0*/  UIMAD.WIDE.U32 UR20, UR55, UR16, URZ ;  /* 0x00000010371472a5 */ /* 0x000fe4000f8e00ff */
[----:B------:R-:W-:-:S03]  /*29d0*/  UIMAD.WIDE.U32 UR22, UR6, UR8, URZ ;  /* 0x00000008061672a5 */ /* 0x000fc6000f8e00ff */
[----:B------:R-:W-:Y:S01]  /*29e0*/  UMOV UR12, UR13 ;  /* 0x0000000d000c7c82 */ /* 0x000fe20008000000 */
[----:B------:R-:W-:Y:S02]  /*29f0*/  USHF.R.U32.HI UR4, URZ, UR11, UR4 ;  /* 0x0000000bff047299 */ /* 0x000fe40008011604 */
[----:B------:R-:W-:Y:S01]  /*2a00*/  @UP3 USHF.R.U32.HI UR5, URZ, UR9, UR12 ;  /* 0x00000009ff053299 */ /* 0x000fe2000801160c */
[----:B------:R-:W-:Y:S01]  /*2a10*/  UMOV UR20, UR21 ;  /* 0x0000001500147c82 */ /* 0x000fe20008000000 */
[----:B------:R-:W-:Y:S01]  /*2a20*/  UMOV UR22, UR23 ;  /* 0x0000001700167c82 */ /* 0x000fe20008000000 */
[----:B------:R-:W-:Y:S02]  /*2a30*/  USHF.R.U32.HI UR17, URZ, UR17, UR20 ;  /* 0x00000011ff117299 */ /* 0x000fe40008011614 */
[----:B------:R-:W-:Y:S02]  /*2a40*/  USEL UR4, UR54, UR4, !UP0 ;  /* 0x0000000436047287 */ /* 0x000fe4000c000000 */
[----:B------:R-:W-:-:S02]  /*2a50*/  @UP3 USHF.R.U32.HI UR6, URZ, UR9, UR22 ;  /* 0x00000009ff063299 */ /* 0x000fc40008011616 */
[----:B------:R-:W-:Y:S02]  /*2a60*/  UIMAD UR11, UR39, UR5, URZ ;  /* 0x00000005270b72a4 */ /* 0x000fe4000f8e02ff */
[----:B------:R-:W-:Y:S02]  /*2a70*/  USEL UR5, UR55, UR17, !UP2 ;  /* 0x0000001137057287 */ /* 0x000fe4000d000000 */
[----:B------:R-:W-:Y:S02]  /*2a80*/  UIMAD UR12, UR39, UR6, URZ ;  /* 0x00000006270c72a4 */ /* 0x000fe4000f8e02ff */
[----:B------:R-:W-:Y:S02]  /*2a90*/  UISETP.GE.AND UP0, UPT, UR4, UR11, UPT ;  /* 0x0000000b0400728c */ /* 0x000fe4000bf06270 */
[----:B------:R-:W-:Y:S02]  /*2aa0*/  UIMAD.WIDE.U32 UR16, UR4, UR8, URZ ;  /* 0x00000008041072a5 */ /* 0x000fe4000f8e00ff */
[----:B------:R-:W-:-:S02]  /*2ab0*/  UISETP.GE.OR UP0, UPT, UR5, UR12, UP0 ;  /* 0x0000000c0500728c */ /* 0x000fc40008706670 */
[----:B------:R-:W-:Y:S02]  /*2ac0*/  UIMAD.WIDE.U32 UR12, UR5, UR8, URZ ;  /* 0x00000008050c72a5 */ /* 0x000fe4000f8e00ff */
[----:B------:R-:W-:Y:S01]  /*2ad0*/  UIADD3 UR15, UPT, UPT, -UR4, URZ, URZ ;  /* 0x000000ff040f7290 */ /* 0x000fe2000fffe1ff */
[----:B------:R-:W-:Y:S01]  /*2ae0*/  UMOV UR11, UR17 ;  /* 0x00000011000b7c82 */ /* 0x000fe20008000000 */
[----:B------:R-:W-:Y:S02]  /*2af0*/  UIADD3 UR12, UPT, UPT, -UR5, URZ, URZ ;  /* 0x000000ff050c7290 */ /* 0x000fe4000fffe1ff */
[----:B------:R-:W-:-:S03]  /*2b00*/  USHF.R.U32.HI UR11, URZ, UR9, UR11 ;  /* 0x00000009ff0b7299 */ /* 0x000fc6000801160b */
[----:B------:R-:W-:Y:S01]  /*2b10*/  @!UP0 UMOV UR8, UR13 ;  /* 0x0000000d00088c82 */ /* 0x000fe20008000000 */
[----:B------:R-:W-:Y:S02]  /*2b20*/  UIMAD UR15, UR18, UR15, UR54 ;  /* 0x0000000f120f72a4 */ /* 0x000fe4000f8e0236 */
[----:B------:R-:W-:Y:S02]  /*2b30*/  USEL UR11, UR4, UR11, !UP3 ;  /* 0x0000000b040b7287 */ /* 0x000fe4000d800000 */
[----:B------:R-:W-:Y:S02]  /*2b40*/  @!UP0 USHF.R.U32.HI UR8, URZ, UR9, UR8 ;  /* 0x00000009ff088299 */ /* 0x000fe40008011608 */
[----:B------:R-:W-:Y:S02]  /*2b50*/  UIADD3 UR9, UPT, UPT, -UR11, URZ, URZ ;  /* 0x000000ff0b097290 */ /* 0x000fe4000fffe1ff */
[----:B------:R-:W-:Y:S02]  /*2b60*/  @!UP0 USEL UR8, UR5, UR8, !UP3 ;  /* 0x0000000805088287 */ /* 0x000fe4000d800000 */
[----:B------:R-:W-:-:S02]  /*2b70*/  UIMAD UR9, UR39, UR9, UR4 ;  /* 0x00000009270972a4 */ /* 0x000fc4000f8e0204 */
[----:B------:R-:W-:Y:S02]  /*2b80*/  @!UP0 UIADD3 UR11, UPT, UPT, UR11, -UR8, URZ ;  /* 0x800000080b0b8290 */ /* 0x000fe4000fffe0ff */
[----:B------:R-:W-:Y:S02]  /*2b90*/  @!UP0 UIMAD UR8, UR9, UR6, UR8 ;  /* 0x00000006090882a4 */ /* 0x000fe4000f8e0208 */
[----:B------:R-:W-:Y:S02]  /*2ba0*/  @!UP0 UIMAD UR4, UR39, UR11, UR5 ;  /* 0x0000000b270482a4 */ /* 0x000fe4000f8e0205 */
[----:B------:R-:W-:Y:S02]  /*2bb0*/  UIMAD UR6, UR24, UR12, UR55 ;  /* 0x0000000c180672a4 */ /* 0x000fe4000f8e0237 */
[----:B------:R-:W-:Y:S01]  /*2bc0*/  UIMAD UR54, UR4, UR18, UR15 ;  /* 0x00000012043672a4 */ /* 0x000fe2000f8e020f */
[----:B------:R-:W-:Y:S02]  /*2bd0*/  @!UP0 UMOV UR5, UR8 ;  /* 0x0000000800058c82 */ /* 0x000fe40008000000 */
[----:B------:R-:W-:-:S12]  /*2be0*/  UIMAD UR55, UR5, UR24, UR6 ;  /* 0x00000018053772a4 */ /* 0x000fd8000f8e0206 */
.L_x_44:
[----:B------:R-:W2:Y:S02]  /*2bf0*/  LDCU UR4, c[0x0][0xf30] ;  /* 0x0001e600ff0477ac */ /* 0x000ea40008000800 */
[----:B--2---:R-:W-:-:S09]  /*2c00*/  UISETP.NE.AND UP0, UPT, UR4, 0x1, UPT ;  /* 0x000000010400788c */ /* 0x004fd2000bf05270 */
[----:B------:R-:W-:Y:S05]  /*2c10*/  BRA.U UP0, `(.L_x_45) ;  /* 0x0000000100447547 */ /* 0x000fea000b800000 */
[----:B------:R-:W2:Y:S01]  /*2c20*/  LDCU.128 UR16, c[0x0][0xf10] ;  /* 0x0001e200ff1077ac */ /* 0x000ea20008000c00 */
[----:B------:R-:W4:Y:S01]  /*2c30*/  LDCU UR11, c[0x0][0xf0c] ;  /* 0x0001e180ff0b77ac */ /* 0x000f220008000800 */
[----:B------:R-:W1:Y:S01]  /*2c40*/  LDCU UR6, c[0x0][0xf20] ;  /* 0x0001e400ff0677ac */ /* 0x000e620008000800 */
[----:B--2---:R-:W-:Y:S02]  /*2c50*/  UIMAD.WIDE.U32 UR8, UR55, UR16, URZ ;  /* 0x00000010370872a5 */ /* 0x004fe4000f8e00ff */
[----:B------:R-:W-:Y:S02]  /*2c60*/  UIMAD.WIDE.U32 UR4, UR54, UR19, URZ ;  /* 0x00000013360472a5 */ /* 0x000fe4000f8e00ff */
[----:B----4-:R-:W-:Y:S02]  /*2c70*/  UISETP.NE.AND UP2, UPT, UR11, 0x1, UPT ;  /* 0x000000010b00788c */ /* 0x010fe4000bf45270 */
[----:B------:R-:W-:Y:S01]  /*2c80*/  UISETP.NE.AND UP0, UPT, UR18, 0x1, UPT ;  /* 0x000000011200788c */ /* 0x000fe2000bf05270 */
[----:B------:R-:W-:-:S02]  /*2c90*/  UMOV UR8, UR9 ;  /* 0x0000000900087c82 */ /* 0x000fc40008000000 */
[----:B------:R-:W-:Y:S01]  /*2ca0*/  UMOV UR4, UR5 ;  /* 0x0000000500047c82 */ /* 0x000fe20008000000 */
[----:B------:R-:W-:Y:S02]  /*2cb0*/  USHF.R.U32.HI UR17, URZ, UR17, UR8 ;  /* 0x00000011ff117299 */ /* 0x000fe40008011608 */
[----:B-1----:R-:W-:Y:S02]  /*2cc0*/  USHF.R.U32.HI UR4, URZ, UR6, UR4 ;  /* 0x00000006ff047299 */ /* 0x002fe40008011604 */
[----:B------:R-:W-:Y:S02]  /*2cd0*/  USEL UR5, UR55, UR17, !UP2 ;  /* 0x0000001137057287 */ /* 0x000fe4000d000000 */
[----:B------:R-:W-:-:S04]  /*2ce0*/  USEL UR4, UR54, UR4, !UP0 ;  /* 0x0000000436047287 */ /* 0x000fc8000c000000 */
[----:B------:R-:W-:Y:S02]  /*2cf0*/  UIADD3 UR6, UPT, UPT, UR5, -UR4, URZ ;  /* 0x8000000405067290 */ /* 0x000fe4000fffe0ff */
[----:B------:R-:W-:Y:S02]  /*2d00*/  UIADD3 UR4, UPT, UPT, -UR5, UR4, URZ ;  /* 0x0000000405047290 */ /* 0x000fe4000fffe1ff */
[----:B------:R-:W-:Y:S02]  /*2d10*/  UIMAD UR54, UR6, UR18, UR54 ;  /* 0x00000012063672a4 */ /* 0x000fe4000f8e0236 */
[----:B------:R-:W-:-:S12]  /*2d20*/  UIMAD UR55, UR4, UR11, UR55 ;  /* 0x0000000b043772a4 */ /* 0x000fd8000f8e0237 */
.L_x_45:
[----:B------:R-:W-:Y:S01]  /*2d30*/  VIADD R11, R11, 0x1 ;  /* 0x000000010b0b7836 */ /* 0x000fe20000000000 */
[----:B------:R-:W-:Y:S02]  /*2d40*/  R2UR UR5, R83 ;  /* 0x00000000530572ca */ /* 0x000fe400000e0000 */
[----:B------:R-:W-:Y:S02]  /*2d50*/  R2UR UR4, R82 ;  /* 0x00000000520472ca */ /* 0x000fe400000e0000 */
[C---:B------:R-:W-:Y:S02]  /*2d60*/  ISETP.NE.AND P0, PT, R11.reuse, 0x2, PT ;  /* 0x000000020b00780c */ /* 0x040fe40003f05270 */
[----:B------:R-:W-:Y:S02]  /*2d70*/  PLOP3.LUT P2, PT, PT, PT, PT, 0x80, 0x8 ;  /* 0x000000000008781c */ /* 0x000fe40003f4f070 */
[----:B------:R-:W-:Y:S02]  /*2d80*/  SEL R3, RZ, 0x1, P0 ;  /* 0x00000001ff037807 */ /* 0x000fe40000000000 */
[----:B------:R-:W-:-:S02]  /*2d90*/  SEL R11, R11, RZ, P0 ;  /* 0x000000ff0b0b7207 */ /* 0x000fc40000000000 */
[----:B------:R-:W-:Y:S01]  /*2da0*/  LOP3.LUT R10, R10, R3, RZ, 0x3c, !PT ;  /* 0x000000030a0a7212 */ /* 0x000fe200078e3cff */
[----:B------:R-:W-:Y:S02]  /*2db0*/  UIADD3 UR16, UPT, UPT, UR55, UR5, URZ ;  /* 0x0000000537107290 */ /* 0x000fe4000fffe0ff */
[----:B------:R-:W-:Y:S01]  /*2dc0*/  UIADD3 UR11, UPT, UPT, UR54, UR4, URZ ;  /* 0x00000004360b7290 */ /* 0x000fe2000fffe0ff */
[----:B------:R-:W-:Y:S11]  /*2dd0*/  BRA.U UP1, `(.L_x_46) ;  /* 0xffffffed01787547 */ /* 0x000ff6000b83ffff */
[----:B------:R-:W-:Y:S01]  /*2de0*/  UIADD3 UR7, UPT, UPT, UR7, 0x38, URZ ;  /* 0x0000003807077890 */ /* 0x000fe2000fffe0ff */
[----:B------:R-:W-:-:S03]  /*2df0*/  SHF.L.U32 R3, R12, 0x1f, RZ ;  /* 0x0000001f0c037819 */ /* 0x000fc600000006ff */
[----:B------:R-:W-:-:S09]  /*2e00*/  ULEA UR4, UR14, UR7, 0x3 ;  /* 0x000000070e047291 */ /* 0x000fd2000f8e18ff */
[----:B------:R-:W2:Y:S02]  /*2e10*/  SYNCS.PHASECHK.TRANS64.TRYWAIT P0, [UR4], R3 ;  /* 0x00000003ff0075a7 */ /* 0x000ea40008001104 */
[----:B--2---:R-:W-:Y:S05]  /*2e20*/  @!P0 BRA `(.L_x_47) ;  /* 0x00000074007c8947 */ /* 0x004fea0003800000 */
.L_x_159:
[----:B------:R-:W-:-:S04]  /*2e30*/  UIADD3 UR4, UPT, UPT, UR14, 0x1, URZ ;  /* 0x000000010e047890 */ /* 0x000fc8000fffe0ff */
[----:B------:R-:W-:-:S04]  /*2e40*/  UISETP.NE.AND UP0, UPT, UR4, 0x7, UPT ;  /* 0x000000070400788c */ /* 0x000fc8000bf05270 */
[----:B------:R-:W-:Y:S02]  /*2e50*/  USEL UR6, URZ, 0x1, UP0 ;  /* 0x00000001ff067887 */ /* 0x000fe40008000000 */
[----:B------:R-:W-:-:S04]  /*2e60*/  USEL UR4, UR4, URZ, UP0 ;  /* 0x000000ff04047287 */ /* 0x000fc80008000000 */
[----:B------:R-:W-:Y:S01]  /*2e70*/  ULEA UR5, UR4, UR7, 0x3 ;  /* 0x0000000704057291 */ /* 0x000fe2000f8e18ff */
[----:B------:R-:W-:-:S04]  /*2e80*/  LOP3.LUT R2, R12, UR6, RZ, 0x3c, !PT ;  /* 0x000000060c027c12 */ /* 0x000fc8000f8e3cff */
[----:B-1----:R-:W-:-:S04]  /*2e90*/  SHF.L.U32 R3, R2, 0x1f, RZ ;  /* 0x0000001f02037819 */ /* 0x002fc800000006ff */
[----:B------:R-:W1:Y:S02]  /*2ea0*/  SYNCS.PHASECHK.TRANS64.TRYWAIT P0, [UR5], R3 ;  /* 0x00000003ff0075a7 */ /* 0x000e640008001105 */
[----:B-1----:R-:W-:Y:S05]  /*2eb0*/  @!P0 BRA `(.L_x_48) ;  /* 0x0000007400708947 */ /* 0x002fea0003800000 */
.L_x_161:
        /* <DEDUP_REMOVED lines=9> */
.L_x_163:
        /* <DEDUP_REMOVED lines=9> */
.L_x_165:
        /* <DEDUP_REMOVED lines=9> */
.L_x_167:
        /* <DEDUP_REMOVED lines=9> */
.L_x_169:
[----:B------:R-:W-:-:S04]  /*3100*/  UIADD3 UR4, UPT, UPT, UR4, 0x1, URZ ;  /* 0x0000000104047890 */ /* 0x000fc8000fffe0ff */
[----:B------:R-:W-:-:S04]  /*3110*/  UISETP.NE.AND UP0, UPT, UR4, 0x7, UPT ;  /* 0x000000070400788c */ /* 0x000fc8000bf05270 */
[----:B------:R-:W-:Y:S02]  /*3120*/  USEL UR5, URZ, 0x1, UP0 ;  /* 0x00000001ff057887 */ /* 0x000fe40008000000 */
[----:B------:R-:W-:-:S04]  /*3130*/  USEL UR4, UR4, URZ, UP0 ;  /* 0x000000ff04047287 */ /* 0x000fc80008000000 */
[----:B------:R-:W-:Y:S01]  /*3140*/  ULEA UR4, UR4, UR7, 0x3 ;  /* 0x0000000704047291 */ /* 0x000fe2000f8e18ff */
[----:B-1----:R-:W-:-:S04]  /*3150*/  LOP3.LUT R3, R2, UR5, RZ, 0x3c, !PT ;  /* 0x0000000502037c12 */ /* 0x002fc8000f8e3cff */
[----:B------:R-:W-:Y:S01]  /*3160*/  SHF.L.U32 R3, R3, 0x1f, RZ ;  /* 0x0000001f03037819 */ /* 0x000fe200000006ff */
[----:B------:R-:W-:-:S07]  /*3170*/  IMAD.U32 R0, RZ, RZ, UR4 ;  /* 0x00000004ff007e24 */ /* 0x000fce000f8e00ff */
.L_x_53:
[----:B-1----:R1:W2:Y:S02]  /*3180*/  SYNCS.PHASECHK.TRANS64.TRYWAIT P0, [R0+URZ], R3 ;  /* 0x00000003000075a7 */ /* 0x0022a400080011ff */
[----:B--2---:R-:W-:Y:S05]  /*3190*/  @!P0 NANOSLEEP.SYNCS 0x989680 ;  /* 0x009896800000895d */ /* 0x004fea0003900000 */
[----:B------:R-:W2:Y:S02]  /*31a0*/  @!P0 SYNCS.PHASECHK.TRANS64 P0, [R0+URZ], R3 ;  /* 0x00000003000085a7 */ /* 0x000ea400080010ff */
[----:B--2---:R-:W-:Y:S05]  /*31b0*/  @P0 EXIT ;  /* 0x000000000000094d */ /* 0x004fea0003800000 */
[----:B------:R-:W-:Y:S05]  /*31c0*/  BRA `(.L_x_53) ;  /* 0xfffffffc00ec7947 */ /* 0x000fea000383ffff */
.L_x_22:
[----:B------:R-:W1:Y:S02]  /*31d0*/  S2UR UR4, SR_CgaCtaId ;  /* 0x00000000000479c3 */ /* 0x000e640000008800 */
[----:B-1----:R-:W-:-:S04]  /*31e0*/  UISETP.NE.AND UP0, UPT, UR4, URZ, UPT ;  /* 0x000000ff0400728c */ /* 0x002fc8000bf05270 */
[----:B------:R-:W-:-:S09]  /*31f0*/  UISETP.NE.OR UP0, UPT, UR17, 0x1, UP0 ;  /* 0x000000011100788c */ /* 0x000fd20008705670 */
[----:B------:R-:W-:Y:S05]  /*3200*/  BRA.U UP0, `(.L_x_54) ;  /* 0x00000005004c7547 */ /* 0x000fea000b800000 */
[----:B------:R-:W1:Y:S01]  /*3210*/  S2UR UR5, SR_CgaCtaId ;  /* 0x00000000000579c3 */ /* 0x000e620000008800 */
[----:B------:R-:W-:Y:S01]  /*3220*/  UMOV UR4, 0x400 ;  /* 0x0000040000047882 */ /* 0x000fe20000000000 */
[----:B------:R-:W-:Y:S01]  /*3230*/  ISETP.GE.U32.AND P2, PT, R3, 0x4, PT ;  /* 0x000000040300780c */ /* 0x000fe20003f46070 */
[----:B------:R-:W-:Y:S01]  /*3240*/  IMAD.MOV.U32 R12, RZ, RZ, 0x1 ;  /* 0x00000001ff0c7424 */ /* 0x000fe200078e00ff */
[----:B------:R-:W-:Y:S02]  /*3250*/  CS2R R10, SRZ ;  /* 0x00000000000a7805 */ /* 0x000fe4000001ff00 */
[----:B------:R-:W-:Y:S01]  /*3260*/  CS2R R8, SRZ ;  /* 0x0000000000087805 */ /* 0x000fe2000001ff00 */
[----:B-1----:R-:W-:-:S03]  /*3270*/  ULEA UR6, UR5, UR4, 0x18 ;  /* 0x0000000405067291 */ /* 0x002fc6000f8ec0ff */
[----:B------:R-:W-:-:S09]  /*3280*/  UMOV UR5, URZ ;  /* 0x000000ff00057c82 */ /* 0x000fd20008000000 */
.L_x_58:
[----:B------:R-:W-:Y:S02]  /*3290*/  LEA R0, R8, UR6, 0x3 ;  /* 0x0000000608007c11 */ /* 0x000fe4000f8e18ff */
[----:B------:R-:W-:-:S03]  /*32a0*/  SHF.L.U32 R5, R9, 0x1f, RZ ;  /* 0x0000001f09057819 */ /* 0x000fc600000006ff */
[----:B------:R-:W-:Y:S01]  /*32b0*/  VIADD R4, R0, 0x110 ;  /* 0x0000011000047836 */ /* 0x000fe20000000000 */
[----:B------:R-:W1:Y:S02]  /*32c0*/  SYNCS.PHASECHK.TRANS64.TRYWAIT P0, [R0+URZ+0x100], R5 ;  /* 0x00010005000075a7 */ /* 0x000e6400080011ff */
[----:B-1----:R-:W-:Y:S05]  /*32d0*/  @!P0 BRA `(.L_x_55) ;  /* 0x0000007000e08947 */ /* 0x002fea0003800000 */
.L_x_170:
[----:B------:R-:W-:Y:S01]  /*32e0*/  ULEA UR4, UR5, UR6, 0x3 ;  /* 0x0000000605047291 */ /* 0x000fe2000f8e18ff */
[----:B------:R-:W-:Y:S01]  /*32f0*/  PRMT R4, RZ, 0x654, R4 ;  /* 0x00000654ff047816 */ /* 0x000fe20000000004 */
[----:B-1----:R-:W-:Y:S01]  /*3300*/  @!P2 IMAD.MOV.U32 R5, RZ, RZ, 0x10 ;  /* 0x00000010ff05a424 */ /* 0x002fe200078e00ff */
[----:B------:R-:W-:Y:S01]  /*3310*/  SHF.L.U32 R7, R12, 0x1f, RZ ;  /* 0x0000001f0c077819 */ /* 0x000fe200000006ff */
[----:B------:R-:W-:Y:S01]  /*3320*/  UIADD3 UR7, UPT, UPT, UR4, 0xc0, URZ ;  /* 0x000000c004077890 */ /* 0x000fe2000fffe0ff */
[----:B------:R1:W-:Y:S05]  /*3330*/  SYNCS.ARRIVE.TRANS64.RED.A1T0 RZ, [R4+URZ], RZ ;  /* 0x000000ff04ff79a7 */ /* 0x0003ea00081004ff */
[----:B------:R-:W-:Y:S01]  /*3340*/  IMAD.U32 R0, RZ, RZ, UR7 ;  /* 0x00000007ff007e24 */ /* 0x000fe2000f8e00ff */
[----:B------:R-:W2:Y:S04]  /*3350*/  SYNCS.PHASECHK.TRANS64.TRYWAIT P0, [UR4+0xd0], R7 ;  /* 0x0000d007ff0075a7 */ /* 0x000ea80008001104 */
[----:B------:R-:W-:Y:S01]  /*3360*/  PRMT R13, R3, 0x654, R0 ;  /* 0x00000654030d7816 */ /* 0x000fe20000000000 */
[----:B-12---:R-:W-:Y:S06]  /*3370*/  @!P0 BRA `(.L_x_56) ;  /* 0x0000007000cc8947 */ /* 0x006fec0003800000 */
.L_x_172:
[----:B------:R-:W-:Y:S01]  /*3380*/  ULEA UR8, UR5, UR6, 0x4 ;  /* 0x0000000605087291 */ /* 0x000fe2000f8e20ff */
[----:B------:R-:W-:Y:S01]  /*3390*/  SEL R2, R13, R2, !P2 ;  /* 0x000000020d027207 */ /* 0x000fe20005000000 */
[----:B------:R-:W-:Y:S01]  /*33a0*/  UIADD3 UR9, UPT, UPT, UR4, 0xc0, URZ ;  /* 0x000000c004097890 */ /* 0x000fe2000fffe0ff */
[----:B-1----:R-:W-:Y:S01]  /*33b0*/  LEA R0, R11, UR6, 0x3 ;  /* 0x000000060b007c11 */ /* 0x002fe2000f8e18ff */
[----:B------:R-:W-:Y:S01]  /*33c0*/  UIADD3 UR8, UPT, UPT, UR8, 0x130, URZ ;  /* 0x0000013008087890 */ /* 0x000fe2000fffe0ff */
[----:B------:R1:W-:Y:S01]  /*33d0*/  @!P2 SYNCS.ARRIVE.TRANS64.RED RZ, [R2+URZ], R5 ;  /* 0x0000000502ffa9a7 */ /* 0x0003e200080004ff */
[----:B------:R-:W-:Y:S01]  /*33e0*/  UIADD3 UR4, UPT, UPT, UR5, 0x1, URZ ;  /* 0x0000000105047890 */ /* 0x000fe2000fffe0ff */
[----:B------:R-:W-:-:S03]  /*33f0*/  VIADD R8, R8, 0x1 ;  /* 0x0000000108087836 */ /* 0x000fc60000000000 */
[----:B------:R-:W-:Y:S02]  /*3400*/  UISETP.NE.AND UP0, UPT, UR4, 0x2, UPT ;  /* 0x000000020400788c */ /* 0x000fe4000bf05270 */
[----:B------:R-:W-:Y:S01]  /*3410*/  ISETP.NE.AND P0, PT, R8, 0x2, PT ;  /* 0x000000020800780c */ /* 0x000fe20003f05270 */
[----:B------:R-:W-:Y:S06]  /*3420*/  UGETNEXTWORKID.BROADCAST [UR8], [UR9] ;  /* 0x00000000080073ca */ /* 0x000fec0008000100 */
[----:B------:R-:W-:Y:S02]  /*3430*/  USEL UR7, URZ, 0x1, UP0 ;  /* 0x00000001ff077887 */ /* 0x000fe40008000000 */
[----:B------:R-:W-:-:S04]  /*3440*/  USEL UR5, UR4, URZ, UP0 ;  /* 0x000000ff04057287 */ /* 0x000fc80008000000 */
[----:B------:R-:W-:Y:S02]  /*3450*/  LOP3.LUT R12, R12, UR7, RZ, 0x3c, !PT ;  /* 0x000000070c0c7c12 */ /* 0x000fe4000f8e3cff */
[----:B-1----:R-:W-:-:S04]  /*3460*/  SHF.L.U32 R5, R10, 0x1f, RZ ;  /* 0x0000001f0a057819 */ /* 0x002fc800000006ff */
[----:B------:R-:W1:Y:S02]  /*3470*/  SYNCS.PHASECHK.TRANS64.TRYWAIT P1, [R0+URZ+0xc0], R5 ;  /* 0x0000c005000075a7 */ /* 0x000e6400080211ff */
[----:B-1----:R-:W-:Y:S05]  /*3480*/  @!P1 BRA `(.L_x_57) ;  /* 0x0000007000a09947 */ /* 0x002fea0003800000 */
.L_x_173:
[C---:B------:R-:W-:Y:S01]  /*3490*/  LEA R4, R11.reuse, UR6, 0x4 ;  /* 0x000000060b047c11 */ /* 0x040fe2000f8e20ff */
[----:B-1----:R-:W-:Y:S01]  /*34a0*/  VIADD R0, R0, 0xd0 ;  /* 0x000000d000007836 */ /* 0x002fe20000000000 */
[----:B------:R-:W-:Y:S01]  /*34b0*/  SEL R8, R8, RZ, P0 ;  /* 0x000000ff08087207 */ /* 0x000fe20000000000 */
[----:B------:R-:W-:-:S03]  /*34c0*/  VIADD R11, R11, 0x1 ;  /* 0x000000010b0b7836 */ /* 0x000fc60000000000 */
[----:B------:R-:W1:Y:S01]  /*34d0*/  LDS.128 R4, [R4+0x130] ;  /* 0x0001300004047984 */ /* 0x000e620000000c00 */
[----:B------:R-:W-:Y:S02]  /*34e0*/  PRMT R0, RZ, 0x654, R0 ;  /* 0x00000654ff007816 */ /* 0x000fe40000000000 */
[C---:B------:R-:W-:Y:S01]  /*34f0*/  ISETP.NE.AND P1, PT, R11.reuse, 0x2, PT ;  /* 0x000000020b00780c */ /* 0x040fe20003f25270 */
[----:B------:R-:W-:Y:S01]  /*3500*/  @!PT LDS RZ, [RZ] ;  /* 0x00000000fffff984 */ /* 0x000fe20000000800 */
[----:B------:R-:W-:Y:S01]  /*3510*/  @!PT LDS RZ, [RZ] ;  /* 0x00000000fffff984 */ /* 0x000fe20000000800 */
[----:B------:R-:W-:Y:S01]  /*3520*/  @!PT LDS RZ, [RZ] ;  /* 0x00000000fffff984 */ /* 0x000fe20000000800 */
[----:B------:R-:W-:Y:S01]  /*3530*/  @!PT LDS RZ, [RZ] ;  /* 0x00000000fffff984 */ /* 0x000fe20000000800 */
[----:B------:R2:W-:Y:S06]  /*3540*/  MEMBAR.ALL.CTA ;  /* 0x0000000000007992 */ /* 0x0005ec0000008000 */
[----:B--2---:R-:W2:Y:S01]  /*3550*/  FENCE.VIEW.ASYNC.S ;  /* 0x00000000000073c6 */ /* 0x004ea20000000000 */
[----:B------:R-:W-:Y:S01]  /*3560*/  SEL R11, R11, RZ, P1 ;  /* 0x000000ff0b0b7207 */ /* 0x000fe20000800000 */
[----:B--2---:R2:W-:Y:S01]  /*3570*/  SYNCS.ARRIVE.TRANS64.RED.A1T0 RZ, [R0+URZ], RZ ;  /* 0x000000ff00ff79a7 */ /* 0x0045e200081004ff */
[----:B-1----:R-:W-:-:S02]  /*3580*/  LOP3.LUT P3, RZ, R6, 0x1, RZ, 0xc0, !PT ;  /* 0x0000000106ff7812 */ /* 0x002fc4000786c0ff */
[----:B------:R-:W-:-:S04]  /*3590*/  SEL R5, RZ, 0x1, P1 ;  /* 0x00000001ff057807 */ /* 0x000fc80000800000 */
[----:B------:R-:W-:Y:S02]  /*35a0*/  LOP3.LUT R10, R10, R5, RZ, 0x3c, !PT ;  /* 0x000000050a0a7212 */ /* 0x000fe400078e3cff */
[----:B--2---:R-:W-:-:S04]  /*35b0*/  SEL R0, RZ, 0x1, P0 ;  /* 0x00000001ff007807 */ /* 0x004fc80000000000 */
[----:B------:R-:W-:Y:S01]  /*35c0*/  LOP3.LUT R9, R9, R0, RZ, 0x3c, !PT ;  /* 0x0000000009097212 */ /* 0x000fe200078e3cff */
[----:B------:R-:W-:Y:S06]  /*35d0*/  @P3 BRA `(.L_x_58) ;  /* 0xfffffffc002c3947 */ /* 0x000fec000383ffff */
[----:B------:R-:W-:Y:S01]  /*35e0*/  ULEA UR4, UR5, UR6, 0x3 ;  /* 0x0000000605047291 */ /* 0x000fe2000f8e18ff */
[----:B------:R-:W-:-:S08]  /*35f0*/  SHF.L.U32 R3, R12, 0x1f, RZ ;  /* 0x0000001f0c037819 */ /* 0x000fd000000006ff */
[----:B------:R-:W1:Y:S02]  /*3600*/  SYNCS.PHASECHK.TRANS64 P0, [UR4+0xd0], R3 ;  /* 0x0000d003ff0075a7 */ /* 0x000e640008001004 */
[----:B-1----:R-:W-:Y:S05]  /*3610*/  @P0 BRA `(.L_x_59) ;  /* 0x0000000000080947 */ /* 0x002fea0003800000 */
[----:B------:R-:W1:Y:S02]  /*3620*/  SYNCS.PHASECHK.TRANS64.TRYWAIT P0, [UR4+0xd0], R3 ;  /* 0x0000d003ff0075a7 */ /* 0x000e640008001104 */
[----:B-1----:R-:W-:Y:S05]  /*3630*/  @!P0 BRA `(.L_x_60) ;  /* 0x0000007000488947 */ /* 0x002fea0003800000 */
.L_x_59:
[----:B------:R-:W-:-:S04]  /*3640*/  UIADD3 UR7, UPT, UPT, UR5, 0x1, URZ ;  /* 0x0000000105077890 */ /* 0x000fc8000fffe0ff */
[----:B------:R-:W-:-:S04]  /*3650*/  UISETP.NE.AND UP0, UPT, UR7, 0x2, UPT ;  /* 0x000000020700788c */ /* 0x000fc8000bf05270 */
[----:B------:R-:W-:Y:S02]  /*3660*/  USEL UR8, URZ, 0x1, UP0 ;  /* 0x00000001ff087887 */ /* 0x000fe40008000000 */
[----:B------:R-:W-:-:S04]  /*3670*/  USEL UR7, UR7, URZ, UP0 ;  /* 0x000000ff07077287 */ /* 0x000fc80008000000 */
[----:B------:R-:W-:Y:S01]  /*3680*/  ULEA UR7, UR7, UR6, 0x3 ;  /* 0x0000000607077291 */ /* 0x000fe2000f8e18ff */
[----:B-1----:R-:W-:-:S04]  /*3690*/  LOP3.LUT R3, R12, UR8, RZ, 0x3c, !PT ;  /* 0x000000080c037c12 */ /* 0x002fc8000f8e3cff */
[----:B------:R-:W-:-:S04]  /*36a0*/  SHF.L.U32 R0, R3, 0x1f, RZ ;  /* 0x0000001f03007819 */ /* 0x000fc800000006ff */
[----:B------:R-:W1:Y:S02]  /*36b0*/  SYNCS.PHASECHK.TRANS64 P0, [UR7+0xd0], R0 ;  /* 0x0000d000ff0075a7 */ /* 0x000e640008001007 */
[----:B-1----:R-:W-:Y:S05]  /*36c0*/  @P0 EXIT ;  /* 0x000000000000094d */ /* 0x002fea0003800000 */
[----:B------:R-:W-:Y:S02]  /*36d0*/  SHF.L.U32 R3, R3, 0x1f, RZ ;  /* 0x0000001f03037819 */ /* 0x000fe400000006ff */
[----:B------:R-:W-:-:S07]  /*36e0*/  MOV R0, UR7 ;  /* 0x0000000700007c02 */ /* 0x000fce0008000f00 */
.L_x_61:
[----:B-1----:R1:W2:Y:S02]  /*36f0*/  SYNCS.PHASECHK.TRANS64.TRYWAIT P0, [R0+URZ+0xd0], R3 ;  /* 0x0000d003000075a7 */ /* 0x0022a400080011ff */
[----:B--2---:R-:W-:Y:S05]  /*3700*/  @!P0 NANOSLEEP.SYNCS 0x989680 ;  /* 0x009896800000895d */ /* 0x004fea0003900000 */
[----:B------:R-:W2:Y:S02]  /*3710*/  @!P0 SYNCS.PHASECHK.TRANS64 P0, [R0+URZ+0xd0], R3 ;  /* 0x0000d003000085a7 */ /* 0x000ea400080010ff */
[----:B--2---:R-:W-:Y:S05]  /*3720*/  @P0 EXIT ;  /* 0x000000000000094d */ /* 0x004fea0003800000 */
[----:B------:R-:W-:Y:S05]  /*3730*/  BRA `(.L_x_61) ;  /* 0xfffffffc00ec7947 */ /* 0x000fea000383ffff */
.L_x_54:
[----:B------:R-:W-:Y:S05]  /*3740*/  BRA.U UP4, `(.L_x_62) ;  /* 0x0000001504507547 */ /* 0x000fea000b800000 */
[----:B------:R-:W1:Y:S01]  /*3750*/  S2UR UR7, SR_CgaCtaId ;  /* 0x00000000000779c3 */ /* 0x000e620000008800 */
[----:B------:R-:W-:Y:S01]  /*3760*/  UMOV UR4, 0x40 ;  /* 0x0000004000047882 */ /* 0x000fe20000000000 */
[----:B------:R-:W-:Y:S01]  /*3770*/  NOP ;  /* 0x0000000000007918 */ /* 0x000fe20000000000 */
[----:B------:R-:W-:Y:S01]  /*3780*/  UMOV UR6, 0x400 ;  /* 0x0000040000067882 */ /* 0x000fe20000000000 */
[----:B-1----:R-:W-:Y:S02]  /*3790*/  ULEA UR5, UR7, UR4, 0x18 ;  /* 0x0000000407057291 */ /* 0x002fe4000f8ec0ff */
[----:B------:R-:W-:-:S07]  /*37a0*/  ULEA UR6, UR7, UR6, 0x18 ;  /* 0x0000000607067291 */ /* 0x000fce000f8ec0ff */
[----:B------:R-:W1:Y:S02]  /*37b0*/  LDS.U8 R3, [UR5+0x1c] ;  /* 0x00001c05ff037984 */ /* 0x000e640008000000 */
[----:B-1----:R-:W-:-:S13]  /*37c0*/  ISETP.NE.AND P0, PT, R3, RZ, PT ;  /* 0x000000ff0300720c */ /* 0x002fda0003f05270 */
[----:B------:R-:W-:Y:S05]  /*37d0*/  @P0 BRA `(.L_x_63) ;  /* 0x0000000400080947 */ /* 0x000fea0003800000 */
[----:B------:R-:W-:Y:S02]  /*37e0*/  UISETP.NE.U32.AND UP1, UPT, UR61, 0x1, UPT ;  /* 0x000000013d00788c */ /* 0x000fe4000bf25070 */
[----:B------:R-:W-:-:S07]  /*37f0*/  UIADD3 UR7, UPT, UPT, UR5, 0x8, URZ ;  /* 0x0000000805077890 */ /* 0x000fce000fffe0ff */
[----:B------:R-:W-:Y:S05]  /*3800*/  BRA.U !UP1, `(.L_x_64) ;  /* 0x00000001099c7547 */ /* 0x000fea000b800000 */
[----:B------:R-:W-:Y:S01]  /*3810*/  ELECT P0, URZ, PT ;  /* 0x0000000000ff782f */ /* 0x000fe20003800000 */
[----:B------:R-:W-:-:S12]  /*3820*/  BSSY B0, `(.L_x_64) ;  /* 0x0000025000007945 */ /* 0x000fd80003800000 */
[----:B------:R-:W-:Y:S05]  /*3830*/  @!P0 BRA `(.L_x_65) ;  /* 0x00000000008c8947 */ /* 0x000fea0003800000 */
[----:B------:R-:W-:-:S05]  /*3840*/  UMOV UR4, 0x10 ;  /* 0x0000001000047882 */ /* 0x000fca0000000000 */
[----:B------:R-:W-:Y:S04]  /*3850*/  DEPBAR.LE SB1, 0x36 ;  /* 0x00009d800000791a */ /* 0x000fe80000000000 */
[----:B------:R-:W1:Y:S02]  /*3860*/  UTCATOMSWS.2CTA.FIND_AND_SET.ALIGN UP0, UR4, UR4 ;  /* 0x00000004000475e3 */ /* 0x000e640008200800 */
[----:B-1----:R-:W-:Y:S01]  /*3870*/  MOV R10, UR4 ;  /* 0x00000004000a7c02 */ /* 0x002fe20008000f00 */
[----:B------:R-:W-:Y:S06]  /*3880*/  BRA.U UP0, `(.L_x_66) ;  /* 0x0000000100187547 */ /* 0x000fec000b800000 */
.L_x_67:
[----:B------:R-:W-:Y:S05]  /*3890*/  NANOSLEEP 0x64 ;  /* 0x000000640000795d */ /* 0x000fea0003800000 */
[----:B------:R-:W-:-:S05]  /*38a0*/  UMOV UR4, 0x10 ;  /* 0x0000001000047882 */ /* 0x000fca0000000000 */
[----:B------:R-:W-:Y:S04]  /*38b0*/  DEPBAR.LE SB1, 0x36 ;  /* 0x00009d800000791a */ /* 0x000fe80000000000 */
[----:B------:R-:W1:Y:S02]  /*38c0*/  UTCATOMSWS.2CTA.FIND_AND_SET.ALIGN UP0, UR4, UR4 ;  /* 0x00000004000475e3 */ /* 0x000e640008200800 */
[----:B-1----:R-:W-:Y:S01]  /*38d0*/  MOV R10, UR4 ;  /* 0x00000004000a7c02 */ /* 0x002fe20008000f00 */
[----:B------:R-:W-:Y:S05]  /*38e0*/  BRA.U !UP0, `(.L_x_67) ;  /* 0xfffffffd08e87547 */ /* 0x000fea000b83ffff */
.L_x_66:
[----:B------:R-:W1:Y:S01]  /*38f0*/  LDS R6, [UR5+0x10] ;  /* 0x00001005ff067984 */ /* 0x000e620008000800 */
[----:B------:R-:W-:Y:S01]  /*3900*/  IMAD.U32 R3, RZ, RZ, UR6 ;  /* 0x00000006ff037e24 */ /* 0x000fe2000f8e00ff */
[----:B------:R-:W-:-:S03]  /*3910*/  MOV R4, UR60 ;  /* 0x0000003c00047c02 */ /* 0x000fc60008000f00 */
[----:B------:R-:W-:Y:S01]  /*3920*/  VIADD R3, R3, 0x150 ;  /* 0x0000015003037836 */ /* 0x000fe20000000000 */
[----:B-1----:R-:W-:-:S04]  /*3930*/  SHF.L.U32 R6, R6, 0x1f, RZ ;  /* 0x0000001f06067819 */ /* 0x002fc800000006ff */
[----:B------:R-:W1:Y:S02]  /*3940*/  SYNCS.PHASECHK.TRANS64.TRYWAIT P0, [UR5+0x8], R6 ;  /* 0x00000806ff0075a7 */ /* 0x000e640008001105 */
[----:B-1----:R-:W-:Y:S05]  /*3950*/  @P0 BRA `(.L_x_68) ;  /* 0x0000000000080947 */ /* 0x002fea0003800000 */
[----:B------:R-:W1:Y:S02]  /*3960*/  SYNCS.PHASECHK.TRANS64.TRYWAIT P0, [UR5+0x8], R6 ;  /* 0x00000806ff0075a7 */ /* 0x000e640008001105 */
[----:B-1----:R-:W-:Y:S05]  /*3970*/  @!P0 BRA `(.L_x_69) ;  /* 0x0000006c00908947 */ /* 0x002fea0003800000 */
.L_x_68:
[----:B------:R-:W-:Y:S01]  /*3980*/  PRMT R4, R4, 0x654, R3 ;  /* 0x0000065404047816 */ /* 0x000fe20000000003 */
[----:B------:R-:W-:Y:S01]  /*3990*/  HFMA2 R3, -RZ, RZ, 0, 5.9604644775390625e-08 ;  /* 0x00000001ff037431 */ /* 0x000fe200000001ff */
[----:B------:R-:W-:Y:S01]  /*39a0*/  UPRMT UR4, UR60, 0x654, UR7 ;  /* 0x000006543c047896 */ /* 0x000fe20008000007 */
[----:B------:R-:W-:Y:S02]  /*39b0*/  IMAD.MOV.U32 R7, RZ, RZ, 0xffff ;  /* 0x0000ffffff077424 */ /* 0x000fe400078e00ff */
[----:B-1----:R-:W-:Y:S02]  /*39c0*/  IMAD.MOV.U32 R6, RZ, RZ, 0x4 ;  /* 0x00000004ff067424 */ /* 0x002fe400078e00ff */
[----:B------:R-:W-:Y:S01]  /*39d0*/  IMAD.SHL.U32 R9, R10, 0x20, RZ ;  /* 0x000000200a097824 */ /* 0x000fe200078e00ff */
[----:B------:R-:W-:Y:S02]  /*39e0*/  MOV R5, UR4 ;  /* 0x0000000400057c02 */ /* 0x000fe40008000f00 */
[-C--:B------:R-:W-:Y:S01]  /*39f0*/  SHF.L.U32 R8, R7, R10.reuse, RZ ;  /* 0x0000000a07087219 */ /* 0x080fe200000006ff */
[----:B------:R1:W-:Y:S01]  /*3a00*/  SYNCS.ARRIVE.TRANS64.RED RZ, [UR4], R6 ;  /* 0x00000006ffff79a7 */ /* 0x0003e20008000404 */
[----:B------:R-:W-:Y:S01]  /*3a10*/  SHF.L.U32 R7, R3, R10, RZ ;  /* 0x0000000a03077219 */ /* 0x000fe200000006ff */
[----:B------:R1:W-:Y:S04]  /*3a20*/  STS [UR6+0x150], R9 ;  /* 0x00015009ff007988 */ /* 0x0003e80008000806 */
[----:B------:R1:W-:Y:S04]  /*3a30*/  STAS [R4.64], R10 ;  /* 0x0000000a04007dbd */ /* 0x0003e8000c0008ff */
[----:B------:R1:W-:Y:S04]  /*3a40*/  ATOMS.OR RZ, [UR5+0x14], R8 ;  /* 0x00001408ffff798c */ /* 0x0003e8000b000005 */
[----:B------:R1:W-:Y:S04]  /*3a50*/  ATOMS.OR RZ, [UR5+0x18], R7 ;  /* 0x00001807ffff798c */ /* 0x0003e8000b000005 */
[----:B------:R1:W-:Y:S02]  /*3a60*/  ATOMS.XOR RZ, [UR5+0x10], R3 ;  /* 0x00001003ffff798c */ /* 0x0003e4000b800005 */
.L_x_65:
[----:B------:R-:W-:Y:S05]  /*3a70*/  BSYNC B0 ;  /* 0x0000000000007941 */ /* 0x000fea0003800000 */
.L_x_64:
[----:B------:R-:W-:Y:S05]  /*3a80*/  BRA.U UP1, `(.L_x_70) ;  /* 0x00000001016c7547 */ /* 0x000fea000b800000 */
[----:B------:R-:W-:-:S03]  /*3a90*/  UMOV UR4, 0xffffffff ;  /* 0xffffffff00047882 */ /* 0x000fc60000000000 */
[----:B------:R-:W-:Y:S05]  /*3aa0*/  BRA.DIV UR4, `(.L_x_71) ;  /* 0x0000006e045c7947 */ /* 0x000fea000b800000 */
[----:B------:R-:W-:-:S13]  /*3ab0*/  ELECT P0, URZ, PT ;  /* 0x0000000000ff782f */ /* 0x000fda0003800000 */
.L_x_177:
[----:B------:R-:W-:Y:S05]  /*3ac0*/  @!P0 BRA `(.L_x_70) ;  /* 0x00000000005c8947 */ /* 0x000fea0003800000 */
[----:B-1----:R-:W1:Y:S02]  /*3ad0*/  LDS R4, [UR5+0x10] ;  /* 0x00001005ff047984 */ /* 0x002e640008000800 */
[----:B-1----:R-:W-:-:S04]  /*3ae0*/  SHF.L.U32 R4, R4, 0x1f, RZ ;  /* 0x0000001f04047819 */ /* 0x002fc800000006ff */
[----:B------:R-:W1:Y:S02]  /*3af0*/  SYNCS.PHASECHK.TRANS64.TRYWAIT P0, [UR5+0x8], R4 ;  /* 0x00000804ff0075a7 */ /* 0x000e640008001105 */
[----:B-1----:R-:W-:Y:S05]  /*3b00*/  @P0 BRA `(.L_x_72) ;  /* 0x0000000000080947 */ /* 0x002fea0003800000 */
[----:B------:R-:W1:Y:S02]  /*3b10*/  SYNCS.PHASECHK.TRANS64.TRYWAIT P0, [UR5+0x8], R4 ;  /* 0x00000804ff0075a7 */ /* 0x000e640008001105 */
[----:B-1----:R-:W-:Y:S05]  /*3b20*/  @!P0 BRA `(.L_x_73) ;  /* 0x0000006c00608947 */ /* 0x002fea0003800000 */
.L_x_72:
[----:B------:R-:W2:Y:S01]  /*3b30*/  LDS R6, [UR6+0x150] ;  /* 0x00015006ff067984 */ /* 0x000ea20008000800 */
[----:B-1----:R-:W-:Y:S02]  /*3b40*/  HFMA2 R3, -RZ, RZ, 0, 5.9604644775390625e-08 ;  /* 0x00000001ff037431 */ /* 0x002fe400000001ff */
[----:B------:R-:W-:Y:S01]  /*3b50*/  IMAD.MOV.U32 R4, RZ, RZ, 0xffff ;  /* 0x0000ffffff047424 */ /* 0x000fe200078e00ff */
[----:B------:R-:W-:Y:S01]  /*3b60*/  UPRMT UR4, UR60, 0x654, UR7 ;  /* 0x000006543c047896 */ /* 0x000fe20008000007 */
[----:B--2---:R-:W-:-:S03]  /*3b70*/  IMAD.SHL.U32 R5, R6, 0x20, RZ ;  /* 0x0000002006057824 */ /* 0x004fc600078e00ff */
[-C--:B------:R-:W-:Y:S02]  /*3b80*/  SHF.L.U32 R4, R4, R6.reuse, RZ ;  /* 0x0000000604047219 */ /* 0x080fe400000006ff */
[----:B------:R-:W-:Y:S01]  /*3b90*/  SHF.L.U32 R6, R3, R6, RZ ;  /* 0x0000000603067219 */ /* 0x000fe200000006ff */
[----:B------:R2:W-:Y:S04]  /*3ba0*/  STS [UR6+0x150], R5 ;  /* 0x00015005ff007988 */ /* 0x0005e80008000806 */
[----:B------:R2:W-:Y:S04]  /*3bb0*/  ATOMS.OR RZ, [UR5+0x14], R4 ;  /* 0x00001404ffff798c */ /* 0x0005e8000b000005 */
[----:B------:R2:W-:Y:S01]  /*3bc0*/  ATOMS.OR RZ, [UR5+0x18], R6 ;  /* 0x00001806ffff798c */ /* 0x0005e2000b000005 */
[----:B------:R-:W-:Y:S03]  /*3bd0*/  SYNCS.ARRIVE.TRANS64.RED.A1T0 RZ, [UR4], RZ ;  /* 0x000000ffffff79a7 */ /* 0x000fe60008100404 */
[----:B------:R2:W-:Y:S01]  /*3be0*/  ATOMS.XOR RZ, [UR5+0x10], R3 ;  /* 0x00001003ffff798c */ /* 0x0005e2000b800005 */
[----:B------:R-:W-:Y:S05]  /*3bf0*/  BRA `(.L_x_70) ;  /* 0x0000000000107947 */ /* 0x000fea0003800000 */
.L_x_63:
[----:B------:R-:W-:Y:S02]  /*3c00*/  MOV R3, 0xffffffff ;  /* 0xffffffff00037802 */ /* 0x000fe40000000f00 */
[----:B------:R-:W-:-:S03]  /*3c10*/  MOV R4, 0x3c40 ;  /* 0x00003c4000047802 */ /* 0x000fc60000000f00 */
[----:B------:R1:W-:Y:S04]  /*3c20*/  STS [UR6+0x150], R3 ;  /* 0x00015003ff007988 */ /* 0x0003e80008000806 */
[----:B-1---5:R-:W-:Y:S05]  /*3c30*/  CALL.REL.NOINC `($__internal_1_$__cuda_sm10x_tcgen05_guardrail_trap_phase_invalid_during_alloc) ;  /* 0x0000007400047944 */ /* 0x022fea0003c00000 */
.L_x_70:
[----:B------:R-:W-:Y:S05]  /*3c40*/  WARPSYNC.ALL ;  /* 0x0000000000007948 */ /* 0x000fea0003800000 */
[----:B------:R-:W3:Y:S01]  /*3c50*/  S2UR UR4, SR_CgaCtaId ;  /* 0x00000000000479c3 */ /* 0x000ee20000008800 */
[----:B------:R-:W-:Y:S01]  /*3c60*/  UMOV UR31, 0x400 ;  /* 0x00000400001f7882 */ /* 0x000fe20000000000 */
[----:B------:R-:W-:-:S06]  /*3c70*/  NOP ;  /* 0x0000000000007918 */ /* 0x000fcc0000000000 */
[----:B------:R-:W-:Y:S06]  /*3c80*/  BAR.ARV 0x6, 0xa0 ;  /* 0x0182800000007b1d */ /* 0x000fec0000002000 */
[----:B------:R-:W4:Y:S01]  /*3c90*/  LDCU UR11, c[0x0][0x38c] ;  /* 0x00007180ff0b77ac */ /* 0x000f220008000800 */
[----:B------:R-:W-:Y:S01]  /*3ca0*/  LOP3.LUT R0, R0, 0xffff, RZ, 0xc0, !PT ;  /* 0x0000ffff00007812 */ /* 0x000fe200078ec0ff */
[----:B-1----:R-:W-:Y:S01]  /*3cb0*/  IMAD.MOV.U32 R9, RZ, RZ, 0x1 ;  /* 0x00000001ff097424 */ /* 0x002fe200078e00ff */
[----:B------:R-:W-:Y:S01]  /*3cc0*/  LOP3.LUT R2, R2, 0xffff, RZ, 0xc0, !PT ;  /* 0x0000ffff02027812 */ /* 0x000fe200078ec0ff */
[----:B------:R-:W-:Y:S01]  /*3cd0*/  IMAD.MOV.U32 R8, RZ, RZ, RZ ;  /* 0x000000ffff087224 */ /* 0x000fe200078e00ff */
[----:B------:R-:W-:Y:S01]  /*3ce0*/  R2UR UR58, R0 ;  /* 0x00000000003a72ca */ /* 0x000fe200000e0000 */
[----:B------:R-:W-:Y:S01]  /*3cf0*/  UMOV UR55, URZ ;  /* 0x000000ff00377c82 */ /* 0x000fe20008000000 */
[----:B------:R-:W-:Y:S01]  /*3d00*/  R2UR UR50, R2 ;  /* 0x00000000023272ca */ /* 0x000fe200000e0000 */
[----:B------:R-:W-:Y:S01]  /*3d10*/  UMOV UR28, URZ ;  /* 0x000000ff001c7c82 */ /* 0x000fe20008000000 */
[----:B------:R-:W-:Y:S01]  /*3d20*/  UMOV UR27, URZ ;  /* 0x000000ff001b7c82 */ /* 0x000fe20008000000 */
[----:B---3--:R-:W-:-:S02]  /*3d30*/  ULEA UR31, UR4, UR31, 0x18 ;  /* 0x0000001f041f7291 */ /* 0x008fc4000f8ec0ff */
[----:B------:R-:W-:Y:S02]  /*3d40*/  UISETP.NE.AND UP2, UPT, UR61, URZ, UPT ;  /* 0x000000ff3d00728c */ /* 0x000fe4000bf45270 */
[----:B------:R-:W-:Y:S02]  /*3d50*/  UIADD3 UR6, UPT, UPT, UR31, 0x8400, URZ ;  /* 0x000084001f067890 */ /* 0x000fe4000fffe0ff */
[----:B------:R-:W-:Y:S02]  /*3d60*/  UIADD3 UR5, UPT, UPT, UR31, 0x24400, URZ ;  /* 0x000244001f057890 */ /* 0x000fe4000fffe0ff */
[----:B------:R-:W-:Y:S01]  /*3d70*/  UIADD3 UR4, UPT, UPT, UR31, 0x32400, URZ ;  /* 0x000324001f047890 */ /* 0x000fe2000fffe0ff */
[----:B--2---:R-:W1:Y:S01]  /*3d80*/  LDS R3, [UR31+0x150] ;  /* 0x0001501fff037984 */ /* 0x004e620008000800 */
[----:B------:R-:W-:Y:S02]  /*3d90*/  UIADD3 UR7, UPT, UPT, UR31, 0x33200, URZ ;  /* 0x000332001f077890 */ /* 0x000fe4000fffe0ff */
[----:B----4-:R-:W-:-:S02]  /*3da0*/  UIADD3 UR11, UPT, UPT, UR11, 0x7f, URZ ;  /* 0x0000007f0b0b7890 */ /* 0x010fc4000fffe0ff */
[----:B------:R-:W-:Y:S02]  /*3db0*/  USHF.R.U32.HI UR10, URZ, 0x4, UR6 ;  /* 0x00000004ff0a7899 */ /* 0x000fe40008011606 */
[----:B------:R-:W-:Y:S02]  /*3dc0*/  USHF.R.U32.HI UR8, URZ, 0x4, UR5 ;  /* 0x00000004ff087899 */ /* 0x000fe40008011605 */
[----:B------:R-:W-:Y:S02]  /*3dd0*/  USHF.R.U32.HI UR6, URZ, 0x4, UR4 ;  /* 0x00000004ff067899 */ /* 0x000fe40008011604 */
[----:B------:R-:W-:Y:S02]  /*3de0*/  USHF.R.U32.HI UR5, URZ, 0x4, UR7 ;  /* 0x00000004ff057899 */ /* 0x000fe40008011607 */
[----:B------:R-:W-:Y:S02]  /*3df0*/  USHF.R.S32.HI UR9, URZ, 0x1f, UR11 ;  /* 0x0000001fff097899 */ /* 0x000fe4000801140b */
[----:B------:R-:W-:-:S02]  /*3e00*/  ULOP3.LUT UR6, UR6, 0x3fff, URZ, 0xc0, !UPT ;  /* 0x00003fff06067892 */ /* 0x000fc4000f8ec0ff */
[----:B------:R-:W-:Y:S02]  /*3e10*/  ULOP3.LUT UR5, UR5, 0x3fff, URZ, 0xc0, !UPT ;  /* 0x00003fff05057892 */ /* 0x000fe4000f8ec0ff */
[----:B------:R-:W-:Y:S02]  /*3e20*/  ULOP3.LUT UR8, UR8, 0x3fff, URZ, 0xc0, !UPT ;  /* 0x00003fff08087892 */ /* 0x000fe4000f8ec0ff */
[----:B------:R-:W-:Y:S02]  /*3e30*/  ULEA.HI UR4, UR9, UR11, URZ, 0x7 ;  /* 0x0000000b09047291 */ /* 0x000fe4000f8f38ff */
[----:B------:R-:W-:Y:S02]  /*3e40*/  ULOP3.LUT UR53, UR6, 0x10000, URZ, 0xfc, !UPT ;  /* 0x0001000006357892 */ /* 0x000fe4000f8efcff */
[----:B------:R-:W-:Y:S02]  /*3e50*/  ULOP3.LUT UR10, UR10, 0x3fff, URZ, 0xc0, !UPT ;  /* 0x00003fff0a0a7892 */ /* 0x000fe4000f8ec0ff */
[----:B------:R-:W-:-:S02]  /*3e60*/  ULOP3.LUT UR54, UR5, 0x10000, URZ, 0xfc, !UPT ;  /* 0x0001000005367892 */ /* 0x000fc4000f8efcff */
[----:B------:R-:W-:Y:S02]  /*3e70*/  ULOP3.LUT UR52, UR8, 0x10000, URZ, 0xfc, !UPT ;  /* 0x0001000008347892 */ /* 0x000fe4000f8efcff */
[----:B------:R-:W-:Y:S02]  /*3e80*/  USHF.R.S32.HI UR57, URZ, 0x7, UR4 ;  /* 0x00000007ff397899 */ /* 0x000fe40008011404 */
[----:B------:R-:W-:Y:S02]  /*3e90*/  ULOP3.LUT UR51, UR10, 0x10000, URZ, 0xfc, !UPT ;  /* 0x000100000a337892 */ /* 0x000fe4000f8efcff */
[----:B------:R-:W-:Y:S01]  /*3ea0*/  UISETP.LT.AND UP0, UPT, UR57, 0x1, UPT ;  /* 0x000000013900788c */ /* 0x000fe2000bf01270 */
[----:B------:R-:W-:Y:S01]  /*3eb0*/  UMOV UR38, URZ ;  /* 0x000000ff00267c82 */ /* 0x000fe20008000000 */
[----:B------:R-:W-:Y:S02]  /*3ec0*/  UMOV UR36, URZ ;  /* 0x000000ff00247c82 */ /* 0x000fe40008000000 */
[----:B------:R-:W-:Y:S01]  /*3ed0*/  USEL UR59, UR57, 0x1, !UP0 ;  /* 0x00000001393b7887 */ /* 0x000fe2000c000000 */
[----:B-1----:R-:W-:-:S02]  /*3ee0*/  R2UR UR32, R3 ;  /* 0x00000000032072ca */ /* 0x002fc400000e0000 */
[----:B------:R-:W-:Y:S01]  /*3ef0*/  CS2R R2, SRZ ;  /* 0x0000000000027805 */ /* 0x000fe2000001ff00 */
[----:B------:R-:W-:-:S10]  /*3f00*/  UMOV UR34, URZ ;  /* 0x000000ff00227c82 */ /* 0x000fd40008000000 */
[----:B------:R-:W-:Y:S02]  /*3f10*/  UIADD3 UR49, UPT, UPT, UR32, 0x104, URZ ;  /* 0x0000010420317890 */ /* 0x000fe4000fffe0ff */
[----:B------:R-:W-:Y:S02]  /*3f20*/  UIADD3 UR46, UPT, UPT, UR32, 0x40000100, URZ ;  /* 0x40000100202e7890 */ /* 0x000fe4000fffe0ff */
[----:B------:R-:W-:Y:S02]  /*3f30*/  UIADD3 UR48, UPT, UPT, UR32, 0x100, URZ ;  /* 0x0000010020307890 */ /* 0x000fe4000fffe0ff */
[----:B------:R-:W-:Y:S02]  /*3f40*/  UIADD3 UR44, UPT, UPT, UR32, -0x7fffff00, URZ ;  /* 0x80000100202c7890 */ /* 0x000fe4000fffe0ff */
[----:B------:R-:W-:Y:S02]  /*3f50*/  UIADD3 UR47, UPT, UPT, UR32, 0x40000104, URZ ;  /* 0x40000104202f7890 */ /* 0x000fe4000fffe0ff */
[----:B------:R-:W-:-:S02]  /*3f60*/  UIADD3 UR45, UPT, UPT, UR32, -0x7ffffefc, URZ ;  /* 0x80000104202d7890 */ /* 0x000fc4000fffe0ff */
[----:B------:R-:W-:Y:S02]  /*3f70*/  UIADD3 UR42, UPT, UPT, UR32, -0x3fffff00, URZ ;  /* 0xc0000100202a7890 */ /* 0x000fe4000fffe0ff */
[----:B------:R-:W-:Y:S02]  /*3f80*/  UIADD3 UR43, UPT, UPT, UR32, -0x3ffffefc, URZ ;  /* 0xc0000104202b7890 */ /* 0x000fe4000fffe0ff */
[----:B------:R-:W-:Y:S02]  /*3f90*/  USHF.R.U32.HI UR6, URZ, 0x1a, UR49 ;  /* 0x0000001aff067899 */ /* 0x000fe40008011631 */
[----:B------:R-:W-:Y:S02]  /*3fa0*/  USHF.R.U32.HI UR5, URZ, 0x11, UR46 ;  /* 0x00000011ff057899 */ /* 0x000fe4000801162e */
[----:B------:R-:W-:Y:S02]  /*3fb0*/  USHF.R.U32.HI UR7, URZ, 0x11, UR48 ;  /* 0x00000011ff077899 */ /* 0x000fe40008011630 */
[----:B------:R-:W-:-:S02]  /*3fc0*/  USHF.R.U32.HI UR8, URZ, 0x11, UR44 ;  /* 0x00000011ff087899 */ /* 0x000fc4000801162c */
[----:B------:R-:W-:Y:S02]  /*3fd0*/  USHF.R.U32.HI UR4, URZ, 0x1a, UR47 ;  /* 0x0000001aff047899 */ /* 0x000fe4000801162f */
[----:B------:R-:W-:Y:S02]  /*3fe0*/  USHF.R.U32.HI UR9, URZ, 0x1a, UR45 ;  /* 0x0000001aff097899 */ /* 0x000fe4000801162d */
[----:B------:R-:W-:Y:S02]  /*3ff0*/  USHF.R.U32.HI UR11, URZ, 0x11, UR42 ;  /* 0x00000011ff0b7899 */ /* 0x000fe4000801162a */
[----:B------:R-:W-:Y:S02]  /*4000*/  USHF.R.U32.HI UR12, URZ, 0x1a, UR43 ;  /* 0x0000001aff0c7899 */ /* 0x000fe4000801162b */
[----:B------:R-:W-:Y:S02]  /*4010*/  ULOP3.LUT UR40, UR6, 0x30, URZ, 0xc0, !UPT ;  /* 0x0000003006287892 */ /* 0x000fe4000f8ec0ff */
[----:B------:R-:W-:-:S02]  /*4020*/  ULOP3.LUT UR10, UR5, 0x6000, URZ, 0xc0, !UPT ;  /* 0x00006000050a7892 */ /* 0x000fc4000f8ec0ff */
[----:B------:R-:W-:Y:S02]  /*4030*/  ULOP3.LUT UR13, UR7, 0x6000, URZ, 0xc0, !UPT ;  /* 0x00006000070d7892 */ /* 0x000fe4000f8ec0ff */
[----:B------:R-:W-:Y:S02]  /*4040*/  ULOP3.LUT UR5, UR8, 0x6000, URZ, 0xc0, !UPT ;  /* 0x0000600008057892 */ /* 0x000fe4000f8ec0ff */
[----:B------:R-:W-:Y:S02]  /*4050*/  ULOP3.LUT UR4, UR4, 0x30, URZ, 0xc0, !UPT ;  /* 0x0000003004047892 */ /* 0x000fe4000f8ec0ff */
[----:B------:R-:W-:Y:S02]  /*4060*/  ULOP3.LUT UR8, UR9, 0x30, URZ, 0xc0, !UPT ;  /* 0x0000003009087892 */ /* 0x000fe4000f8ec0ff */
        /* <DEDUP_REMOVED lines=10> */
[----:B------:R-:W-:Y:S02]  /*4110*/  UPRMT UR41, UR40, 0x5410, UR13 ;  /* 0x0000541028297896 */ /* 0x000fe4000800000d */
[----:B------:R-:W-:Y:S02]  /*4120*/  UPRMT UR39, UR4, 0x5410, UR10 ;  /* 0x0000541004277896 */ /* 0x000fe4000800000a */
[----:B------:R-:W-:Y:S02]  /*4130*/  UPRMT UR37, UR8, 0x5410, UR5 ;  /* 0x0000541008257896 */ /* 0x000fe40008000005 */
[----:B------:R-:W-:Y:S01]  /*4140*/  UPRMT UR35, UR6, 0x5410, UR7 ;  /* 0x0000541006237896 */ /* 0x000fe20008000007 */
[----:B------:R-:W-:-:S11]  /*4150*/  UMOV UR40, URZ ;  /* 0x000000ff00287c82 */ /* 0x000fd60008000000 */
.L_x_81:
[C---:B------:R-:W-:Y:S02]  /*4160*/  LEA R0, R8.reuse, UR31, 0x3 ;  /* 0x0000001f08007c11 */ /* 0x040fe4000f8e18ff */
[----:B------:R-:W-:Y:S02]  /*4170*/  SHF.L.U32 R5, R3, 0x1f, RZ ;  /* 0x0000001f03057819 */ /* 0x000fe400000006ff */
[----:B------:R-:W-:Y:S02]  /*4180*/  LEA R4, R8, UR31, 0x4 ;  /* 0x0000001f08047c11 */ /* 0x000fe4000f8e20ff */
[----:B------:R-:W1:Y:S02]  /*4190*/  SYNCS.PHASECHK.TRANS64.TRYWAIT P0, [R0+URZ+0xc0], R5 ;  /* 0x0000c005000075a7 */ /* 0x000e6400080011ff */
[----:B-1-3--:R-:W-:Y:S05]  /*41a0*/  @!P0 BRA `(.L_x_74) ;  /* 0x0000006400d88947 */ /* 0x00afea0003800000 */
.L_x_178:
[----:B-1----:R-:W1:Y:S01]  /*41b0*/  LDS.128 R4, [R4+0x130] ;  /* 0x0001300004047984 */ /* 0x002e620000000c00 */
[----:B------:R-:W-:Y:S02]  /*41c0*/  VIADD R0, R0, 0xd0 ;  /* 0x000000d000007836 */ /* 0x000fe40000000000 */
[----:B------:R-:W-:Y:S01]  /*41d0*/  VIADD R8, R8, 0x1 ;  /* 0x0000000108087836 */ /* 0x000fe20000000000 */
[----:B------:R-:W-:Y:S01]  /*41e0*/  @!PT LDS RZ, [RZ] ;  /* 0x00000000fffff984 */ /* 0x000fe20000000800 */
[----:B------:R-:W-:Y:S01]  /*41f0*/  @!PT LDS RZ, [RZ] ;  /* 0x00000000fffff984 */ /* 0x000fe20000000800 */
[----:B------:R-:W-:Y:S01]  /*4200*/  @!PT LDS RZ, [RZ] ;  /* 0x00000000fffff984 */ /* 0x000fe20000000800 */
[----:B------:R-:W-:Y:S01]  /*4210*/  @!PT LDS RZ, [RZ] ;  /* 0x00000000fffff984 */ /* 0x000fe20000000800 */
[----:B------:R2:W-:Y:S06]  /*4220*/  MEMBAR.ALL.CTA ;  /* 0x0000000000007992 */ /* 0x0005ec0000008000 */
[----:B--2---:R-:W2:Y:S01]  /*4230*/  FENCE.VIEW.ASYNC.S ;  /* 0x00000000000073c6 */ /* 0x004ea20000000000 */
[----:B------:R-:W-:-:S04]  /*4240*/  PRMT R0, RZ, 0x654, R0 ;  /* 0x00000654ff007816 */ /* 0x000fc80000000000 */
[----:B--2---:R2:W-:Y:S01]  /*4250*/  SYNCS.ARRIVE.TRANS64.RED.A1T0 RZ, [R0+URZ], RZ ;  /* 0x000000ff00ff79a7 */ /* 0x0045e200081004ff */
[----:B-1----:R-:W-:Y:S01]  /*4260*/  LOP3.LUT P1, RZ, R6, 0x1, RZ, 0xc0, !PT ;  /* 0x0000000106ff7812 */ /* 0x002fe2000782c0ff */
[----:B--2---:R-:W-:-:S12]  /*4270*/  BRA.U UP2, `(.L_x_75) ;  /* 0x0000000502247547 */ /* 0x004fd8000b800000 */
[----:B------:R-:W1:Y:S01]  /*4280*/  LDCU UR4, c[0x0][0x38c] ;  /* 0x00007180ff0477ac */ /* 0x000e620008000800 */
[----:B------:R-:W-:Y:S02]  /*4290*/  PLOP3.LUT P2, PT, PT, PT, PT, 0x80, 0x8 ;  /* 0x000000000008781c */ /* 0x000fe40003f4f070 */
[----:B------:R-:W-:Y:S01]  /*42a0*/  SHF.L.U32 R5, R9, 0x1f, RZ ;  /* 0x0000001f09057819 */ /* 0x000fe200000006ff */
[----:B------:R-:W-:Y:S02]  /*42b0*/  ULEA UR56, UR55, UR31, 0x3 ;  /* 0x0000001f37387291 */ /* 0x000fe4000f8e18ff */
[----:B------:R-:W-:Y:S02]  /*42c0*/  ULEA UR13, UR55, UR32, 0x7 ;  /* 0x00000020370d7291 */ /* 0x000fe4000f8e38ff */
[----:B-1----:R-:W-:-:S06]  /*42d0*/  UISETP.GE.AND UP0, UPT, UR4, 0x1, UPT ;  /* 0x000000010400788c */ /* 0x002fcc000bf06270 */
[----:B------:R-:W-:-:S05]  /*42e0*/  PLOP3.LUT P0, PT, PT, PT, UP0, 0x80, 0x8 ;  /* 0x000000000008781c */ /* 0x000fca0003f0f008 */
[----:B------:R-:W-:-:S08]  /*42f0*/  @UP0 ULEA UR4, UR28, UR31, 0x3 ;  /* 0x0000001f1c040291 */ /* 0x000fd0000f8e18ff */
[----:B------:R-:W-:-:S04]  /*4300*/  @P0 SHF.L.U32 R0, R2, 0x1f, RZ ;  /* 0x0000001f02000819 */ /* 0x000fc800000006ff */
[----:B------:R1:W2:Y:S01]  /*4310*/  @P0 SYNCS.PHASECHK.TRANS64.TRYWAIT P2, [UR4], R0 ;  /* 0x00000000ff0005a7 */ /* 0x0002a20008041104 */
[----:B------:R-:W3:Y:S02]  /*4320*/  SYNCS.PHASECHK.TRANS64.TRYWAIT P0, [UR56+0xf0], R5 ;  /* 0x0000f005ff0075a7 */ /* 0x000ee40008001138 */
[----:B-123--:R-:W-:Y:S05]  /*4330*/  @!P0 BRA `(.L_x_76) ;  /* 0x0000006400888947 */ /* 0x00efea0003800000 */
.L_x_180:
[----:B------:R-:W-:Y:S01]  /*4340*/  UMOV UR33, UR27 ;  /* 0x0000001b00217c82 */ /* 0x000fe20008000000 */
[----:B------:R-:W-:Y:S05]  /*4350*/  BRA.U !UP0, `(.L_x_77) ;  /* 0x0000000108dc7547 */ /* 0x000fea000b800000 */
[----:B------:R-:W-:Y:S01]  /*4360*/  UIADD3 UR33, UPT, UPT, UR59, UR27, URZ ;  /* 0x0000001b3b217290 */ /* 0x000fe2000fffe0ff */
[----:B------:R-:W-:Y:S01]  /*4370*/  UMOV UR26, URZ ;  /* 0x000000ff001a7c82 */ /* 0x000fe20008000000 */
[----:B------:R-:W-:Y:S01]  /*4380*/  UMOV UR29, UR57 ;  /* 0x00000039001d7c82 */ /* 0x000fe20008000000 */
[----:B------:R-:W-:-:S09]  /*4390*/  UMOV UR12, UR28 ;  /* 0x0000001c000c7c82 */ /* 0x000fd20008000000 */
.L_x_80:
[----:B--2---:R-:W-:Y:S01]  /*43a0*/  ULEA UR7, UR12, UR31, 0x3 ;  /* 0x0000001f0c077291 */ /* 0x004fe2000f8e18ff */
[----:B---3--:R-:W-:Y:S11]  /*43b0*/  @P2 BRA `(.L_x_78) ;  /* 0x00000000000c2947 */ /* 0x008ff60003800000 */
[----:B-1----:R-:W-:Y:S04]  /*43c0*/  SHF.L.U32 R5, R2, 0x1f, RZ ;  /* 0x0000001f02057819 */ /* 0x002fe800000006ff */
[----:B------:R-:W1:Y:S02]  /*43d0*/  SYNCS.PHASECHK.TRANS64.TRYWAIT P0, [UR7], R5 ;  /* 0x00000005ff0075a7 */ /* 0x000e640008001107 */
[----:B-1----:R-:W-:Y:S05]  /*43e0*/  @!P0 BRA `(.L_x_79) ;  /* 0x0000006400748947 */ /* 0x002fea0003800000 */
.L_x_78:
[----:B------:R-:W-:Y:S01]  /*43f0*/  UISETP.NE.AND UP0, UPT, UR29, 0x1, UPT ;  /* 0x000000011d00788c */ /* 0x000fe2000bf05270 */
[----:B------:R-:W-:Y:S01]  /*4400*/  PLOP3.LUT P2, PT, PT, PT, PT, 0x80, 0x8 ;  /* 0x000000000008781c */ /* 0x000fe20003f4f070 */
[----:B------:R-:W-:Y:S02]  /*4410*/  UIADD3 UR4, UPT, UPT, UR12, 0x1, URZ ;  /* 0x000000010c047890 */ /* 0x000fe4000fffe0ff */
[----:B------:R-:W-:Y:S02]  /*4420*/  ULEA UR6, UR12, UR52, 0x9 ;  /* 0x000000340c067291 */ /* 0x000fe4000f8e48ff */
[----:B------:R-:W-:Y:S01]  /*4430*/  UISETP.NE.AND UP1, UPT, UR4, 0x7, UPT ;  /* 0x000000070400788c */ /* 0x000fe2000bf25270 */
[----:B------:R-:W-:Y:S01]  /*4440*/  PLOP3.LUT P0, PT, PT, PT, UP0, 0x80, 0x8 ;  /* 0x000000000008781c */ /* 0x000fe20003f0f008 */
[----:B------:R-:W-:Y:S02]  /*4450*/  ULEA UR24, UR12, UR53, 0x5 ;  /* 0x000000350c187291 */ /* 0x000fe4000f8e28ff */
[----:B------:R-:W-:Y:S02]  /*4460*/  USEL UR5, URZ, 0x1, UP1 ;  /* 0x00000001ff057887 */ /* 0x000fe40008800000 */
[----:B------:R-:W-:Y:S02]  /*4470*/  USEL UR28, UR4, URZ, UP1 ;  /* 0x000000ff041c7287 */ /* 0x000fe40008800000 */
[----:B------:R-:W-:Y:S02]  /*4480*/  ULEA UR22, UR12, UR54, 0x5 ;  /* 0x000000360c167291 */ /* 0x000fe4000f8e28ff */
[----:B------:R-:W-:Y:S01]  /*4490*/  @UP0 ULEA UR4, UR28, UR31, 0x3 ;  /* 0x0000001f1c040291 */ /* 0x000fe2000f8e18ff */
[----:B------:R-:W-:Y:S01]  /*44a0*/  LOP3.LUT R2, R2, UR5, RZ, 0x3c, !PT ;  /* 0x0000000502027c12 */ /* 0x000fe2000f8e3cff */
[----:B------:R-:W-:Y:S02]  /*44b0*/  UISETP.NE.U32.AND UP0, UPT, UR26, URZ, UPT ;  /* 0x000000ff1a00728c */ /* 0x000fe4000bf05070 */
[----:B------:R-:W-:Y:S01]  /*44c0*/  UIADD3 UR20, UPT, UPT, UR6, 0x2, URZ ;  /* 0x0000000206147890 */ /* 0x000fe2000fffe0ff */
[----:B-1----:R-:W-:Y:S01]  /*44d0*/  @P0 SHF.L.U32 R0, R2, 0x1f, RZ ;  /* 0x0000001f02000819 */ /* 0x002fe200000006ff */
[----:B------:R-:W-:Y:S02]  /*44e0*/  UIADD3 UR16, UPT, UPT, UR6, 0x4, URZ ;  /* 0x0000000406107890 */ /* 0x000fe4000fffe0ff */
[----:B------:R-:W-:Y:S01]  /*44f0*/  UIADD3 UR10, UPT, UPT, UR6, 0x6, URZ ;  /* 0x00000006060a7890 */ /* 0x000fe2000fffe0ff */
[----:B------:R2:W3:Y:S01]  /*4500*/  @P0 SYNCS.PHASECHK.TRANS64.TRYWAIT P2, [UR4], R0 ;  /* 0x00000000ff0005a7 */ /* 0x0004e20008041104 */
[----:B------:R-:W-:Y:S02]  /*4510*/  ULEA UR4, UR12, UR51, 0xa ;  /* 0x000000330c047291 */ /* 0x000fe4000f8e50ff */
[----:B------:R-:W-:Y:S02]  /*4520*/  UIADD3 UR30, UPT, UPT, UR7, 0x38, URZ ;  /* 0x00000038071e7890 */ /* 0x000fe4000fffe0ff */
[----:B------:R-:W-:Y:S02]  /*4530*/  UIADD3 UR18, UPT, UPT, UR4, 0x2, URZ ;  /* 0x0000000204127890 */ /* 0x000fe4000fffe0ff */
[----:B------:R-:W-:Y:S02]  /*4540*/  UIADD3 UR14, UPT, UPT, UR4, 0x4, URZ ;  /* 0x00000004040e7890 */ /* 0x000fe4000fffe0ff */
[----:B------:R-:W-:Y:S02]  /*4550*/  UIADD3 UR8, UPT, UPT, UR4, 0x6, URZ ;  /* 0x0000000604087890 */ /* 0x000fe4000fffe0ff */
[----:B------:R-:W-:Y:S02]  /*4560*/  UIADD3 UR27, UPT, UPT, UR27, 0x1, URZ ;  /* 0x000000011b1b7890 */ /* 0x000fe4000fffe0ff */
[----:B------:R-:W-:Y:S01]  /*4570*/  UIADD3 UR29, UPT, UPT, UR29, -0x1, URZ ;  /* 0xffffffff1d1d7890 */ /* 0x000fe2000fffe0ff */
[----:B------:R-:W-:Y:S01]  /*4580*/  UMOV UR25, 0x4008 ;  /* 0x0000400800197882 */ /* 0x000fe20000000000 */
[----:B------:R-:W-:Y:S01]  /*4590*/  UMOV UR23, 0x4008 ;  /* 0x0000400800177882 */ /* 0x000fe20000000000 */
[----:B------:R2:W-:Y:S01]  /*45a0*/  UTCCP.T.S.2CTA.4x32dp128bit tmem[UR32+0x100], gdesc[UR24] ;  /* 0x00010018200079e7 */ /* 0x0005e20009300000 */
[----:B------:R2:W-:Y:S01]  /*45b0*/  UTCCP.T.S.2CTA.4x32dp128bit tmem[UR32+0x104], gdesc[UR22] ;  /* 0x00010416200079e7 */ /* 0x0005e20009300000 */
[----:B------:R-:W-:Y:S01]  /*45c0*/  UMOV UR7, 0x40004040 ;  /* 0x4000404000077882 */ /* 0x000fe20000000000 */
[----:B------:R-:W-:Y:S01]  /*45d0*/  UMOV UR5, 0x40004040 ;  /* 0x4000404000057882 */ /* 0x000fe20000000000 */
[----:B------:R-:W-:Y:S01]  /*45e0*/  UMOV UR21, 0x40004040 ;  /* 0x4000404000157882 */ /* 0x000fe20000000000 */
[----:B------:R2:W-:Y:S01]  /*45f0*/  UTCQMMA.2CTA gdesc[UR4], gdesc[UR6], tmem[UR13], tmem[UR40], idesc[UR41], tmem[UR48], UP0 ;  /* 0x0030280604007dea */ /* 0x0005e2000820030d */
[----:B------:R-:W-:Y:S01]  /*4600*/  UISETP.NE.AND UP0, UPT, UR27, UR33, UPT ;  /* 0x000000211b00728c */ /* 0x000fe2000bf05270 */
[----:B------:R-:W-:Y:S01]  /*4610*/  UMOV UR19, 0x40004040 ;  /* 0x4000404000137882 */ /* 0x000fe20000000000 */
[----:B------:R-:W-:Y:S01]  /*4620*/  UMOV UR17, 0x40004040 ;  /* 0x4000404000117882 */ /* 0x000fe20000000000 */
[----:B------:R2:W-:Y:S01]  /*4630*/  UTCQMMA.2CTA gdesc[UR18], gdesc[UR20], tmem[UR13], tmem[UR38], idesc[UR39], tmem[UR46], UPT ;  /* 0x002e261412007dea */ /* 0x0005e2000ba0030d */
[----:B------:R-:W-:Y:S01]  /*4640*/  UMOV UR15, 0x40004040 ;  /* 0x40004040000f7882 */ /* 0x000fe20000000000 */
[----:B------:R-:W-:Y:S01]  /*4650*/  UMOV UR11, 0x40004040 ;  /* 0x40004040000b7882 */ /* 0x000fe20000000000 */
[----:B------:R2:W-:Y:S01]  /*4660*/  UTCQMMA.2CTA gdesc[UR14], gdesc[UR16], tmem[UR13], tmem[UR36], idesc[UR37], tmem[UR44], UPT ;  /* 0x002c24100e007dea */ /* 0x0005e2000ba0030d */
[----:B------:R-:W-:Y:S01]  /*4670*/  UMOV UR9, 0x40004040 ;  /* 0x4000404000097882 */ /* 0x000fe20000000000 */
[----:B------:R-:W-:Y:S01]  /*4680*/  UMOV UR26, 0x1 ;  /* 0x00000001001a7882 */ /* 0x000fe20000000000 */
[----:B------:R2:W-:Y:S01]  /*4690*/  UTCQMMA.2CTA gdesc[UR8], gdesc[UR10], tmem[UR13], tmem[UR34], idesc[UR35], tmem[UR42], UPT ;  /* 0x002a220a08007dea */ /* 0x0005e2000ba0030d */
[----:B------:R2:W-:Y:S01]  /*46a0*/  UTCBAR.2CTA.MULTICAST [UR30], URZ, UR50 ;  /* 0x000000ff1e0073e9 */ /* 0x0005e20008200832 */
[----:B------:R-:W-:Y:S01]  /*46b0*/  UMOV UR12, UR28 ;  /* 0x0000001c000c7c82 */ /* 0x000fe20008000000 */
[----:B------:R-:W-:Y:S05]  /*46c0*/  BRA.U UP0, `(.L_x_80) ;  /* 0xfffffffd00347547 */ /* 0x000fea000b83ffff */
.L_x_77:
[----:B--2---:R-:W-:Y:S01]  /*46d0*/  UIADD3 UR4, UPT, UPT, UR56, 0xe0, URZ ;  /* 0x000000e038047890 */ /* 0x004fe2000fffe0ff */
[----:B------:R-:W-:-:S08]  /*46e0*/  UMOV UR27, UR33 ;  /* 0x00000021001b7c82 */ /* 0x000fd00008000000 */
[----:B------:R2:W-:Y:S01]  /*46f0*/  UTCBAR.2CTA.MULTICAST [UR4], URZ, UR58 ;  /* 0x000000ff040073e9 */ /* 0x0005e2000820083a */
[----:B------:R-:W-:Y:S02]  /*4700*/  NOP ;  /* 0x0000000000007918 */ /* 0x000fe40000000000 */
.L_x_75:
[----:B--2---:R-:W-:Y:S01]  /*4710*/  UIADD3 UR4, UPT, UPT, UR55, 0x1, URZ ;  /* 0x0000000137047890 */ /* 0x004fe2000fffe0ff */
[----:B------:R-:W-:-:S03]  /*4720*/  ISETP.NE.AND P0, PT, R8, 0x2, PT ;  /* 0x000000020800780c */ /* 0x000fc60003f05270 */
[----:B------:R-:W-:Y:S01]  /*4730*/  UISETP.NE.AND UP0, UPT, UR4, 0x2, UPT ;  /* 0x000000020400788c */ /* 0x000fe2000bf05270 */
[----:B-1----:R-:W-:Y:S02]  /*4740*/  SEL R0, RZ, 0x1, P0 ;  /* 0x00000001ff007807 */ /* 0x002fe40000000000 */
[----:B------:R-:W-:Y:S01]  /*4750*/  SEL R8, R8, RZ, P0 ;  /* 0x000000ff08087207 */ /* 0x000fe20000000000 */
[----:B------:R-:W-:Y:S01]  /*4760*/  USEL UR5, URZ, 0x1, UP0 ;  /* 0x00000001ff057887 */ /* 0x000fe20008000000 */
[----:B------:R-:W-:Y:S01]  /*4770*/  LOP3.LUT R3, R3, R0, RZ, 0x3c, !PT ;  /* 0x0000000003037212 */ /* 0x000fe200078e3cff */
[----:B------:R-:W-:-:S04]  /*4780*/  USEL UR55, UR4, URZ, UP0 ;  /* 0x000000ff04377287 */ /* 0x000fc80008000000 */
[----:B------:R-:W-:Y:S01]  /*4790*/  LOP3.LUT R9, R9, UR5, RZ, 0x3c, !PT ;  /* 0x0000000509097c12 */ /* 0x000fe2000f8e3cff */
[----:B------:R-:W-:Y:S07]  /*47a0*/  @P1 BRA `(.L_x_81) ;  /* 0xfffffff8006c1947 */ /* 0x000fee000383ffff */
[----:B------:R-:W1:Y:S01]  /*47b0*/  S2UR UR8, SR_CgaCtaId ;  /* 0x00000000000879c3 */ /* 0x000e620000008800 */
[----:B------:R-:W-:Y:S01]  /*47c0*/  ELECT P0, URZ, PT ;  /* 0x0000000000ff782f */ /* 0x000fe20003800000 */
[----:B------:R-:W-:Y:S01]  /*47d0*/  HFMA2 R0, -RZ, RZ, 0, 5.9604644775390625e-08 ;  /* 0x00000001ff007431 */ /* 0x000fe200000001ff */
[----:B------:R-:W-:-:S05]  /*47e0*/  UMOV UR4, 0x40 ;  /* 0x0000004000047882 */ /* 0x000fca0000000000 */
[----:B------:R-:W-:Y:S01]  /*47f0*/  UVIRTCOUNT.DEALLOC.SMPOOL 0x80 ;  /* 0x000000800000784c */ /* 0x000fe20000000000 */
[----:B------:R-:W-:Y:S02]  /*4800*/  UISETP.NE.AND UP0, UPT, UR61, URZ, UPT ;  /* 0x000000ff3d00728c */ /* 0x000fe4000bf05270 */
[----:B-1----:R-:W-:-:S09]  /*4810*/  ULEA UR8, UR8, UR4, 0x18 ;  /* 0x0000000408087291 */ /* 0x002fd2000f8ec0ff */
[----:B------:R1:W-:Y:S01]  /*4820*/  @P0 STS.U8 [UR8+0x1c], R0 ;  /* 0x00001c00ff000988 */ /* 0x0003e20008000008 */
[----:B------:R-:W-:Y:S05]  /*4830*/  BRA.U UP0, `(.L_x_82) ;  /* 0x0000000100587547 */ /* 0x000fea000b800000 */
[----:B------:R-:W-:Y:S01]  /*4840*/  UIADD3 UR5, UPT, UPT, UR31, 0xf0, URZ ;  /* 0x000000f01f057890 */ /* 0x000fe2000fffe0ff */
[----:B------:R-:W-:-:S03]  /*4850*/  SHF.L.U32 R3, R9, 0x1f, RZ ;  /* 0x0000001f09037819 */ /* 0x000fc600000006ff */
[----:B------:R-:W-:-:S09]  /*4860*/  ULEA UR4, UR55, UR5, 0x3 ;  /* 0x0000000537047291 */ /* 0x000fd2000f8e18ff */
[----:B------:R-:W2:Y:S02]  /*4870*/  SYNCS.PHASECHK.TRANS64.TRYWAIT P0, [UR4], R3 ;  /* 0x00000003ff0075a7 */ /* 0x000ea40008001104 */
[----:B--2---:R-:W-:Y:S05]  /*4880*/  @!P0 BRA `(.L_x_83) ;  /* 0x0000006000648947 */ /* 0x004fea0003800000 */
.L_x_183:
[----:B------:R-:W-:-:S04]  /*4890*/  UIADD3 UR4, UPT, UPT, UR55, 0x1, URZ ;  /* 0x0000000137047890 */ /* 0x000fc8000fffe0ff */
[----:B------:R-:W-:-:S04]  /*48a0*/  UISETP.NE.AND UP1, UPT, UR4, 0x2, UPT ;  /* 0x000000020400788c */ /* 0x000fc8000bf25270 */
[----:B------:R-:W-:Y:S02]  /*48b0*/  USEL UR6, URZ, 0x1, UP1 ;  /* 0x00000001ff067887 */ /* 0x000fe40008800000 */
[----:B------:R-:W-:-:S04]  /*48c0*/  USEL UR4, UR4, URZ, UP1 ;  /* 0x000000ff04047287 */ /* 0x000fc80008800000 */
[----:B------:R-:W-:Y:S01]  /*48d0*/  ULEA UR4, UR4, UR5, 0x3 ;  /* 0x0000000504047291 */ /* 0x000fe2000f8e18ff */
[----:B-1----:R-:W-:-:S04]  /*48e0*/  LOP3.LUT R3, R9, UR6, RZ, 0x3c, !PT ;  /* 0x0000000609037c12 */ /* 0x002fc8000f8e3cff */
[----:B------:R-:W-:Y:S01]  /*48f0*/  SHF.L.U32 R3, R3, 0x1f, RZ ;  /* 0x0000001f03037819 */ /* 0x000fe200000006ff */
[----:B------:R-:W-:-:S04]  /*4900*/  IMAD.U32 R0, RZ, RZ, UR4 ;  /* 0x00000004ff007e24 */ /* 0x000fc8000f8e00ff */
[----:B------:R1:W2:Y:S03]  /*4910*/  SYNCS.PHASECHK.TRANS64.TRYWAIT P0, [R0+URZ], R3 ;  /* 0x00000003000075a7 */ /* 0x0002a600080011ff */
[----:B--2---:R-:W-:Y:S05]  /*4920*/  @!P0 NANOSLEEP.SYNCS 0x989680 ;  /* 0x009896800000895d */ /* 0x004fea0003900000 */
[----:B------:R-:W2:Y:S02]  /*4930*/  @!P0 SYNCS.PHASECHK.TRANS64 P0, [R0+URZ], R3 ;  /* 0x00000003000085a7 */ /* 0x000ea400080010ff */
[----:B--2---:R-:W-:Y:S05]  /*4940*/  @P0 BRA `(.L_x_84) ;  /* 0x0000000000200947 */ /* 0x004fea0003800000 */
.L_x_85:
[----:B--2---:R2:W4:Y:S02]  /*4950*/  SYNCS.PHASECHK.TRANS64.TRYWAIT P0, [R0+URZ], R3 ;  /* 0x00000003000075a7 */ /* 0x00452400080011ff */
[----:B----4-:R-:W-:Y:S05]  /*4960*/  @!P0 NANOSLEEP.SYNCS 0x989680 ;  /* 0x009896800000895d */ /* 0x010fea0003900000 */
[----:B------:R-:W4:Y:S02]  /*4970*/  @!P0 SYNCS.PHASECHK.TRANS64 P0, [R0+URZ], R3 ;  /* 0x00000003000085a7 */ /* 0x000f2400080010ff */
[----:B----4-:R-:W-:Y:S05]  /*4980*/  @!P0 BRA `(.L_x_85) ;  /* 0xfffffffc00f08947 */ /* 0x010fea000383ffff */
[----:B------:R-:W-:Y:S05]  /*4990*/  BRA `(.L_x_84) ;  /* 0x00000000000c7947 */ /* 0x000fea0003800000 */
.L_x_82:
[----:B------:R-:W-:-:S04]  /*49a0*/  UIADD3 UR4, UPT, UPT, UR31, 0x120, URZ ;  /* 0x000001201f047890 */ /* 0x000fc8000fffe0ff */
[----:B------:R-:W-:-:S09]  /*49b0*/  UPRMT UR4, UR60, 0x654, UR4 ;  /* 0x000006543c047896 */ /* 0x000fd20008000004 */
[----:B------:R-:W-:Y:S03]  /*49c0*/  SYNCS.ARRIVE.TRANS64.RED.A1T0 RZ, [UR4], RZ ;  /* 0x000000ffffff79a7 */ /* 0x000fe60008100404 */
.L_x_84:
[----:B-12---:R-:W-:Y:S01]  /*49d0*/  SHF.L.U32 R3, RZ, 0x1f, RZ ;  /* 0x0000001fff037819 */ /* 0x006fe200000006ff */
[----:B------:R-:W-:Y:S01]  /*49e0*/  UIADD3 UR4, UPT, UPT, UR31, 0x120, URZ ;  /* 0x000001201f047890 */ /* 0x000fe2000fffe0ff */
[----:B------:R-:W-:Y:S02]  /*49f0*/  PLOP3.LUT P0, PT, PT, PT, UP0, 0x80, 0x8 ;  /* 0x000000000008781c */ /* 0x000fe40003f0f008 */
[----:B------:R-:W1:Y:S02]  /*4a00*/  SYNCS.PHASECHK.TRANS64.TRYWAIT P1, [UR31+0x120], R3 ;  /* 0x00012003ff0075a7 */ /* 0x000e64000802111f */
[----:B-1----:R-:W-:Y:S09]  /*4a10*/  @!P1 BRA `(.L_x_86) ;  /* 0x0000006000189947 */ /* 0x002ff20003800000 */
.L_x_185:
[----:B------:R-:W-:Y:S01]  /*4a20*/  @!UP0 UPRMT UR4, UR60, 0x654, UR4 ;  /* 0x000006543c048896 */ /* 0x000fe20008000004 */
[----:B------:R-:W-:Y:S01]  /*4a30*/  UMOV UR5, 0xffff ;  /* 0x0000ffff00057882 */ /* 0x000fe20000000000 */
[----:B------:R-:W-:-:S07]  /*4a40*/  UMOV UR6, 0x1 ;  /* 0x0000000100067882 */ /* 0x000fce0000000000 */
[----:B------:R-:W-:Y:S01]  /*4a50*/  @!P0 SYNCS.ARRIVE.TRANS64.RED.A1T0 RZ, [UR4], RZ ;  /* 0x000000ffffff89a7 */ /* 0x000fe20008100404 */
[----:B------:R-:W-:Y:S01]  /*4a60*/  NOP ;  /* 0x0000000000007918 */ /* 0x000fe20000000000 */
[----:B-1----:R-:W1:Y:S01]  /*4a70*/  LDS R0, [UR8+0x14] ;  /* 0x00001408ff007984 */ /* 0x002e620008000800 */
[----:B------:R-:W-:-:S04]  /*4a80*/  ULOP3.LUT UR4, UR32, 0xffff, URZ, 0xc0, !UPT ;  /* 0x0000ffff20047892 */ /* 0x000fc8000f8ec0ff */
[----:B------:R-:W-:-:S04]  /*4a90*/  USHF.R.U32.HI UR4, URZ, 0x5, UR4 ;  /* 0x00000005ff047899 */ /* 0x000fc80008011604 */
[----:B------:R-:W-:Y:S02]  /*4aa0*/  USHF.L.U32 UR5, UR5, UR4, URZ ;  /* 0x0000000405057299 */ /* 0x000fe400080006ff */
[----:B------:R-:W-:-:S04]  /*4ab0*/  USHF.L.U32 UR4, UR6, UR4, URZ ;  /* 0x0000000406047299 */ /* 0x000fc800080006ff */
[----:B-1----:R-:W-:-:S04]  /*4ac0*/  LOP3.LUT R0, R0, UR5, RZ, 0xc0, !PT ;  /* 0x0000000500007c12 */ /* 0x002fc8000f8ec0ff */
[----:B------:R-:W-:-:S13]  /*4ad0*/  ISETP.NE.AND P0, PT, R0, UR5, PT ;  /* 0x0000000500007c0c */ /* 0x000fda000bf05270 */
[----:B------:R-:W-:Y:S05]  /*4ae0*/  @P0 BRA `(.L_x_87) ;  /* 0x0000000000580947 */ /* 0x000fea0003800000 */
[----:B------:R-:W1:Y:S02]  /*4af0*/  LDS R0, [UR8+0x18] ;  /* 0x00001808ff007984 */ /* 0x000e640008000800 */
[----:B-1----:R-:W-:-:S04]  /*4b00*/  LOP3.LUT R0, R0, UR4, RZ, 0xc0, !PT ;  /* 0x0000000400007c12 */ /* 0x002fc8000f8ec0ff */
[----:B------:R-:W-:-:S13]  /*4b10*/  ISETP.NE.AND P0, PT, R0, UR4, PT ;  /* 0x0000000400007c0c */ /* 0x000fda000bf05270 */
[----:B------:R-:W-:Y:S05]  /*4b20*/  @P0 BRA `(.L_x_88) ;  /* 0x00000000003c0947 */ /* 0x000fea0003800000 */
[----:B------:R-:W1:Y:S01]  /*4b30*/  S2R R2, SR_LANEID ;  /* 0x0000000000027919 */ /* 0x000e620000000000 */
[----:B------:R-:W-:Y:S01]  /*4b40*/  ULOP3.LUT UR5, URZ, UR5, URZ, 0x33, !UPT ;  /* 0x00000005ff057292 */ /* 0x000fe2000f8e33ff */
[----:B------:R-:W-:Y:S01]  /*4b50*/  LOP3.LUT R4, RZ, UR4, RZ, 0x33, !PT ;  /* 0x00000004ff047c12 */ /* 0x000fe2000f8e33ff */
[----:B------:R-:W-:Y:S02]  /*4b60*/  VOTEU.ANY UR4, UPT, PT ;  /* 0x0000000000047886 */ /* 0x000fe400038e0100 */
[----:B------:R-:W-:Y:S01]  /*4b70*/  UFLO.U32 UR4, UR4 ;  /* 0x00000004000472bd */ /* 0x000fe200080e0000 */
[----:B------:R-:W2:Y:S01]  /*4b80*/  REDUX UR6, R4 ;  /* 0x00000000040673c4 */ /* 0x000ea20000000000 */
[----:B------:R-:W-:-:S06]  /*4b90*/  IMAD.U32 R0, RZ, RZ, UR5 ;  /* 0x00000005ff007e24 */ /* 0x000fcc000f8e00ff */
[----:B------:R4:W-:Y:S01]  /*4ba0*/  UTCATOMSWS.AND URZ, UR5 ;  /* 0x0000000500ff79e3 */ /* 0x0009e20008000000 */
[----:B------:R-:W3:Y:S01]  /*4bb0*/  REDUX UR7, R0 ;  /* 0x00000000000773c4 */ /* 0x000ee20000000000 */
[----:B-1----:R-:W-:Y:S01]  /*4bc0*/  ISETP.EQ.U32.AND P0, PT, R2, UR4, PT ;  /* 0x0000000402007c0c */ /* 0x002fe2000bf02070 */
[----:B--2---:R-:W-:Y:S01]  /*4bd0*/  IMAD.U32 R2, RZ, RZ, UR6 ;  /* 0x00000006ff027e24 */ /* 0x004fe2000f8e00ff */
[----:B---3--:R-:W-:-:S11]  /*4be0*/  MOV R3, UR7 ;  /* 0x0000000700037c02 */ /* 0x008fd60008000f00 */
[----:B------:R4:W-:Y:S04]  /*4bf0*/  @P0 ATOMS.AND RZ, [UR8+0x14], R3 ;  /* 0x00001403ffff098c */ /* 0x0009e8000a800008 */
[----:B------:R4:W-:Y:S01]  /*4c00*/  @P0 ATOMS.AND RZ, [UR8+0x18], R2 ;  /* 0x00001802ffff098c */ /* 0x0009e2000a800008 */
[----:B------:R-:W-:Y:S05]  /*4c10*/  BRA `(.L_x_89) ;  /* 0x0000000000147947 */ /* 0x000fea0003800000 */
.L_x_88:
[----:B------:R-:W-:Y:S02]  /*4c20*/  MOV R2, 0x4c40 ;  /* 0x00004c4000027802 */ /* 0x000fe40000000f00 */
[----:B---3-5:R-:W-:Y:S05]  /*4c30*/  CALL.REL.NOINC `($__internal_0_$__cuda_sm10x_tcgen05_guardrail_trap_col_being_dealloced_not_returned_by_alloc) ;  /* 0x0000006000f87944 */ /* 0x028fea0003c00000 */
[----:B------:R-:W-:Y:S05]  /*4c40*/  BRA `(.L_x_89) ;  /* 0x0000000000087947 */ /* 0x000fea0003800000 */
.L_x_87:
[----:B------:R-:W-:Y:S02]  /*4c50*/  MOV R2, 0x4c70 ;  /* 0x00004c7000027802 */ /* 0x000fe40000000f00 */
[----:B---3-5:R-:W-:Y:S05]  /*4c60*/  CALL.REL.NOINC `($__internal_2_$__cuda_sm10x_tcgen05_guardrail_trap_unallocated_columns_being_dealloced) ;  /* 0x0000006400047944 */ /* 0x028fea0003c00000 */
.L_x_89:
[----:B------:R-:W-:Y:S01]  /*4c70*/  NOP ;  /* 0x0000000000007918 */ /* 0x000fe20000000000 */
[----:B----4-:R-:W-:Y:S05]  /*4c80*/  EXIT ;  /* 0x000000000000794d */ /* 0x010fea0003800000 */
.L_x_62:
[----:B------:R-:W-:-:S09]  /*4c90*/  UISETP.NE.OR UP0, UPT, UR17, 0x3, !UP3 ;  /* 0x000000031100788c */ /* 0x000fd2000df05670 */
[----:B------:R-:W-:Y:S05]  /*4ca0*/  BRA.U UP0, `(.L_x_90) ;  /* 0x0000001100607547 */ /* 0x000fea000b800000 */
[----:B------:R-:W1:Y:S01]  /*4cb0*/  S2UR UR10, SR_CgaCtaId ;  /* 0x00000000000a79c3 */ /* 0x000e620000008800 */
[----:B------:R-:W2:Y:S01]  /*4cc0*/  LDCU UR45, c[0x0][0x370] ;  /* 0x00006e00ff2d77ac */ /* 0x000ea20008000800 */
[----:B------:R-:W-:Y:S02]  /*4cd0*/  HFMA2 R13, -RZ, RZ, 0, 0 ;  /* 0x00000000ff0d7431 */ /* 0x000fe400000001ff */
[----:B------:R-:W-:Y:S01]  /*4ce0*/  IMAD.MOV.U32 R15, RZ, RZ, 0x1 ;  /* 0x00000001ff0f7424 */ /* 0x000fe200078e00ff */
[----:B------:R-:W-:Y:S01]  /*4cf0*/  MOV R7, 0x2000 ;  /* 0x0000200000077802 */ /* 0x000fe20000000f00 */
[----:B------:R-:W2:Y:S01]  /*4d00*/  LDCU.128 UR40, c[0x0][0xf10] ;  /* 0x0001e200ff2877ac */ /* 0x000ea20008000c00 */
[----:B------:R-:W-:Y:S01]  /*4d10*/  IMAD.MOV.U32 R14, RZ, RZ, RZ ;  /* 0x000000ffff0e7224 */ /* 0x000fe200078e00ff */
[----:B------:R-:W3:Y:S01]  /*4d20*/  LDC.64 R16, c[0x0][0x348] ;  /* 0x0000d200ff107b82 */ /* 0x000ee20000000a00 */
[----:B------:R-:W4:Y:S01]  /*4d30*/  LDCU UR38, c[0x0][0x374] ;  /* 0x00006e80ff2677ac */ /* 0x000f220008000800 */
[----:B------:R-:W1:Y:S06]  /*4d40*/  LDCU UR15, c[0x0][0xf0c] ;  /* 0x0001e180ff0f77ac */ /* 0x000e6c0008000800 */
[----:B------:R-:W3:Y:S01]  /*4d50*/  LDC.64 R2, c[0x0][0xc88] ;  /* 0x00032200ff027b82 */ /* 0x000ee20000000a00 */
[----:B------:R-:W3:Y:S01]  /*4d60*/  LDCU UR53, c[0x0][0xf20] ;  /* 0x0001e400ff3577ac */ /* 0x000ee20008000800 */
[----:B------:R-:W3:Y:S06]  /*4d70*/  LDCU UR4, c[0x0][0xf30] ;  /* 0x0001e600ff0477ac */ /* 0x000eec0008000800 */
[----:B------:R-:W3:Y:S01]  /*4d80*/  LDC.64 R4, c[0x0][0xc90] ;  /* 0x00032400ff047b82 */ /* 0x000ee20000000a00 */
[----:B------:R-:W-:Y:S01]  /*4d90*/  UMOV UR21, 0x400 ;  /* 0x0000040000157882 */ /* 0x000fe20000000000 */
[----:B--2---:R-:W-:-:S02]  /*4da0*/  UIMAD.WIDE.U32 UR6, UR45, UR40, URZ ;  /* 0x000000282d0672a5 */ /* 0x004fc4000f8e00ff */
[----:B----4-:R-:W-:Y:S02]  /*4db0*/  UIMAD.WIDE.U32 UR8, UR38, UR43, URZ ;  /* 0x0000002b260872a5 */ /* 0x010fe4000f8e00ff */
[----:B-1----:R-:W-:Y:S02]  /*4dc0*/  ULEA UR21, UR10, UR21, 0x18 ;  /* 0x000000150a157291 */ /* 0x002fe4000f8ec0ff */
[----:B------:R-:W-:Y:S02]  /*4dd0*/  UPLOP3.LUT UP3, UPT, UPT, UPT, UPT, 0x40, 0x4 ;  /* 0x000000000004789c */ /* 0x000fe40003f6e870 */
[----:B------:R-:W-:Y:S02]  /*4de0*/  UIADD3 UR46, UPT, UPT, UR21, 0x88, URZ ;  /* 0x00000088152e7890 */ /* 0x000fe4000fffe0ff */
[----:B------:R-:W-:Y:S02]  /*4df0*/  UIADD3 UR33, UPT, UPT, UR21, 0x70, URZ ;  /* 0x0000007015217890 */ /* 0x000fe4000fffe0ff */
[----:B------:R-:W-:-:S02]  /*4e00*/  UIADD3 UR25, UPT, UPT, UR21, 0x78, URZ ;  /* 0x0000007815197890 */ /* 0x000fc4000fffe0ff */
[----:B------:R-:W-:Y:S01]  /*4e10*/  UIADD3 UR17, UPT, UPT, UR21, 0x80, URZ ;  /* 0x0000008015117890 */ /* 0x000fe2000fffe0ff */
[----:B------:R-:W-:Y:S01]  /*4e20*/  UMOV UR6, UR7 ;  /* 0x0000000700067c82 */ /* 0x000fe20008000000 */
[----:B------:R-:W-:Y:S01]  /*4e30*/  UMOV UR50, UR9 ;  /* 0x0000000900327c82 */ /* 0x000fe20008000000 */
[----:B------:R-:W-:Y:S02]  /*4e40*/  UISETP.GE.AND UP0, UPT, UR39, 0x1, UPT ;  /* 0x000000012700788c */ /* 0x000fe4000bf06270 */
[----:B------:R-:W-:Y:S01]  /*4e50*/  UISETP.NE.AND UP4, UPT, UR39, 0x1, UPT ;  /* 0x000000012700788c */ /* 0x000fe2000bf85270 */
[----:B------:R-:W1:Y:S01]  /*4e60*/  LDCU.64 UR22, c[0x0][0xf28] ;  /* 0x0001e500ff1677ac */ /* 0x000e620008000a00 */
[----:B------:R-:W-:Y:S02]  /*4e70*/  UISETP.NE.AND UP6, UPT, UR15, 0x1, UPT ;  /* 0x000000010f00788c */ /* 0x000fe4000bfc5270 */
[----:B------:R-:W-:Y:S02]  /*4e80*/  UISETP.NE.AND UP5, UPT, UR42, 0x1, UPT ;  /* 0x000000012a00788c */ /* 0x000fe4000bfa5270 */
[----:B------:R-:W-:-:S02]  /*4e90*/  UPRMT UR46, UR10, 0x654, UR46 ;  /* 0x000006540a2e7896 */ /* 0x000fc4000800002e */
[----:B------:R-:W-:Y:S02]  /*4ea0*/  USHF.R.U32.HI UR51, URZ, UR41, UR6 ;  /* 0x00000029ff337299 */ /* 0x000fe40008011606 */
[----:B------:R-:W-:Y:S02]  /*4eb0*/  UPRMT UR49, UR10, 0x654, UR33 ;  /* 0x000006540a317896 */ /* 0x000fe40008000021 */
[----:B------:R-:W-:Y:S02]  /*4ec0*/  UPRMT UR48, UR10, 0x654, UR25 ;  /* 0x000006540a307896 */ /* 0x000fe40008000019 */
[----:B------:R-:W-:Y:S02]  /*4ed0*/  UPRMT UR47, UR10, 0x654, UR17 ;  /* 0x000006540a2f7896 */ /* 0x000fe40008000011 */
[----:B---3--:R-:W-:Y:S02]  /*4ee0*/  USHF.R.U32.HI UR50, URZ, UR53, UR50 ;  /* 0x00000035ff327299 */ /* 0x008fe40008011632 */
[----:B------:R-:W-:-:S11]  /*4ef0*/  UISETP.NE.AND UP2, UPT, UR4, 0x1, UPT ;  /* 0x000000010400788c */ /* 0x000fd6000bf45270 */
.L_x_101:
[C---:B------:R-:W-:Y:S02]  /*4f00*/  LEA R12, R14.reuse, UR21, 0x3 ;  /* 0x000000150e0c7c11 */ /* 0x040fe4000f8e18ff */
[----:B------:R-:W-:Y:S02]  /*4f10*/  SHF.L.U32 R9, R13, 0x1f, RZ ;  /* 0x0000001f0d097819 */ /* 0x000fe400000006ff */
[----:B------:R-:W-:Y:S02]  /*4f20*/  LEA R10, R14, UR21, 0x4 ;  /* 0x000000150e0a7c11 */ /* 0x000fe4000f8e20ff */
[----:B------:R-:W2:Y:S02]  /*4f30*/  SYNCS.PHASECHK.TRANS64.TRYWAIT P0, [R12+URZ+0xc0], R9 ;  /* 0x0000c0090c0075a7 */ /* 0x000ea400080011ff */
[----:B--23--:R-:W-:Y:S05]  /*4f40*/  @!P0 BRA `(.L_x_91) ;  /* 0x0000005800e48947 */ /* 0x00cfea0003800000 */
.L_x_186:
[----:B--2---:R-:W2:Y:S01]  /*4f50*/  LDS.128 R8, [R10+0x130] ;  /* 0x000130000a087984 */ /* 0x004ea20000000c00 */
[----:B------:R-:W-:Y:S01]  /*4f60*/  UISETP.GE.AND UP0, UPT, UR39, 0x1, UPT ;  /* 0x000000012700788c */ /* 0x000fe2000bf06270 */
[----:B------:R-:W-:Y:S01]  /*4f70*/  @!PT LDS RZ, [RZ] ;  /* 0x00000000fffff984 */ /* 0x000fe20000000800 */
[----:B------:R-:W-:Y:S01]  /*4f80*/  @!PT LDS RZ, [RZ] ;  /* 0x00000000fffff984 */ /* 0x000fe20000000800 */
[----:B------:R-:W-:Y:S01]  /*4f90*/  @!PT LDS RZ, [RZ] ;  /* 0x00000000fffff984 */ /* 0x000fe20000000800 */
[----:B------:R-:W-:Y:S01]  /*4fa0*/  @!PT LDS RZ, [RZ] ;  /* 0x00000000fffff984 */ /* 0x000fe20000000800 */
[----:B------:R3:W-:Y:S06]  /*4fb0*/  MEMBAR.ALL.CTA ;  /* 0x0000000000007992 */ /* 0x0007ec0000008000 */
[----:B---3--:R-:W3:Y:S01]  /*4fc0*/  FENCE.VIEW.ASYNC.S ;  /* 0x00000000000073c6 */ /* 0x008ee20000000000 */
[----:B--2---:R-:W-:Y:S11]  /*4fd0*/  LOP3.LUT P0, RZ, R10, 0x1, RZ, 0xc0, !PT ;  /* 0x000000010aff7812 */ /* 0x004ff6000780c0ff */
[----:B------:R-:W-:Y:S02]  /*4fe0*/  @!UPT UIADD3 URZ, UPT, UPT, URZ, URZ, URZ ;  /* 0x000000fffffff290 */ /* 0x000fe4000fffe0ff */
[----:B---3--:R-:W-:Y:S01]  /*4ff0*/  VOTEU.ANY UP1, P0 ;  /* 0x0000000000ff7886 */ /* 0x008fe20000020100 */
[----:B------:R-:W-:Y:S11]  /*5000*/  PLOP3.LUT P0, PT, PT, PT, UP1, 0x80, 0x8 ;  /* 0x000000000008781c */ /* 0x000ff60003f0f018 */
[----:B------:R-:W-:Y:S02]  /*5010*/  @!UPT UIADD3 URZ, UPT, UPT, URZ, URZ, URZ ;  /* 0x000000fffffff290 */ /* 0x000fe4000fffe0ff */
[----:B------:R-:W-:Y:S02]  /*5020*/  @P0 SHF.R.U32.HI R0, RZ, 0x10, R9 ;  /* 0x00000010ff000819 */ /* 0x000fe40000011609 */
[----:B------:R-:W-:Y:S02]  /*5030*/  @P0 MOV R6, R8 ;  /* 0x0000000800060202 */ /* 0x000fe40000000f00 */
[----:B------:R-:W-:Y:S01]  /*5040*/  @P0 R2UR UR4, R0 ;  /* 0x00000000000402ca */ /* 0x000fe200000e0000 */
[----:B------:R-:W-:Y:S01]  /*5050*/  VIADD R0, R12, 0xd0 ;  /* 0x000000d00c007836 */ /* 0x000fe20000000000 */
[----:B------:R-:W-:Y:S02]  /*5060*/  @P0 LOP3.LUT R8, R9, 0xffff, RZ, 0xc0, !PT ;  /* 0x0000ffff09080812 */ /* 0x000fe400078ec0ff */
[----:B------:R-:W-:Y:S02]  /*5070*/  @P0 R2UR UR6, R6 ;  /* 0x00000000060602ca */ /* 0x000fe400000e0000 */
[----:B------:R-:W-:Y:S02]  /*5080*/  PRMT R0, RZ, 0x654, R0 ;  /* 0x00000654ff007816 */ /* 0x000fe40000000000 */
[----:B------:R-:W-:Y:S02]  /*5090*/  @P0 R2UR UR5, R8 ;  /* 0x00000000080502ca */ /* 0x000fe400000e0000 */
[----:B------:R2:W-:Y:S03]  /*50a0*/  SYNCS.ARRIVE.TRANS64.RED.A1T0 RZ, [R0+URZ], RZ ;  /* 0x000000ff00ff79a7 */ /* 0x0005e600081004ff */
[----:B------:R-:W-:Y:S04]  /*50b0*/  @UP1 UMOV UR37, UR4 ;  /* 0x0000000400251c82 */ /* 0x000fe80008000000 */
[----:B------:R-:W-:Y:S04]  /*50c0*/  @UP1 UMOV UR14, UR6 ;  /* 0x00000006000e1c82 */ /* 0x000fe80008000000 */
[----:B------:R-:W-:Y:S01]  /*50d0*/  @UP1 UMOV UR13, UR5 ;  /* 0x00000005000d1c82 */ /* 0x000fe20008000000 */
[----:B------:R-:W-:Y:S05]  /*50e0*/  BRA.U !UP0, `(.L_x_92) ;  /* 0x0000000108a47547 */ /* 0x000fea000b800000 */
[----:B------:R-:W-:Y:S02]  /*50f0*/  UIMAD.WIDE.U32 UR26, UR13, UR43, URZ ;  /* 0x0000002b0d1a72a5 */ /* 0x000fe4000f8e00ff */
[----:B------:R-:W-:Y:S02]  /*5100*/  UIMAD.WIDE.U32 UR28, UR14, UR40, URZ ;  /* 0x000000280e1c72a5 */ /* 0x000fe4000f8e00ff */
[----:B------:R-:W-:Y:S02]  /*5110*/  USEL UR4, UR38, UR50, !UP5 ;  /* 0x0000003226047287 */ /* 0x000fe4000e800000 */
[----:B------:R-:W-:Y:S02]  /*5120*/  USEL UR7, UR45, UR51, !UP6 ;  /* 0x000000332d077287 */ /* 0x000fe4000f000000 */
[----:B-1----:R-:W-:Y:S02]  /*5130*/  UIMAD.WIDE.U32 UR8, UR4, UR22, URZ ;  /* 0x00000016040872a5 */ /* 0x002fe4000f8e00ff */
[----:B------:R-:W-:Y:S01]  /*5140*/  UIMAD.WIDE.U32 UR18, UR7, UR22, URZ ;  /* 0x00000016071272a5 */ /* 0x000fe2000f8e00ff */
[----:B------:R-:W-:Y:S02]  /*5150*/  UMOV UR5, UR27 ;  /* 0x0000001b00057c82 */ /* 0x000fe40008000000 */
[----:B------:R-:W-:Y:S03]  /*5160*/  USHF.R.U32.HI UR6, URZ, UR53, UR5 ;  /* 0x00000035ff067299 */ /* 0x000fe60008011605 */
[----:B------:R-:W-:Y:S01]  /*5170*/  UMOV UR5, UR29 ;  /* 0x0000001d00057c82 */ /* 0x000fe20008000000 */
[----:B------:R-:W-:Y:S02]  /*5180*/  USEL UR6, UR13, UR6, !UP5 ;  /* 0x000000060d067287 */ /* 0x000fe4000e800000 */
[----:B------:R-:W-:Y:S03]  /*5190*/  USHF.R.U32.HI UR10, URZ, UR41, UR5 ;  /* 0x00000029ff0a7299 */ /* 0x000fe60008011605 */
[----:B------:R-:W-:Y:S02]  /*51a0*/  UMOV UR5, UR9 ;  /* 0x0000000900057c82 */ /* 0x000fe40008000000 */
[----:B------:R-:W-:Y:S03]  /*51b0*/  @UP4 USHF.R.U32.HI UR4, URZ, UR23, UR5 ;  /* 0x00000017ff044299 */ /* 0x000fe60008011605 */
[----:B------:R-:W-:Y:S01]  /*51c0*/  UMOV UR5, UR19 ;  /* 0x0000001300057c82 */ /* 0x000fe20008000000 */
[----:B------:R-:W-:Y:S02]  /*51d0*/  UIMAD UR4, UR39, UR4, URZ ;  /* 0x00000004270472a4 */ /* 0x000fe4000f8e02ff */
[----:B------:R-:W-:Y:S02]  /*51e0*/  @UP4 USHF.R.U32.HI UR7, URZ, UR23, UR5 ;  /* 0x00000017ff074299 */ /* 0x000fe40008011605 */
[----:B------:R-:W-:Y:S02]  /*51f0*/  UIMAD.WIDE.U32 UR18, UR6, UR22, URZ ;  /* 0x00000016061272a5 */ /* 0x000fe4000f8e00ff */
[----:B------:R-:W-:Y:S02]  /*5200*/  USEL UR5, UR14, UR10, !UP6 ;  /* 0x0000000a0e057287 */ /* 0x000fe4000f000000 */
[----:B------:R-:W-:Y:S02]  /*5210*/  UIMAD UR8, UR39, UR7, URZ ;  /* 0x00000007270872a4 */ /* 0x000fe4000f8e02ff */
[----:B------:R-:W-:Y:S03]  /*5220*/  UISETP.GE.AND UP0, UPT, UR6, UR4, UPT ;  /* 0x000000040600728c */ /* 0x000fe6000bf06270 */
[----:B------:R-:W-:Y:S01]  /*5230*/  UMOV UR4, UR19 ;  /* 0x0000001300047c82 */ /* 0x000fe20008000000 */
[----:B------:R-:W-:Y:S02]  /*5240*/  UISETP.GE.OR UP0, UPT, UR5, UR8, UP0 ;  /* 0x000000080500728c */ /* 0x000fe40008706670 */
[----:B------:R-:W-:Y:S02]  /*5250*/  USHF.R.U32.HI UR4, URZ, UR23, UR4 ;  /* 0x00000017ff047299 */ /* 0x000fe40008011604 */
[----:B------:R-:W-:Y:S02]  /*5260*/  UIMAD.WIDE.U32 UR8, UR5, UR22, URZ ;  /* 0x00000016050872a5 */ /* 0x000fe4000f8e00ff */
[----:B------:R-:W-:Y:S04]  /*5270*/  USEL UR10, UR6, UR4, !UP4 ;  /* 0x00000004060a7287 */ /* 0x000fe8000e000000 */
[----:B------:R-:W-:Y:S01]  /*5280*/  UIADD3 UR12, UPT, UPT, -UR10, URZ, URZ ;  /* 0x000000ff0a0c7290 */ /* 0x000fe2000fffe1ff */
[----:B------:R-:W-:Y:S02]  /*5290*/  @!UP0 UMOV UR4, UR9 ;  /* 0x0000000900048c82 */ /* 0x000fe40008000000 */
[----:B------:R-:W-:Y:S02]  /*52a0*/  @!UP0 USHF.R.U32.HI UR4, URZ, UR23, UR4 ;  /* 0x00000017ff048299 */ /* 0x000fe40008011604 */
[----:B------:R-:W-:Y:S02]  /*52b0*/  UIMAD UR8, UR39, UR12, UR6 ;  /* 0x0000000c270872a4 */ /* 0x000fe4000f8e0206 */
[----:B------:R-:W-:Y:S04]  /*52c0*/  @!UP0 USEL UR4, UR5, UR4, !UP4 ;  /* 0x0000000405048287 */ /* 0x000fe8000e000000 */
[----:B------:R-:W-:Y:S02]  /*52d0*/  @!UP0 UIMAD UR8, UR7, UR8, UR4 ;  /* 0x00000008070882a4 */ /* 0x000fe4000f8e0204 */
[----:B------:R-:W-:Y:S02]  /*52e0*/  @!UP0 UIADD3 UR9, UPT, UPT, UR10, -UR4, URZ ;  /* 0x800000040a098290 */ /* 0x000fe4000fffe0ff */
[----:B------:R-:W-:Y:S02]  /*52f0*/  UIADD3 UR4, UPT, UPT, -UR5, URZ, URZ ;  /* 0x000000ff05047290 */ /* 0x000fe4000fffe1ff */
[----:B------:R-:W-:Y:S02]  /*5300*/  UIADD3 UR7, UPT, UPT, -UR6, URZ, URZ ;  /* 0x000000ff06077290 */ /* 0x000fe4000fffe1ff */
[----:B------:R-:W-:Y:S02]  /*5310*/  @!UP0 UIMAD UR6, UR9, UR39, UR5 ;  /* 0x00000027090682a4 */ /* 0x000fe4000f8e0205 */
[----:B------:R-:W-:Y:S02]  /*5320*/  UIMAD UR14, UR15, UR4, UR14 ;  /* 0x000000040f0e72a4 */ /* 0x000fe4000f8e020e */
[----:B------:R-:W-:Y:S01]  /*5330*/  UIMAD UR13, UR42, UR7, UR13 ;  /* 0x000000072a0d72a4 */ /* 0x000fe2000f8e020d */
[----:B------:R-:W-:Y:S02]  /*5340*/  @!UP0 UMOV UR5, UR8 ;  /* 0x0000000800058c82 */ /* 0x000fe40008000000 */
[----:B------:R-:W-:Y:S02]  /*5350*/  UIMAD UR14, UR5, UR15, UR14 ;  /* 0x0000000f050e72a4 */ /* 0x000fe4000f8e020e */
[----:B------:R-:W-:Y:S11]  /*5360*/  UIMAD UR13, UR6, UR42, UR13 ;  /* 0x0000002a060d72a4 */ /* 0x000ff6000f8e020d */
[----:B------:R-:W-:Y:S01]  /*5370*/  @!UPT UIADD3 URZ, UPT, UPT, URZ, URZ, URZ ;  /* 0x000000fffffff290 */ /* 0x000fe2000fffe0ff */
.L_x_92:
[----:B------:R-:W3:Y:S01]  /*5380*/  @!UP2 LDCU.128 UR28, c[0x0][0xf10] ;  /* 0x0001e200ff1ca7ac */ /* 0x000ee20008000c00 */
[C---:B------:R-:W-:Y:S02]  /*5390*/  ISETP.NE.U32.AND P1, PT, R4.reuse, RZ, PT ;  /* 0x000000ff0400720c */ /* 0x040fe40003f25070 */
[----:B------:R-:W-:Y:S02]  /*53a0*/  ISETP.NE.U32.AND P0, PT, R4, RZ, PT ;  /* 0x000000ff0400720c */ /* 0x000fe40003f05070 */
[C---:B------:R-:W-:Y:S02]  /*53b0*/  ISETP.NE.AND.EX P1, PT, R5.reuse, RZ, PT, P1 ;  /* 0x000000ff0500720c */ /* 0x040fe40003f25310 */
[----:B------:R-:W-:Y:S01]  /*53c0*/  ISETP.NE.AND.EX P0, PT, R5, RZ, PT, P0 ;  /* 0x000000ff0500720c */ /* 0x000fe20003f05300 */
[----:B------:R-:W4:Y:S01]  /*53d0*/  @!UP2 LDCU UR5, c[0x0][0xf0c] ;  /* 0x0001e180ff05a7ac */ /* 0x000f220008000800 */
[----:B------:R-:W-:Y:S01]  /*53e0*/  SHF.L.U32 R9, R15, 0x1f, RZ ;  /* 0x0000001f0f097819 */ /* 0x000fe200000006ff */
[----:B------:R-:W-:Y:S02]  /*53f0*/  USHF.L.U32 UR35, UR16, 0x7, URZ ;  /* 0x0000000710237899 */ /* 0x000fe400080006ff */
[----:B------:R-:W-:Y:S02]  /*5400*/  USHF.L.U32 UR34, UR11, 0x7, URZ ;  /* 0x000000070b227899 */ /* 0x000fe400080006ff */
[----:B---3--:R-:W-:Y:S07]  /*5410*/  UIMAD.WIDE.U32 UR6, UR14, UR28, URZ ;  /* 0x0000001c0e0672a5 */ /* 0x008fee000f8e00ff */
[----:B------:R-:W-:Y:S01]  /*5420*/  @!UP2 UMOV UR4, UR7 ;  /* 0x000000070004ac82 */ /* 0x000fe20008000000 */
[----:B----4-:R-:W-:Y:S02]  /*5430*/  @!UP2 UISETP.NE.AND UP0, UPT, UR5, 0x1, UPT ;  /* 0x000000010500a88c */ /* 0x010fe4000bf05270 */
[----:B------:R-:W-:Y:S02]  /*5440*/  @!UP2 USHF.R.U32.HI UR4, URZ, UR29, UR4 ;  /* 0x0000001dff04a299 */ /* 0x000fe40008011604 */
[----:B------:R-:W-:Y:S02]  /*5450*/  UIMAD.WIDE.U32 UR6, UR13, UR31, URZ ;  /* 0x0000001f0d0672a5 */ /* 0x000fe4000f8e00ff */
[----:B------:R-:W-:Y:S02]  /*5460*/  @!UP2 USEL UR8, UR14, UR4, !UP0 ;  /* 0x000000040e08a287 */ /* 0x000fe4000c000000 */
[----:B------:R-:W-:Y:S03]  /*5470*/  @!UP2 UISETP.NE.AND UP0, UPT, UR30, 0x1, UPT ;  /* 0x000000011e00a88c */ /* 0x000fe6000bf05270 */
[----:B------:R-:W-:Y:S02]  /*5480*/  @!UP2 UMOV UR6, UR7 ;  /* 0x000000070006ac82 */ /* 0x000fe40008000000 */
[----:B------:R-:W3:Y:S02]  /*5490*/  @!UP2 LDCU UR4, c[0x0][0xf20] ;  /* 0x0001e400ff04a7ac */ /* 0x000ee40008000800 */
[----:B---3--:R-:W-:Y:S04]  /*54a0*/  @!UP2 USHF.R.U32.HI UR6, URZ, UR4, UR6 ;  /* 0x00000004ff06a299 */ /* 0x008fe80008011606 */
[----:B------:R-:W-:Y:S04]  /*54b0*/  @!UP2 USEL UR6, UR13, UR6, !UP0 ;  /* 0x000000060d06a287 */ /* 0x000fe8000c000000 */
[----:B------:R-:W-:Y:S02]  /*54c0*/  @!UP2 UIADD3 UR4, UPT, UPT, -UR8, UR6, URZ ;  /* 0x000000060804a290 */ /* 0x000fe4000fffe1ff */
[----:B------:R-:W-:Y:S02]  /*54d0*/  @!UP2 UIADD3 UR6, UPT, UPT, UR8, -UR6, URZ ;  /* 0x800000060806a290 */ /* 0x000fe4000fffe0ff */
[----:B------:R-:W-:Y:S02]  /*54e0*/  @!UP2 UIMAD UR14, UR4, UR5, UR14 ;  /* 0x00000005040ea2a4 */ /* 0x000fe4000f8e020e */
[----:B------:R-:W-:Y:S01]  /*54f0*/  @!UP2 UIMAD UR13, UR6, UR30, UR13 ;  /* 0x0000001e060da2a4 */ /* 0x000fe2000f8e020d */
[----:B------:R-:W-:Y:S11]  /*5500*/  BRA.U UP3, `(.L_x_93) ;  /* 0x0000000103107547 */ /* 0x000ff6000b800000 */
[----:B--2---:R-:W-:Y:S04]  /*5510*/  MOV R0, UR52 ;  /* 0x0000003400007c02 */ /* 0x004fe80008000f00 */
[----:B------:R-:W-:Y:S04]  /*5520*/  SHF.L.U32 R11, R0, 0x1f, RZ ;  /* 0x0000001f000b7819 */ /* 0x000fe800000006ff */
[----:B------:R-:W2:Y:S02]  /*5530*/  SYNCS.PHASECHK.TRANS64.TRYWAIT P2, [UR21+0xb8], R11 ;  /* 0x0000b80bff0075a7 */ /* 0x000ea40008041115 */
[----:B--2---:R-:W-:Y:S05]  /*5540*/  @!P2 BRA `(.L_x_94) ;  /* 0x000000540078a947 */ /* 0x004fea0003800000 */
.L_x_93:
[----:B------:R-:W-:Y:S05]  /*5550*/  @!P1 BRA `(.L_x_95) ;  /* 0x0000000000309947 */ /* 0x000fea0003800000 */
[----:B------:R-:W-:Y:S01]  /*5560*/  ISETP.NE.U32.AND P1, PT, R2, RZ, PT ;  /* 0x000000ff0200720c */ /* 0x000fe20003f25070 */
[----:B------:R-:W3:Y:S01]  /*5570*/  LDCU.64 UR4, c[0x0][0x358] ;  /* 0x00006b00ff0477ac */ /* 0x000ee20008000a00 */
[----:B------:R-:W-:Y:S02]  /*5580*/  IMAD.MOV.U32 R80, RZ, RZ, 0x1 ;  /* 0x00000001ff507424 */ /* 0x000fe400078e00ff */
[----:B------:R-:W-:Y:S11]  /*5590*/  ISETP.NE.AND.EX P1, PT, R3, RZ, PT, P1 ;  /* 0x000000ff0300720c */ /* 0x000ff60003f25310 */
[----:B------:R-:W-:Y:S02]  /*55a0*/  @!UPT UIADD3 URZ, UPT, UPT, URZ, URZ, URZ ;  /* 0x000000fffffff290 */ /* 0x000fe4000fffe0ff */
[----:B--2---:R-:W2:Y:S01]  /*55b0*/  @P1 LDC.64 R10, c[0x0][0xc88] ;  /* 0x00032200ff0a1b82 */ /* 0x004ea20000000a00 */
[----:B------:R-:W-:Y:S04]  /*55c0*/  @P1 IMAD R0, R4, UR44, RZ ;  /* 0x0000002c04001c24 */ /* 0x000fe8000f8e02ff */
[----:B--2---:R-:W-:Y:S04]  /*55d0*/  @P1 IMAD.WIDE R10, R0, 0x4, R10 ;  /* 0x00000004000a1825 */ /* 0x004fe800078e020a */
[----:B------:R-:W-:Y:S01]  /*55e0*/  HFMA2 R0, -RZ, RZ, 0, 5.9604644775390625e-08 ;  /* 0x00000001ff007431 */ /* 0x000fe200000001ff */
[----:B---3-5:R3:W5:Y:S04]  /*55f0*/  @P1 LDG.E R41, desc[UR4][R10.64] ;  /* 0x000000040a291981 */ /* 0x028768000c1e1900 */
[----:B------:R-:W-:Y:S01]  /*5600*/  @!P1 PRMT R80, R0, 0x7610, R80 ;  /* 0x0000761000509816 */ /* 0x000fe20000000050 */
[----:B---3--:R-:W4:Y:S06]  /*5610*/  @!P1 LDC R41, c[0x0][0xc80] ;  /* 0x00032000ff299b82 */ /* 0x008f2c0000000800 */
.L_x_95:
[----:B----45:R-:W-:Y:S01]  /*5620*/  @!P0 FSETP.EQ.AND P1, PT, R41, RZ, PT ;  /* 0x000000ff2900820b */ /* 0x030fe20003f22000 */
[----:B------:R-:W-:Y:S01]  /*5630*/  @!UPT UIADD3 URZ, UPT, UPT, URZ, URZ, URZ ;  /* 0x000000fffffff290 */ /* 0x000fe2000fffe0ff */
[----:B------:R-:W-:Y:S11]  /*5640*/  @!P0 BRA `(.L_x_96) ;  /* 0x0000000000188947 */ /* 0x000ff60003800000 */
[----:B------:R-:W-:Y:S02]  /*5650*/  LOP3.LUT P0, RZ, R80, 0xff, RZ, 0xc0, !PT ;  /* 0x000000ff50ff7812 */ /* 0x000fe4000780c0ff */
[----:B------:R-:W-:Y:S04]  /*5660*/  ISETP.NE.U32.AND P1, PT, R2, RZ, PT ;  /* 0x000000ff0200720c */ /* 0x000fe80003f25070 */
[----:B------:R-:W-:Y:S04]  /*5670*/  ISETP.NE.AND.EX P1, PT, R3, RZ, PT, P1 ;  /* 0x000000ff0300720c */ /* 0x000fe80003f25310 */
[----:B------:R-:W-:Y:S03]  /*5680*/  PLOP3.LUT P1, PT, P1, PT, PT, 0x8, 0x80 ;  /* 0x000000000080781c */ /* 0x000fe60000f2e170 */
[----:B------:R-:W-:Y:S11]  /*5690*/  @P0 FSETP.EQ.AND P1, PT, R41, RZ, PT ;  /* 0x000000ff2900020b */ /* 0x000ff60003f22000 */
[----:B------:R-:W-:Y:S02]  /*56a0*/  @!UPT UIADD3 URZ, UPT, UPT, URZ, URZ, URZ ;  /* 0x000000fffffff290 */ /* 0x000fe4000fffe0ff */
.L_x_96:
[----:B------:R-:W3:Y:S01]  /*56b0*/  SYNCS.PHASECHK.TRANS64.TRYWAIT P2, [UR21+0x90], R9 ;  /* 0x00009009ff0075a7 */ /* 0x000ee20008041115 */
[----:B------:R-:W-:Y:S04]  /*56c0*/  ELECT P0, URZ, PT ;  /* 0x0000000000ff782f */ /* 0x000fe80003800000 */
[----:B------:R-:W-:Y:S11]  /*56d0*/  PLOP3.LUT P1, PT, P1, P0, PT, 0xf2, 0x2f ;  /* 0x00000000002f781c */ /* 0x000ff60000f21e72 */
[----:B------:R-:W-:Y:S02]  /*56e0*/  @!UPT UIADD3 URZ, UPT, UPT, URZ, URZ, URZ ;  /* 0x000000fffffff290 */ /* 0x000fe4000fffe0ff */
[----:B------:R-:W-:Y:S05]  /*56f0*/  @!P1 IADD3 R8, P0, PT, R16, 0x980, RZ ;  /* 0x0000098010089810 */ /* 0x000fea0007f1e0ff */
[----:B------:R-:W-:Y:S01]  /*5700*/  @!P1 IMAD.X R6, RZ, RZ, R17, P0 ;  /* 0x000000ffff069224 */ /* 0x000fe200000e0611 */
[----:B---3--:R-:W-:Y:S07]  /*5710*/  @!P2 BRA `(.L_x_97) ;  /* 0x00000054001ca947 */ /* 0x008fee0003800000 */
.L_x_189:
[----:B------:R-:W-:Y:S01]  /*5720*/  @!P1 R2UR UR5, R8 ;  /* 0x00000000080592ca */ /* 0x000fe200000e0000 */
[----:B------:R-:W-:Y:S01]  /*5730*/  VOTEU.ALL UP0, P1 ;  /* 0x0000000000ff7886 */ /* 0x000fe20000800000 */
[----:B------:R-:W-:Y:S01]  /*5740*/  @!P1 R2UR UR4, R6 ;  /* 0x00000000060492ca */ /* 0x000fe200000e0000 */
[----:B--2---:R-:W-:Y:S01]  /*5750*/  @!P1 IMAD.MOV.U32 R0, RZ, RZ, 0x2000 ;  /* 0x00002000ff009424 */ /* 0x004fe200078e00ff */
[----:B------:R-:W-:Y:S01]  /*5760*/  UMOV UR6, 0x0 ;  /* 0x0000000000067882 */ /* 0x000fe20000000000 */
[----:B------:R-:W-:Y:S01]  /*5770*/  UMOV UR7, 0x10000000 ;  /* 0x1000000000077882 */ /* 0x000fe20000000000 */
[----:B------:R-:W-:Y:S01]  /*5780*/  @!UP0 UIADD3 UR32, UPT, UPT, UR21, 0x200, URZ ;  /* 0x0000020015208890 */ /* 0x000fe2000fffe0ff */
[----:B------:R-:W-:Y:S01]  /*5790*/  @!P1 IADD3 R8, P0, PT, R16, 0x980, RZ ;  /* 0x0000098010089810 */ /* 0x000fe20007f1e0ff */
[----:B------:R-:W-:Y:S01]  /*57a0*/  VOTEU.ALL UP0, P1 ;  /* 0x0000000000ff7886 */ /* 0x000fe20000800000 */
[----:B------:R-:W-:Y:S03]  /*57b0*/  UMOV UR36, UR44 ;  /* 0x0000002c00247c82 */ /* 0x000fe60008000000 */
[----:B------:R-:W-:Y:S02]  /*57c0*/  @!P1 IMAD.X R6, RZ, RZ, R17, P0 ;  /* 0x000000ffff069224 */ /* 0x000fe400000e0611 */
[----:B------:R-:W-:Y:S02]  /*57d0*/  IMAD.U32 R10, RZ, RZ, UR5 ;  /* 0x00000005ff0a7e24 */ /* 0x000fe4000f8e00ff */
[----:B------:R-:W-:Y:S03]  /*57e0*/  IMAD.U32 R11, RZ, RZ, UR4 ;  /* 0x00000004ff0b7e24 */ /* 0x000fe6000f8e00ff */
[----:B------:R-:W-:Y:S02]  /*57f0*/  @!P1 R2UR UR4, R10 ;  /* 0x000000000a0492ca */ /* 0x000fe400000e0000 */
[----:B------:R-:W-:Y:S11]  /*5800*/  @!P1 R2UR UR5, R11 ;  /* 0x000000000b0592ca */ /* 0x000ff600000e0000 */
[----:B------:R-:W-:Y:S02]  /*5810*/  @!UPT UIADD3 URZ, UPT, UPT, URZ, URZ, URZ ;  /* 0x000000fffffff290 */ /* 0x000fe4000fffe0ff */
[----:B------:R2:W-:Y:S01]  /*5820*/  @!UP0 UTMALDG.3D [UR32], [UR4], desc[UR6] ;  /* 0x00000620040085b4 */ /* 0x0005e20008011000 */
[----:B------:R2:W-:Y:S01]  /*5830*/  @!P1 SYNCS.ARRIVE.TRANS64.RED.A0TR RZ, [UR21+0x70], R0 ;  /* 0x00007000ffff99a7 */ /* 0x0005e20008300415 */
[----:B------:R-:W-:Y:S01]  /*5840*/  SYNCS.ARRIVE.TRANS64.RED.A1T0 RZ, [UR49], RZ ;  /* 0x000000ffffff79a7 */ /* 0x000fe20008100431 */
[----:B------:R-:W3:Y:S02]  /*5850*/  SYNCS.PHASECHK.TRANS64.TRYWAIT P2, [UR21+0x98], R9 ;  /* 0x00009809ff0075a7 */ /* 0x000ee40008041115 */
[----:B--23--:R-:W-:Y:S05]  /*5860*/  @!P2 BRA `(.L_x_98) ;  /* 0x0000005000e0a947 */ /* 0x00cfea0003800000 */
.L_x_191:
        /* <DEDUP_REMOVED lines=8> */
[----:B------:R-:W-:Y:S01]  /*58f0*/  @!UP0 UIADD3 UR24, UPT, UPT, UR21, 0x2200, URZ ;  /* 0x0000220015188890 */ /* 0x000fe2000fffe0ff */
[----:B------:R-:W-:Y:S01]  /*5900*/  VOTEU.ALL UP0, P1 ;  /* 0x0000000000ff7886 */ /* 0x000fe20000800000 */
[----:B------:R-:W-:Y:S01]  /*5910*/  UMOV UR27, UR35 ;  /* 0x00000023001b7c82 */ /* 0x000fe20008000000 */
[----:B------:R-:W-:Y:S02]  /*5920*/  UMOV UR28, UR44 ;  /* 0x0000002c001c7c82 */ /* 0x000fe40008000000 */
[----:B------:R-:W-:Y:S02]  /*5930*/  IMAD.U32 R10, RZ, RZ, UR5 ;  /* 0x00000005ff0a7e24 */ /* 0x000fe4000f8e00ff */
[----:B------:R-:W-:Y:S02]  /*5940*/  IMAD.U32 R11, RZ, RZ, UR4 ;  /* 0x00000004ff0b7e24 */ /* 0x000fe4000f8e00ff */
[----:B------:R-:W-:Y:S01]  /*5950*/  @!P1 IMAD.X R6, RZ, RZ, R17, P0 ;  /* 0x000000ffff069224 */ /* 0x000fe200000e0611 */
        /* <DEDUP_REMOVED lines=8> */
.L_x_193:
[----:B------:R-:W-:Y:S01]  /*59e0*/  @!P1 R2UR UR5, R8 ;  /* 0x00000000080592ca */ /* 0x000fe200000e0000 */
[----:B------:R-:W-:Y:S01]  /*59f0*/  VOTEU.ALL UP0, P1 ;  /* 0x0000000000ff7886 */ /* 0x000fe20000800000 */
[----:B------:R-:W-:Y:S01]  /*5a00*/  @!P1 R2UR UR4, R6 ;  /* 0x00000000060492ca */ /* 0x000fe200000e0000 */
[----:B--2---:R-:W-:Y:S01]  /*5a10*/  @!P1 IMAD.MOV.U32 R0, RZ, RZ, 0x2000 ;  /* 0x00002000ff009424 */ /* 0x004fe200078e00ff */
[----:B------:R-:W-:Y:S01]  /*5a20*/  UMOV UR6, 0x0 ;  /* 0x0000000000067882 */ /* 0x000fe20000000000 */
[----:B------:R-:W-:Y:S01]  /*5a30*/  UMOV UR7, 0x10000000 ;  /* 0x1000000000077882 */ /* 0x000fe20000000000 */
[----:B------:R-:W-:Y:S01]  /*5a40*/  @!UP0 UIADD3 UR18, UPT, UPT, UR34, 0x40, URZ ;  /* 0x0000004022128890 */ /* 0x000fe2000fffe0ff */
[----:B------:R-:W-:Y:S01]  /*5a50*/  VIADD R14, R14, 0x1 ;  /* 0x000000010e0e7836 */ /* 0x000fe20000000000 */
[----:B------:R-:W-:Y:S01]  /*5a60*/  @!UP0 UIADD3 UR16, UPT, UPT, UR21, 0x4200, URZ ;  /* 0x0000420015108890 */ /* 0x000fe2000fffe0ff */
[----:B------:R-:W-:Y:S01]  /*5a70*/  VOTEU.ALL UP0, P1 ;  /* 0x0000000000ff7886 */ /* 0x000fe20000800000 */
[----:B------:R-:W-:Y:S01]  /*5a80*/  UMOV UR19, UR35 ;  /* 0x0000002300137c82 */ /* 0x000fe20008000000 */
[----:B------:R-:W-:Y:S02]  /*5a90*/  UMOV UR20, UR44 ;  /* 0x0000002c00147c82 */ /* 0x000fe40008000000 */
        /* <DEDUP_REMOVED lines=10> */
.L_x_195:
[----:B------:R-:W-:Y:S01]  /*5b40*/  @!P1 IADD3 R6, P0, PT, R16, 0x980, RZ ;  /* 0x0000098010069810 */ /* 0x000fe20007f1e0ff */
[----:B------:R-:W-:Y:S01]  /*5b50*/  VOTEU.ALL UP0, P1 ;  /* 0x0000000000ff7886 */ /* 0x000fe20000800000 */
[----:B------:R-:W-:Y:S01]  /*5b60*/  UMOV UR6, 0x0 ;  /* 0x0000000000067882 */ /* 0x000fe20000000000 */
[----:B------:R-:W-:Y:S01]  /*5b70*/  UMOV UR7, 0x10000000 ;  /* 0x1000000000077882 */ /* 0x000fe20000000000 */
[----:B------:R-:W-:Y:S01]  /*5b80*/  @!P1 R2UR UR5, R6 ;  /* 0x00000000060592ca */ /* 0x000fe200000e0000 */
[----:B--2---:R-:W-:Y:S01]  /*5b90*/  @!P1 IMAD.X R0, RZ, RZ, R17, P0 ;  /* 0x000000ffff009224 */ /* 0x004fe200000e0611 */
[----:B------:R-:W-:Y:S01]  /*5ba0*/  @!UP0 UIADD3 UR10, UPT, UPT, UR34, 0x60, URZ ;  /* 0x00000060220a8890 */ /* 0x000fe2000fffe0ff */
[----:B------:R-:W-:Y:S01]  /*5bb0*/  R2UR UR16, R83 ;  /* 0x00000000531072ca */ /* 0x000fe200000e0000 */
[----:B------:R-:W-:Y:S01]  /*5bc0*/  @!UP0 UIADD3 UR8, UPT, UPT, UR21, 0x6200, URZ ;  /* 0x0000620015088890 */ /* 0x000fe2000fffe0ff */
[----:B------:R-:W-:Y:S01]  /*5bd0*/  R2UR UR18, R82 ;  /* 0x00000000521272ca */ /* 0x000fe200000e0000 */
[----:B------:R-:W-:Y:S01]  /*5be0*/  @!UP0 UIADD3 UR9, UPT, UPT, UR21, 0x88, URZ ;  /* 0x0000008815098890 */ /* 0x000fe2000fffe0ff */
[----:B------:R-:W-:Y:S01]  /*5bf0*/  @!P1 R2UR UR4, R0 ;  /* 0x00000000000492ca */ /* 0x000fe200000e0000 */
[----:B------:R-:W-:Y:S01]  /*5c00*/  VOTEU.ALL UP0, P1 ;  /* 0x0000000000ff7886 */ /* 0x000fe20000800000 */
[----:B------:R-:W-:Y:S01]  /*5c10*/  UMOV UR11, UR35 ;  /* 0x00000023000b7c82 */ /* 0x000fe20008000000 */
[----:B------:R-:W-:Y:S01]  /*5c20*/  UMOV UR12, UR44 ;  /* 0x0000002c000c7c82 */ /* 0x000fe20008000000 */
[C---:B------:R-:W-:Y:S01]  /*5c30*/  ISETP.NE.AND P0, PT, R14.reuse, 0x2, PT ;  /* 0x000000020e00780c */ /* 0x040fe20003f05270 */
[----:B------:R-:W-:Y:S01]  /*5c40*/  UPLOP3.LUT UP3, UPT, UPT, UPT, UPT, 0x80, 0x8 ;  /* 0x000000000008789c */ /* 0x000fe20003f6f070 */
[----:B------:R-:W-:Y:S01]  /*5c50*/  IMAD.U32 R8, RZ, RZ, UR5 ;  /* 0x00000005ff087e24 */ /* 0x000fe2000f8e00ff */
[----:B------:R-:W-:Y:S01]  /*5c60*/  LOP3.LUT R15, R15, 0x1, RZ, 0x3c, !PT ;  /* 0x000000010f0f7812 */ /* 0x000fe200078e3cff */
[----:B------:R-:W-:Y:S01]  /*5c70*/  UMOV UR44, UR37 ;  /* 0x00000025002c7c82 */ /* 0x000fe20008000000 */
[----:B------:R-:W-:Y:S01]  /*5c80*/  SEL R0, RZ, 0x1, P0 ;  /* 0x00000001ff007807 */ /* 0x000fe20000000000 */
[----:B------:R-:W-:Y:S01]  /*5c90*/  UIADD3 UR16, UPT, UPT, UR14, UR16, URZ ;  /* 0x000000100e107290 */ /* 0x000fe2000fffe0ff */
[----:B------:R-:W-:Y:S02]  /*5ca0*/  SEL R14, R14, RZ, P0 ;  /* 0x000000ff0e0e7207 */ /* 0x000fe40000000000 */
[----:B------:R-:W-:Y:S01]  /*5cb0*/  IMAD.U32 R9, RZ, RZ, UR4 ;  /* 0x00000004ff097e24 */ /* 0x000fe2000f8e00ff */
[----:B------:R-:W-:Y:S02]  /*5cc0*/  @!P1 R2UR UR4, R8 ;  /* 0x00000000080492ca */ /* 0x000fe400000e0000 */
[----:B------:R-:W-:Y:S02]  /*5cd0*/  LOP3.LUT R13, R13, R0, RZ, 0x3c, !PT ;  /* 0x000000000d0d7212 */ /* 0x000fe400078e3cff */
[----:B------:R-:W-:Y:S11]  /*5ce0*/  @!P1 R2UR UR5, R9 ;  /* 0x00000000090592ca */ /* 0x000ff600000e0000 */
[----:B------:R-:W-:Y:S02]  /*5cf0*/  @!UPT UIADD3 URZ, UPT, UPT, URZ, URZ, URZ ;  /* 0x000000fffffff290 */ /* 0x000fe4000fffe0ff */
[----:B------:R2:W-:Y:S01]  /*5d00*/  @!UP0 UTMALDG.3D [UR8], [UR4], desc[UR6] ;  /* 0x00000608040085b4 */ /* 0x0005e20008011000 */
[----:B------:R3:W-:Y:S01]  /*5d10*/  @!P1 SYNCS.ARRIVE.TRANS64.RED.A0TR RZ, [UR21+0x88], R7 ;  /* 0x00008807ffff99a7 */ /* 0x0007e20008300415 */
[----:B------:R-:W-:Y:S01]  /*5d20*/  SYNCS.ARRIVE.TRANS64.RED.A1T0 RZ, [UR46], RZ ;  /* 0x000000ffffff79a7 */ /* 0x000fe2000810042e */
[----:B--2---:R-:W-:Y:S01]  /*5d30*/  UIADD3 UR11, UPT, UPT, UR13, UR18, URZ ;  /* 0x000000120d0b7290 */ /* 0x004fe2000fffe0ff */
[----:B------:R-:W-:Y:S11]  /*5d40*/  BRA.U UP1, `(.L_x_101) ;  /* 0xfffffff1016c7547 */ /* 0x000ff6000b83ffff */
[----:B------:R-:W-:-:S04]  /*5d50*/  SHF.L.U32 R3, R15, 0x1f, RZ ;  /* 0x0000001f0f037819 */ /* 0x000fc800000006ff */
[----:B------:R-:W2:Y:S02]  /*5d60*/  SYNCS.PHASECHK.TRANS64.TRYWAIT P0, [UR21+0x90], R3 ;  /* 0x00009003ff0075a7 */ /* 0x000ea40008001115 */
[----:B--2---:R-:W-:Y:S05]  /*5d70*/  @!P0 BRA `(.L_x_102) ;  /* 0x0000004c00e48947 */ /* 0x004fea0003800000 */
.L_x_197:
[----:B------:R-:W4:Y:S02]  /*5d80*/  SYNCS.PHASECHK.TRANS64.TRYWAIT P0, [UR21+0x98], R3 ;  /* 0x00009803ff0075a7 */ /* 0x000f240008001115 */
[----:B----4-:R-:W-:Y:S05]  /*5d90*/  @!P0 BRA `(.L_x_103) ;  /* 0x0000004c00f48947 */ /* 0x010fea0003800000 */
.L_x_199:
[----:B------:R-:W4:Y:S02]  /*5da0*/  SYNCS.PHASECHK.TRANS64.TRYWAIT P0, [UR21+0xa0], R3 ;  /* 0x0000a003ff0075a7 */ /* 0x000f240008001115 */
[----:B----4-:R-:W-:Y:S05]  /*5db0*/  @!P0 BRA `(.L_x_104) ;  /* 0x0000005000048947 */ /* 0x010fea0003800000 */
.L_x_201:
[----:B--2---:R-:W-:-:S07]  /*5dc0*/  MOV R0, UR21 ;  /* 0x0000001500007c02 */ /* 0x004fce0008000f00 */
.L_x_105:
[----:B--2---:R-:W-:-:S04]  /*5dd0*/  SHF.L.U32 R3, R15, 0x1f, RZ ;  /* 0x0000001f0f037819 */ /* 0x004fc800000006ff */
[----:B------:R2:W4:Y:S03]  /*5de0*/  SYNCS.PHASECHK.TRANS64.TRYWAIT P0, [R0+URZ+0xa8], R3 ;  /* 0x0000a803000075a7 */ /* 0x00052600080011ff */
[----:B----4-:R-:W-:Y:S05]  /*5df0*/  @!P0 NANOSLEEP.SYNCS 0x989680 ;  /* 0x009896800000895d */ /* 0x010fea0003900000 */
[----:B------:R-:W4:Y:S02]  /*5e00*/  @!P0 SYNCS.PHASECHK.TRANS64 P0, [R0+URZ+0xa8], R3 ;  /* 0x0000a803000085a7 */ /* 0x000f2400080010ff */
[----:B-1--4-:R-:W-:Y:S05]  /*5e10*/  @P0 EXIT ;  /* 0x000000000000094d */ /* 0x012fea0003800000 */
[----:B------:R-:W-:Y:S05]  /*5e20*/  BRA `(.L_x_105) ;  /* 0xfffffffc00e87947 */ /* 0x000fea000383ffff */
.L_x_90:
[----:B------:R-:W-:-:S06]  /*5e30*/  UISETP.GE.AND UP0, UPT, UR17, 0x4, UPT ;  /* 0x000000041100788c */ /* 0x000fcc000bf06270 */
[----:B------:R-:W-:-:S13]  /*5e40*/  PLOP3.LUT P0, PT, PT, PT, UP0, 0x80, 0x8 ;  /* 0x000000000008781c */ /* 0x000fda0003f0f008 */
[----:B------:R-:W-:Y:S05]  /*5e50*/  @!P0 EXIT ;  /* 0x000000000000894d */ /* 0x000fea0003800000 */
[----:B------:R-:W1:Y:S08]  /*5e60*/  S2UR UR4, SR_CgaCtaId ;  /* 0x00000000000479c3 */ /* 0x000e700000008800 */
[----:B------:R-:W-:Y:S01]  /*5e70*/  BAR.SYNC.DEFER_BLOCKING 0x6, 0xa0 ;  /* 0x0182800000007b1d */ /* 0x000fe20000010000 */
[C---:B------:R-:W-:Y:S01]  /*5e80*/  IMAD.SHL.U32 R3, R95.reuse, 0x20, RZ ;  /* 0x000000205f037824 */ /* 0x040fe200078e00ff */
[C---:B------:R-:W-:Y:S01]  /*5e90*/  SHF.L.U32 R37, R95.reuse, 0x10, RZ ;  /* 0x000000105f257819 */ /* 0x040fe200000006ff */
[C---:B------:R-:W-:Y:S01]  /*5ea0*/  IMAD.SHL.U32 R94, R95.reuse, 0x4, RZ ;  /* 0x000000045f5e7824 */ /* 0x040fe200078e00ff */
[----:B------:R-:W-:Y:S01]  /*5eb0*/  LOP3.LUT R96, R95, 0x60, RZ, 0xc0, !PT ;  /* 0x000000605f607812 */ /* 0x000fe200078ec0ff */
[----:B------:R-:W-:Y:S01]  /*5ec0*/  HFMA2 R91, -RZ, RZ, 0, 5.9604644775390625e-08 ;  /* 0x00000001ff5b7431 */ /* 0x000fe200000001ff */
[----:B------:R-:W-:-:S02]  /*5ed0*/  UMOV UR43, 0x400 ;  /* 0x00000400002b7882 */ /* 0x000fc40000000000 */
[----:B------:R-:W2:Y:S01]  /*5ee0*/  LDC.64 R78, c[0x0][0xcb0] ;  /* 0x00032c00ff4e7b82 */ /* 0x000ea20000000a00 */
[----:B------:R-:W-:Y:S01]  /*5ef0*/  LOP3.LUT R5, R3, 0xc0, RZ, 0xc0, !PT ;  /* 0x000000c003057812 */ /* 0x000fe200078ec0ff */
[----:B------:R-:W-:Y:S01]  /*5f00*/  HFMA2 R89, -RZ, RZ, 0, 0 ;  /* 0x00000000ff597431 */ /* 0x000fe200000001ff */
[----:B------:R-:W-:Y:S01]  /*5f10*/  LOP3.LUT R93, R95, 0x2, RZ, 0xc0, !PT ;  /* 0x000000025f5d7812 */ /* 0x000fe200078ec0ff */
[----:B------:R-:W-:Y:S01]  /*5f20*/  IMAD.MOV.U32 R36, RZ, RZ, RZ ;  /* 0x000000ffff247224 */ /* 0x000fe200078e00ff */
[----:B------:R-:W-:Y:S01]  /*5f30*/  LOP3.LUT R94, R5, 0x18, R94, 0xf8, !PT ;  /* 0x00000018055e7812 */ /* 0x000fe200078ef85e */
[----:B------:R-:W-:Y:S01]  /*5f40*/  IMAD.MOV.U32 R87, RZ, RZ, RZ ;  /* 0x000000ffff577224 */ /* 0x000fe200078e00ff */
[----:B------:R-:W-:Y:S01]  /*5f50*/  LOP3.LUT R37, R37, 0x600000, RZ, 0xc0, !PT ;  /* 0x0060000025257812 */ /* 0x000fe200078ec0ff */
[----:B------:R-:W3:Y:S01]  /*5f60*/  LDC.64 R76, c[0x0][0xca8] ;  /* 0x00032a00ff4c7b82 */ /* 0x000ee20000000a00 */
[----:B------:R-:W-:Y:S01]  /*5f70*/  LOP3.LUT R94, R94, 0xf20, R3, 0xf8, !PT ;  /* 0x00000f205e5e7812 */ /* 0x000fe200078ef803 */
[----:B------:R-:W4:Y:S01]  /*5f80*/  LDCU UR59, c[0x0][0x370] ;  /* 0x00006e00ff3b77ac */ /* 0x000f220008000800 */
[----:B------:R-:W-:-:S02]  /*5f90*/  LOP3.LUT R95, R95, 0x4, RZ, 0xc0, !PT ;  /* 0x000000045f5f7812 */ /* 0x000fc400078ec0ff */
[----:B------:R-:W-:Y:S01]  /*5fa0*/  MOV R90, RZ ;  /* 0x000000ff005a7202 */ /* 0x000fe20000000f00 */
[----:B------:R-:W2:Y:S01]  /*5fb0*/  LDCU UR42, c[0x0][0xf0c] ;  /* 0x0001e180ff2a77ac */ /* 0x000ea20008000800 */
[----:B-1----:R-:W-:Y:S01]  /*5fc0*/  ULEA UR43, UR4, UR43, 0x18 ;  /* 0x0000002b042b7291 */ /* 0x002fe2000f8ec0ff */
[----:B------:R-:W1:Y:S03]  /*5fd0*/  LDCU UR38, c[0x0][0xf30] ;  /* 0x0001e600ff2677ac */ /* 0x000e660008000800 */
[----:B------:R-:W-:Y:S01]  /*5fe0*/  UIADD3 UR4, UPT, UPT, UR43, 0x200, URZ ;  /* 0x000002002b047890 */ /* 0x000fe2000fffe0ff */
[----:B------:R-:W1:Y:S04]  /*5ff0*/  LDCU.64 UR56, c[0x0][0xc88] ;  /* 0x00019100ff3877ac */ /* 0x000e680008000a00 */
[----:B------:R-:W4:Y:S01]  /*6000*/  LDS R0, [UR43+0x150] ;  /* 0x0001502bff007984 */ /* 0x000f220008000800 */
[----:B------:R-:W-:Y:S01]  /*6010*/  IMAD.U32 R85, RZ, RZ, UR4 ;  /* 0x00000004ff557e24 */ /* 0x000fe2000f8e00ff */
[----:B------:R-:W1:Y:S03]  /*6020*/  LDCU.64 UR40, c[0x0][0xf28] ;  /* 0x0001e500ff2877ac */ /* 0x000e660008000a00 */
[----:B------:R-:W-:Y:S01]  /*6030*/  IMAD R94, R94, 0x2, R85 ;  /* 0x000000025e5e7824 */ /* 0x000fe200078e0255 */
[----:B------:R-:W1:Y:S03]  /*6040*/  LDCU.64 UR62, c[0x0][0xc90] ;  /* 0x00019200ff3e77ac */ /* 0x000e660008000a00 */
[--C-:B------:R-:W-:Y:S01]  /*6050*/  IMAD R93, R93, -0x10, R94.reuse ;  /* 0xfffffff05d5d7824 */ /* 0x100fe200078e025e */
[----:B------:R-:W1:Y:S01]  /*6060*/  LDCU.128 UR52, c[0x0][0xf10] ;  /* 0x0001e200ff3477ac */ /* 0x000e620008000c00 */
[----:B------:R-:W-:Y:S01]  /*6070*/  IMAD R92, R95, -0x10, R94 ;  /* 0xfffffff05f5c7824 */ /* 0x000fe200078e025e */
[----:B------:R-:W1:Y:S01]  /*6080*/  LDCU UR58, c[0x0][0x374] ;  /* 0x00006e80ff3a77ac */ /* 0x000e620008000800 */
[----:B------:R-:W-:Y:S01]  /*6090*/  UMOV UR47, URZ ;  /* 0x000000ff002f7c82 */ /* 0x000fe20008000000 */
[----:B------:R-:W-:Y:S01]  /*60a0*/  UMOV UR46, URZ ;  /* 0x000000ff002e7c82 */ /* 0x000fe20008000000 */
[----:B-1234-:R-:W-:-:S07]  /*60b0*/  IMAD.IADD R37, R0, 0x1, R37 ;  /* 0x0000000100257824 */ /* 0x01efce00078e0225 */
.L_x_149:
[----:B------:R-:W-:Y:S02]  /*60c0*/  LEA R3, R87, UR43, 0x3 ;  /* 0x0000002b57037c11 */ /* 0x000fe4000f8e18ff */
[----:B------:R-:W-:Y:S02]  /*60d0*/  SHF.L.U32 R0, R89, 0x1f, RZ ;  /* 0x0000001f59007819 */ /* 0x000fe400000006ff */
[----:B------:R-:W-:Y:S02]  /*60e0*/  LEA R5, R87, UR43, 0x4 ;  /* 0x0000002b57057c11 */ /* 0x000fe4000f8e20ff */
[----:B-1----:R-:W1:Y:S02]  /*60f0*/  SYNCS.PHASECHK.TRANS64.TRYWAIT P0, [R3+URZ+0xc0], R0 ;  /* 0x0000c000030075a7 */ /* 0x002e6400080011ff */
[----:B-12---:R-:W-:Y:S05]  /*6100*/  @!P0 BRA `(.L_x_106) ;  /* 0x0000004c00488947 */ /* 0x006fea0003800000 */
.L_x_202:
[----:B------:R-:W2:Y:S01]  /*6110*/  LDS.128 R4, [R5+0x130] ;  /* 0x0001300005047984 */ /* 0x000ea20000000c00 */
        /* <DEDUP_REMOVED lines=10> */
[----:B------:R-:W-:Y:S01]  /*61c0*/  PLOP3.LUT P0, PT, PT, PT, UP1, 0x80, 0x8 ;  /* 0x000000000008781c */ /* 0x000fe20003f0f018 */
[----:B------:R-:W-:Y:S11]  /*61d0*/  UP2UR UR61, UPR, URZ, 0x2 ;  /* 0x00000002ff3d7883 */ /* 0x000ff60008000000 */
[----:B------:R-:W-:Y:S01]  /*61e0*/  @!UPT UIADD3 URZ, UPT, UPT, URZ, URZ, URZ ;  /* 0x000000fffffff290 */ /* 0x000fe2000fffe0ff */
[----:B-1----:R-:W-:Y:S02]  /*61f0*/  @P0 SHF.R.U32.HI R0, RZ, 0x10, R5 ;  /* 0x00000010ff000819 */ /* 0x002fe40000011605 */
        /* <DEDUP_REMOVED lines=12> */
[----:B------:R-:W2:Y:S01]  /*62c0*/  LDCU UR10, c[0x0][0xf20] ;  /* 0x0001e400ff0a77ac */ /* 0x000ea20008000800 */
[----:B------:R-:W-:Y:S02]  /*62d0*/  UIMAD.WIDE.U32 UR4, UR58, UR55, URZ ;  /* 0x000000373a0472a5 */ /* 0x000fe4000f8e00ff */
[----:B------:R-:W-:Y:S02]  /*62e0*/  UIMAD.WIDE.U32 UR6, UR59, UR52, URZ ;  /* 0x000000343b0672a5 */ /* 0x000fe4000f8e00ff */
[----:B------:R-:W-:Y:S02]  /*62f0*/  UISETP.NE.AND UP0, UPT, UR54, 0x1, UPT ;  /* 0x000000013600788c */ /* 0x000fe4000bf05270 */
[----:B------:R-:W-:Y:S02]  /*6300*/  UIMAD.WIDE.U32 UR8, UR36, UR55, URZ ;  /* 0x00000037240872a5 */ /* 0x000fe4000f8e00ff */
[----:B------:R-:W-:Y:S02]  /*6310*/  UIMAD.WIDE.U32 UR12, UR37, UR52, URZ ;  /* 0x00000034250c72a5 */ /* 0x000fe4000f8e00ff */
[----:B------:R-:W-:Y:S02]  /*6320*/  UISETP.NE.AND UP1, UPT, UR42, 0x1, UPT ;  /* 0x000000012a00788c */ /* 0x000fe4000bf25270 */
[----:B------:R-:W-:Y:S01]  /*6330*/  UISETP.NE.AND UP2, UPT, UR39, 0x1, UPT ;  /* 0x000000012700788c */ /* 0x000fe2000bf45270 */
[----:B------:R-:W-:Y:S02]  /*6340*/  UMOV UR4, UR5 ;  /* 0x0000000500047c82 */ /* 0x000fe40008000000 */
[----:B--2---:R-:W-:Y:S03]  /*6350*/  USHF.R.U32.HI UR5, URZ, UR10, UR4 ;  /* 0x0000000aff057299 */ /* 0x004fe60008011604 */
[----:B------:R-:W-:Y:S02]  /*6360*/  UMOV UR4, UR7 ;  /* 0x0000000700047c82 */ /* 0x000fe40008000000 */
[----:B------:R-:W-:Y:S02]  /*6370*/  USHF.R.U32.HI UR7, URZ, UR53, UR4 ;  /* 0x00000035ff077299 */ /* 0x000fe40008011604 */
[----:B------:R-:W-:Y:S02]  /*6380*/  USEL UR4, UR58, UR5, !UP0 ;  /* 0x000000053a047287 */ /* 0x000fe4000c000000 */
[----:B------:R-:W-:Y:S01]  /*6390*/  USEL UR7, UR59, UR7, !UP1 ;  /* 0x000000073b077287 */ /* 0x000fe2000c800000 */
[----:B------:R-:W-:Y:S01]  /*63a0*/  UMOV UR5, UR9 ;  /* 0x0000000900057c82 */ /* 0x000fe20008000000 */
[----:B------:R-:W-:Y:S02]  /*63b0*/  UIMAD.WIDE.U32 UR8, UR4, UR40, URZ ;  /* 0x00000028040872a5 */ /* 0x000fe4000f8e00ff */
[----:B------:R-:W-:Y:S03]  /*63c0*/  USHF.R.U32.HI UR6, URZ, UR10, UR5 ;  /* 0x0000000aff067299 */ /* 0x000fe60008011605 */
[----:B------:R-:W-:Y:S01]  /*63d0*/  UMOV UR5, UR13 ;  /* 0x0000000d00057c82 */ /* 0x000fe20008000000 */
[----:B------:R-:W-:Y:S02]  /*63e0*/  UIMAD.WIDE.U32 UR12, UR7, UR40, URZ ;  /* 0x00000028070c72a5 */ /* 0x000fe4000f8e00ff */
[----:B------:R-:W-:Y:S02]  /*63f0*/  USHF.R.U32.HI UR10, URZ, UR53, UR5 ;  /* 0x00000035ff0a7299 */ /* 0x000fe40008011605 */
[----:B------:R-:W-:Y:S01]  /*6400*/  USEL UR6, UR36, UR6, !UP0 ;  /* 0x0000000624067287 */ /* 0x000fe2000c000000 */
[----:B------:R-:W-:Y:S02]  /*6410*/  UMOV UR5, UR9 ;  /* 0x0000000900057c82 */ /* 0x000fe40008000000 */
[----:B------:R-:W-:Y:S01]  /*6420*/  UMOV UR8, UR13 ;  /* 0x0000000d00087c82 */ /* 0x000fe20008000000 */
[----:B------:R-:W-:Y:S02]  /*6430*/  @UP2 USHF.R.U32.HI UR4, URZ, UR41, UR5 ;  /* 0x00000029ff042299 */ /* 0x000fe40008011605 */
[----:B------:R-:W-:Y:S02]  /*6440*/  @UP2 USHF.R.U32.HI UR7, URZ, UR41, UR8 ;  /* 0x00000029ff072299 */ /* 0x000fe40008011608 */
[----:B------:R-:W-:Y:S02]  /*6450*/  UIMAD UR4, UR39, UR4, URZ ;  /* 0x00000004270472a4 */ /* 0x000fe4000f8e02ff */
        /* <DEDUP_REMOVED lines=8> */
[----:B------:R-:W-:Y:S02]  /*64e0*/  USEL UR12, UR6, UR4, !UP2 ;  /* 0x00000004060c7287 */ /* 0x000fe4000d000000 */
[----:B------:R-:W-:Y:S02]  /*64f0*/  UIADD3 UR8, UPT, UPT, -UR5, URZ, URZ ;  /* 0x000000ff05087290 */ /* 0x000fe4000fffe1ff */
[----:B------:R-:W-:Y:S01]  /*6500*/  UIADD3 UR10, UPT, UPT, -UR12, URZ, URZ ;  /* 0x000000ff0c0a7290 */ /* 0x000fe2000fffe1ff */
[----:B------:R-:W-:Y:S01]  /*6510*/  @!UP0 UMOV UR4, UR9 ;  /* 0x0000000900048c82 */ /* 0x000fe20008000000 */
[----:B------:R-:W-:Y:S02]  /*6520*/  UIADD3 UR9, UPT, UPT, -UR6, URZ, URZ ;  /* 0x000000ff06097290 */ /* 0x000fe4000fffe1ff */
[----:B------:R-:W-:Y:S02]  /*6530*/  @!UP0 USHF.R.U32.HI UR4, URZ, UR41, UR4 ;  /* 0x00000029ff048299 */ /* 0x000fe40008011604 */
[----:B------:R-:W-:Y:S02]  /*6540*/  UIMAD UR10, UR39, UR10, UR6 ;  /* 0x0000000a270a72a4 */ /* 0x000fe4000f8e0206 */
[----:B------:R-:W-:Y:S04]  /*6550*/  @!UP0 USEL UR4, UR5, UR4, !UP2 ;  /* 0x0000000405048287 */ /* 0x000fe8000d000000 */
[----:B------:R-:W-:Y:S02]  /*6560*/  @!UP0 UIMAD UR10, UR7, UR10, UR4 ;  /* 0x0000000a070a82a4 */ /* 0x000fe4000f8e0204 */
[----:B------:R-:W-:Y:S02]  /*6570*/  @!UP0 UIADD3 UR12, UPT, UPT, UR12, -UR4, URZ ;  /* 0x800000040c0c8290 */ /* 0x000fe4000fffe0ff */
[----:B------:R-:W-:Y:S02]  /*6580*/  UIMAD UR7, UR42, UR8, UR37 ;  /* 0x000000082a0772a4 */ /* 0x000fe4000f8e0225 */
[----:B------:R-:W-:Y:S02]  /*6590*/  @!UP0 UIMAD UR6, UR12, UR39, UR5 ;  /* 0x000000270c0682a4 */ /* 0x000fe4000f8e0205 */
[----:B------:R-:W-:Y:S01]  /*65a0*/  UIMAD UR4, UR54, UR9, UR36 ;  /* 0x00000009360472a4 */ /* 0x000fe2000f8e0224 */
[----:B------:R-:W-:Y:S02]  /*65b0*/  @!UP0 UMOV UR5, UR10 ;  /* 0x0000000a00058c82 */ /* 0x000fe40008000000 */
[----:B------:R-:W-:Y:S02]  /*65c0*/  UIMAD UR37, UR5, UR42, UR7 ;  /* 0x0000002a052572a4 */ /* 0x000fe4000f8e0207 */
[----:B------:R-:W-:Y:S11]  /*65d0*/  UIMAD UR36, UR6, UR54, UR4 ;  /* 0x00000036062472a4 */ /* 0x000ff6000f8e0204 */
[----:B------:R-:W-:Y:S01]  /*65e0*/  @!UPT UIADD3 URZ, UPT, UPT, URZ, URZ, URZ ;  /* 0x000000fffffff290 */ /* 0x000fe2000fffe0ff */
.L_x_107:
[----:B------:R-:W-:Y:S01]  /*65f0*/  UISETP.NE.AND UP0, UPT, UR38, 0x1, UPT ;  /* 0x000000012600788c */ /* 0x000fe2000bf05270 */
[----:B------:R-:W-:Y:S01]  /*6600*/  LOP3.LUT P0, RZ, R85, 0x1b0, RZ, 0xc0, !PT ;  /* 0x000001b055ff7812 */ /* 0x000fe2000780c0ff */
[----:B------:R-:W-:Y:S01]  /*6610*/  USHF.L.U32 UR49, UR11, 0x7, URZ ;  /* 0x000000070b317899 */ /* 0x000fe200080006ff */
[----:B------:R-:W-:Y:S01]  /*6620*/  BSSY.RECONVERGENT B6, `(.L_x_108) ;  /* 0x0000034000067945 */ /* 0x000fe20003800200 */
[----:B------:R-:W-:Y:S01]  /*6630*/  USHF.L.U32 UR50, UR16, 0x7, URZ ;  /* 0x0000000710327899 */ /* 0x000fe200080006ff */
[----:B------:R-:W-:Y:S06]  /*6640*/  IADD3 R87, PT, PT, R87, 0x1, RZ ;  /* 0x0000000157577810 */ /* 0x000fec0007ffe0ff */
[----:B------:R-:W2:Y:S01]  /*6650*/  @!UP0 LDCU.128 UR12, c[0x0][0xf10] ;  /* 0x0001e200ff0c87ac */ /* 0x000ea20008000c00 */
[----:B------:R-:W3:Y:S01]  /*6660*/  @!UP0 LDCU UR5, c[0x0][0xf0c] ;  /* 0x0001e180ff0587ac */ /* 0x000ee20008000800 */
[----:B------:R-:W4:Y:S01]  /*6670*/  @!UP0 LDCU UR10, c[0x0][0xf20] ;  /* 0x0001e400ff0a87ac */ /* 0x000f220008000800 */
[----:B--2---:R-:W-:Y:S02]  /*6680*/  UIMAD.WIDE.U32 UR8, UR37, UR12, URZ ;  /* 0x0000000c250872a5 */ /* 0x004fe4000f8e00ff */
[----:B------:R-:W-:Y:S02]  /*6690*/  UIMAD.WIDE.U32 UR6, UR36, UR15, URZ ;  /* 0x0000000f240672a5 */ /* 0x000fe4000f8e00ff */
[----:B------:R-:W-:Y:S03]  /*66a0*/  @!UP0 UISETP.NE.AND UP1, UPT, UR14, 0x1, UPT ;  /* 0x000000010e00888c */ /* 0x000fe6000bf25270 */
[----:B------:R-:W-:Y:S01]  /*66b0*/  @!UP0 UMOV UR4, UR9 ;  /* 0x0000000900048c82 */ /* 0x000fe20008000000 */
[----:B---3--:R-:W-:Y:S02]  /*66c0*/  @!UP0 UISETP.NE.AND UP2, UPT, UR5, 0x1, UPT ;  /* 0x000000010500888c */ /* 0x008fe4000bf45270 */
[----:B------:R-:W-:Y:S01]  /*66d0*/  @!UP0 USHF.R.U32.HI UR4, URZ, UR13, UR4 ;  /* 0x0000000dff048299 */ /* 0x000fe20008011604 */
[----:B------:R-:W-:Y:S02]  /*66e0*/  @!UP0 UMOV UR6, UR7 ;  /* 0x0000000700068c82 */ /* 0x000fe40008000000 */
[----:B----4-:R-:W-:Y:S02]  /*66f0*/  @!UP0 USHF.R.U32.HI UR6, URZ, UR10, UR6 ;  /* 0x0000000aff068299 */ /* 0x010fe40008011606 */
[----:B------:R-:W-:Y:S02]  /*6700*/  @!UP0 USEL UR7, UR37, UR4, !UP2 ;  /* 0x0000000425078287 */ /* 0x000fe4000d000000 */
[----:B------:R-:W-:Y:S04]  /*6710*/  @!UP0 USEL UR6, UR36, UR6, !UP1 ;  /* 0x0000000624068287 */ /* 0x000fe8000c800000 */
[----:B------:R-:W-:Y:S02]  /*6720*/  @!UP0 UIADD3 UR4, UPT, UPT, -UR7, UR6, URZ ;  /* 0x0000000607048290 */ /* 0x000fe4000fffe1ff */
[----:B------:R-:W-:Y:S02]  /*6730*/  @!UP0 UIADD3 UR6, UPT, UPT, UR7, -UR6, URZ ;  /* 0x8000000607068290 */ /* 0x000fe4000fffe0ff */
[----:B------:R-:W-:Y:S02]  /*6740*/  @!UP0 UIMAD UR37, UR4, UR5, UR37 ;  /* 0x00000005042582a4 */ /* 0x000fe4000f8e0225 */
[----:B------:R-:W-:Y:S01]  /*6750*/  @!UP0 UIMAD UR36, UR6, UR14, UR36 ;  /* 0x0000000e062482a4 */ /* 0x000fe2000f8e0224 */
[----:B------:R-:W-:Y:S11]  /*6760*/  @!P0 BRA `(.L_x_109) ;  /* 0x00000000007c8947 */ /* 0x000ff60003800000 */
[----:B------:R-:W2:Y:S01]  /*6770*/  LDCU.64 UR8, c[0x4][0x80] ;  /* 0x01001000ff0877ac */ /* 0x000ea20008000a00 */
[----:B------:R-:W-:Y:S01]  /*6780*/  MOV R2, 0x0 ;  /* 0x0000000000027802 */ /* 0x000fe20000000f00 */
[----:B------:R-:W-:Y:S02]  /*6790*/  HFMA2 R12, -RZ, RZ, 0, 5.9604644775390625e-08 ;  /* 0x00000001ff0c7431 */ /* 0x000fe400000001ff */
[----:B------:R-:W-:Y:S01]  /*67a0*/  IMAD.MOV.U32 R8, RZ, RZ, 0x70 ;  /* 0x00000070ff087424 */ /* 0x000fe200078e00ff */
[----:B------:R3:W4:Y:S01]  /*67b0*/  LDC.64 R14, c[0x4][R2] ;  /* 0x01000000020e7b82 */ /* 0x0007220000000a00 */
[----:B------:R-:W1:Y:S01]  /*67c0*/  LDCU.64 UR6, c[0x4][0x88] ;  /* 0x01001100ff0677ac */ /* 0x000e620008000a00 */
[----:B------:R-:W-:Y:S01]  /*67d0*/  IMAD.MOV.U32 R13, RZ, RZ, RZ ;  /* 0x000000ffff0d7224 */ /* 0x000fe200078e00ff */
[----:B------:R-:W1:Y:S01]  /*67e0*/  LDCU.64 UR4, c[0x4][0x8] ;  /* 0x01000100ff0477ac */ /* 0x000e620008000a00 */
[----:B--2---:R-:W-:Y:S01]  /*67f0*/  MOV R5, UR9 ;  /* 0x0000000900057c02 */ /* 0x004fe20008000f00 */
[----:B------:R-:W-:Y:S01]  /*6800*/  IMAD.U32 R4, RZ, RZ, UR8 ;  /* 0x00000008ff047e24 */ /* 0x000fe2000f8e00ff */
[----:B-1----:R-:W-:Y:S01]  /*6810*/  MOV R7, UR7 ;  /* 0x0000000700077c02 */ /* 0x002fe20008000f00 */
[----:B------:R-:W-:Y:S01]  /*6820*/  IMAD.U32 R6, RZ, RZ, UR6 ;  /* 0x00000006ff067e24 */ /* 0x000fe2000f8e00ff */
[----:B------:R-:W-:Y:S01]  /*6830*/  MOV R11, UR5 ;  /* 0x00000005000b7c02 */ /* 0x000fe20008000f00 */
[----:B------:R-:W-:Y:S02]  /*6840*/  IMAD.U32 R10, RZ, RZ, UR4 ;  /* 0x00000004ff0a7e24 */ /* 0x000fe4000f8e00ff */
[----:B------:R-:W-:Y:S07]  /*6850*/  LEPC R20, `(.L_x_110) ;  /* 0x000000001014794e */ /* 0x000fee0000000000 */
[----:B---345:R-:W-:Y:S05]  /*6860*/  CALL.ABS.NOINC R14 ;  /* 0x000000000e007343 */ /* 0x038fea0003c00000 */
.L_x_110:
[----:B------:R-:W1:Y:S01]  /*6870*/  LDCU.64 UR8, c[0x4][0x80] ;  /* 0x01001000ff0877ac */ /* 0x000e620008000a00 */
[----:B------:R-:W2:Y:S01]  /*6880*/  LDC.64 R2, c[0x4][R2] ;  /* 0x0100000002027b82 */ /* 0x000ea20000000a00 */
[----:B------:R-:W-:Y:S02]  /*6890*/  HFMA2 R12, -RZ, RZ, 0, 5.9604644775390625e-08 ;  /* 0x00000001ff0c7431 */ /* 0x000fe400000001ff */
[----:B------:R-:W-:Y:S02]  /*68a0*/  IMAD.MOV.U32 R8, RZ, RZ, 0x70 ;  /* 0x00000070ff087424 */ /* 0x000fe400078e00ff */
[----:B------:R-:W-:Y:S01]  /*68b0*/  IMAD.MOV.U32 R13, RZ, RZ, RZ ;  /* 0x000000ffff0d7224 */ /* 0x000fe200078e00ff */
[----:B------:R-:W3:Y:S01]  /*68c0*/  LDCU.64 UR6, c[0x4][0x88] ;  /* 0x01001100ff0677ac */ /* 0x000ee20008000a00 */
[----:B------:R-:W4:Y:S01]  /*68d0*/  LDCU.64 UR4, c[0x4][0x8] ;  /* 0x01000100ff0477ac */ /* 0x000f220008000a00 */
[----:B-1----:R-:W-:Y:S02]  /*68e0*/  MOV R4, UR8 ;  /* 0x0000000800047c02 */ /* 0x002fe40008000f00 */
[----:B------:R-:W-:Y:S02]  /*68f0*/  MOV R5, UR9 ;  /* 0x0000000900057c02 */ /* 0x000fe40008000f00 */
[----:B---3--:R-:W-:Y:S01]  /*6900*/  MOV R7, UR7 ;  /* 0x0000000700077c02 */ /* 0x008fe20008000f00 */
[----:B------:R-:W-:Y:S01]  /*6910*/  IMAD.U32 R6, RZ, RZ, UR6 ;  /* 0x00000006ff067e24 */ /* 0x000fe2000f8e00ff */
[----:B----4-:R-:W-:Y:S01]  /*6920*/  MOV R11, UR5 ;  /* 0x00000005000b7c02 */ /* 0x010fe20008000f00 */
[----:B------:R-:W-:Y:S02]  /*6930*/  IMAD.U32 R10, RZ, RZ, UR4 ;  /* 0x00000004ff0a7e24 */ /* 0x000fe4000f8e00ff */
[----:B------:R-:W-:Y:S07]  /*6940*/  LEPC R20, `(.L_x_109) ;  /* 0x000000001014794e */ /* 0x000fee0000000000 */
[----:B--2---:R-:W-:Y:S05]  /*6950*/  CALL.ABS.NOINC R2 ;  /* 0x0000000002007343 */ /* 0x004fea0003c00000 */
.L_x_109:
[----:B------:R-:W-:Y:S05]  /*6960*/  BSYNC.RECONVERGENT B6 ;  /* 0x0000000000067941 */ /* 0x000fea0003800200 */
.L_x_108:
[----:B------:R-:W-:Y:S01]  /*6970*/  R2UR UR4, R84 ;  /* 0x00000000540472ca */ /* 0x000fe200000e0000 */
[----:B------:R-:W-:Y:S01]  /*6980*/  UISETP.NE.U32.AND UP0, UPT, UR62, URZ, UPT ;  /* 0x000000ff3e00728c */ /* 0x000fe2000bf05070 */
[----:B------:R-:W-:Y:S02]  /*6990*/  ISETP.NE.U32.AND P4, PT, R78, RZ, PT ;  /* 0x000000ff4e00720c */ /* 0x000fe40003f85070 */
[----:B------:R-:W-:Y:S01]  /*69a0*/  ISETP.NE.U32.AND P2, PT, RZ, UR56, PT ;  /* 0x00000038ff007c0c */ /* 0x000fe2000bf45070 */
[----:B------:R-:W-:Y:S01]  /*69b0*/  UISETP.NE.AND.EX UP1, UPT, UR63, URZ, UPT, UP0 ;  /* 0x000000ff3f00728c */ /* 0x000fe2000bf25300 */
[----:B------:R-:W-:Y:S01]  /*69c0*/  ISETP.NE.AND.EX P4, PT, R79, RZ, PT, P4 ;  /* 0x000000ff4f00720c */ /* 0x000fe20003f85340 */
[----:B------:R-:W-:Y:S01]  /*69d0*/  UPLOP3.LUT UP0, UPT, UPT, UPT, UPT, 0x40, 0x4 ;  /* 0x000000000004789c */ /* 0x000fe20003f0e870 */
[----:B------:R-:W-:Y:S05]  /*69e0*/  ISETP.NE.AND.EX P2, PT, RZ, UR57, PT, P2 ;  /* 0x00000039ff007c0c */ /* 0x000fea000bf45320 */
[----:B------:R-:W-:Y:S06]  /*69f0*/  UISETP.NE.AND UP2, UPT, UR4, URZ, UPT ;  /* 0x000000ff0400728c */ /* 0x000fec000bf45270 */
[----:B------:R-:W-:Y:S05]  /*6a00*/  PLOP3.LUT P1, PT, PT, PT, UP2, 0x80, 0x8 ;  /* 0x000000000008781c */ /* 0x000fea0003f2f028 */
[----:B------:R-:W-:Y:S06]  /*6a10*/  @UP2 UPLOP3.LUT UP0, UPT, UPT, UPT, UP1, 0x80, 0x8 ;  /* 0x000000000008289c */ /* 0x000fec0003f0f010 */
[----:B------:R-:W-:Y:S01]  /*6a20*/  PLOP3.LUT P0, PT, PT, PT, UP0, 0x80, 0x8 ;  /* 0x000000000008781c */ /* 0x000fe20003f0f008 */
[----:B------:R-:W-:Y:S01]  /*6a30*/  @!UPT UIADD3 URZ, UPT, UPT, URZ, URZ, URZ ;  /* 0x000000fffffff290 */ /* 0x000fe2000fffe0ff */
[----:B------:R-:W-:Y:S11]  /*6a40*/  BRA.U !UP1, `(.L_x_111) ;  /* 0x00000001093c7547 */ /* 0x000ff6000b800000 */
[----:B------:R-:W-:Y:S01]  /*6a50*/  UISETP.NE.U32.AND UP0, UPT, UR56, URZ, UPT ;  /* 0x000000ff3800728c */ /* 0x000fe2000bf05070 */
[----:B-1----:R-:W-:Y:S01]  /*6a60*/  HFMA2 R0, -RZ, RZ, 0, 5.9604644775390625e-08 ;  /* 0x00000001ff007431 */ /* 0x002fe200000001ff */
[----:B------:R-:W1:Y:S01]  /*6a70*/  LDCU.64 UR8, c[0x0][0x358] ;  /* 0x00006b00ff0877ac */ /* 0x000e620008000a00 */
[----:B------:R-:W-:Y:S01]  /*6a80*/  IMAD.MOV.U32 R80, RZ, RZ, 0x1 ;  /* 0x00000001ff507424 */ /* 0x000fe200078e00ff */
[----:B------:R-:W-:Y:S06]  /*6a90*/  UISETP.NE.AND.EX UP0, UPT, UR57, URZ, UPT, UP0 ;  /* 0x000000ff3900728c */ /* 0x000fec000bf05300 */
[----:B------:R-:W-:Y:S05]  /*6aa0*/  PLOP3.LUT P3, PT, PT, PT, UP0, 0x80, 0x8 ;  /* 0x000000000008781c */ /* 0x000fea0003f6f008 */
[----:B------:R-:W2:Y:S01]  /*6ab0*/  @UP0 LDCU.64 UR4, c[0x0][0xc88] ;  /* 0x00019100ff0407ac */ /* 0x000ea20008000a00 */
[----:B------:R-:W-:Y:S07]  /*6ac0*/  @UP0 UIMAD UR6, UR44, UR62, URZ ;  /* 0x0000003e2c0602a4 */ /* 0x000fee000f8e02ff */
[----:B------:R-:W-:Y:S01]  /*6ad0*/  @!P3 PRMT R80, R0, 0x7610, R80 ;  /* 0x000076100050b816 */ /* 0x000fe20000000050 */
[----:B--2---:R-:W-:Y:S06]  /*6ae0*/  @UP0 UIMAD.WIDE UR4, UR6, 0x4, UR4 ;  /* 0x00000004060408a5 */ /* 0x004fec000f8e0204 */
[----:B------:R-:W-:Y:S01]  /*6af0*/  IMAD.U32 R2, RZ, RZ, UR4 ;  /* 0x00000004ff027e24 */ /* 0x000fe2000f8e00ff */
[----:B------:R-:W-:Y:S04]  /*6b00*/  MOV R3, UR5 ;  /* 0x0000000500037c02 */ /* 0x000fe80008000f00 */
[----:B------:R-:W2:Y:S01]  /*6b10*/  @!UP0 LDCU UR4, c[0x0][0xc80] ;  /* 0x00019000ff0487ac */ /* 0x000ea20008000800 */
[----:B-1---5:R3:W5:Y:S02]  /*6b20*/  @P3 LDG.E R41, desc[UR8][R2.64] ;  /* 0x0000000802293981 */ /* 0x022764000c1e1900 */
[----:B--23--:R-:W-:Y:S02]  /*6b30*/  @!P3 IMAD.U32 R41, RZ, RZ, UR4 ;  /* 0x00000004ff29be24 */ /* 0x00cfe4000f8e00ff */
.L_x_111:
[----:B------:R-:W-:Y:S05]  /*6b40*/  @!P4 BRA `(.L_x_112) ;  /* 0x000000000024c947 */ /* 0x000fea0003800000 */
[----:B------:R-:W-:Y:S01]  /*6b50*/  ISETP.NE.U32.AND P3, PT, R76, RZ, PT ;  /* 0x000000ff4c00720c */ /* 0x000fe20003f65070 */
[----:B------:R-:W2:Y:S03]  /*6b60*/  LDCU.64 UR4, c[0x0][0x358] ;  /* 0x00006b00ff0477ac */ /* 0x000ea60008000a00 */
[----:B------:R-:W-:Y:S11]  /*6b70*/  ISETP.NE.AND.EX P3, PT, R77, RZ, PT, P3 ;  /* 0x000000ff4d00720c */ /* 0x000ff60003f65330 */
[----:B------:R-:W-:Y:S02]  /*6b80*/  @!UPT UIADD3 URZ, UPT, UPT, URZ, URZ, URZ ;  /* 0x000000fffffff290 */ /* 0x000fe4000fffe0ff */
[----:B------:R-:W3:Y:S01]  /*6b90*/  @P3 LDC.64 R2, c[0x0][0xca8] ;  /* 0x00032a00ff023b82 */ /* 0x000ee20000000a00 */
[----:B-1----:R-:W-:Y:S04]  /*6ba0*/  @P3 IMAD R0, R78, UR44, RZ ;  /* 0x0000002c4e003c24 */ /* 0x002fe8000f8e02ff */
[----:B---3--:R-:W-:Y:S05]  /*6bb0*/  @P3 IMAD.WIDE R2, R0, 0x4, R2 ;  /* 0x0000000400023825 */ /* 0x008fea00078e0202 */
[----:B--2--5:R2:W5:Y:S02]  /*6bc0*/  @P3 LDG.E R38, desc[UR4][R2.64] ;  /* 0x0000000402263981 */ /* 0x024564000c1e1900 */
[----:B--2---:R-:W3:Y:S02]  /*6bd0*/  @!P3 LDC R38, c[0x0][0xca0] ;  /* 0x00032800ff26bb82 */ /* 0x004ee40000000800 */
.L_x_112:
[----:B-----5:R-:W-:Y:S01]  /*6be0*/  FSETP.NEU.AND P3, PT, R41, RZ, PT ;  /* 0x000000ff2900720b */ /* 0x020fe20003f6d000 */
[----:B------:R-:W-:Y:S01]  /*6bf0*/  BSSY B1, `(.L_x_113) ;  /* 0x0000039000017945 */ /* 0x000fe20003800000 */
[----:B------:R-:W-:Y:S01]  /*6c00*/  SEL R5, RZ, 0xffffffff, P2 ;  /* 0xffffffffff057807 */ /* 0x000fe20001000000 */
[----:B------:R-:W-:Y:S01]  /*6c10*/  IMAD.MOV.U32 R46, RZ, RZ, 0x1 ;  /* 0x00000001ff2e7424 */ /* 0x000fe200078e00ff */
[----:B------:R-:W-:Y:S01]  /*6c20*/  @P1 LOP3.LUT P2, RZ, R80, 0xff, RZ, 0xc0, !PT ;  /* 0x000000ff50ff1812 */ /* 0x000fe2000784c0ff */
[C---:B------:R-:W-:Y:S01]  /*6c30*/  IMAD R39, R36.reuse, 0x80, R37 ;  /* 0x0000008024277824 */ /* 0x040fe200078e0225 */
[----:B-1----:R-:W-:Y:S01]  /*6c40*/  @P1 SEL R0, RZ, 0xffffffff, P3 ;  /* 0xffffffffff001807 */ /* 0x002fe20001800000 */
[----:B------:R-:W-:Y:S01]  /*6c50*/  IMAD R88, R95, -0x10, R93 ;  /* 0xfffffff05f587824 */ /* 0x000fe200078e025d */
[----:B------:R-:W-:Y:S01]  /*6c60*/  LOP3.LUT R91, R91, 0x1, RZ, 0x3c, !PT ;  /* 0x000000015b5b7812 */ /* 0x000fe200078e3cff */
[----:B------:R-:W-:Y:S01]  /*6c70*/  IMAD.MOV.U32 R47, RZ, RZ, RZ ;  /* 0x000000ffff2f7224 */ /* 0x000fe200078e00ff */
[----:B------:R-:W-:Y:S02]  /*6c80*/  @P0 SEL R0, R5, R0, !P2 ;  /* 0x0000000005000207 */ /* 0x000fe40005000000 */
[----:B------:R-:W-:Y:S02]  /*6c90*/  CS2R R74, SRZ ;  /* 0x00000000004a7805 */ /* 0x000fe4000001ff00 */
[----:B------:R-:W-:Y:S02]  /*6ca0*/  LEA R98, R36, UR43, 0x3 ;  /* 0x0000002b24627c11 */ /* 0x000fe4000f8e18ff */
[----:B------:R-:W-:Y:S02]  /*6cb0*/  CS2R R72, SRZ ;  /* 0x0000000000487805 */ /* 0x000fe4000001ff00 */
[----:B------:R-:W-:Y:S02]  /*6cc0*/  @P1 LOP3.LUT R0, R0, 0x1, RZ, 0xc0, !PT ;  /* 0x0000000100001812 */ /* 0x000fe400078ec0ff */
[----:B------:R-:W-:Y:S02]  /*6cd0*/  CS2R R66, SRZ ;  /* 0x0000000000427805 */ /* 0x000fe4000001ff00 */
[----:B------:R-:W-:Y:S02]  /*6ce0*/  SHF.L.U32 R3, R90, 0x1f, RZ ;  /* 0x0000001f5a037819 */ /* 0x000fe400000006ff */
[----:B------:R-:W-:Y:S02]  /*6cf0*/  CS2R R64, SRZ ;  /* 0x0000000000407805 */ /* 0x000fe4000001ff00 */
[----:B------:R-:W-:Y:S02]  /*6d00*/  ISETP.NE.U32.OR P5, PT, R0, 0x1, !P1 ;  /* 0x000000010000780c */ /* 0x000fe40004fa5470 */
[----:B------:R-:W-:Y:S02]  /*6d10*/  CS2R R58, SRZ ;  /* 0x00000000003a7805 */ /* 0x000fe4000001ff00 */
[----:B------:R-:W-:Y:S02]  /*6d20*/  PLOP3.LUT P2, PT, PT, PT, UP1, 0x80, 0x8 ;  /* 0x000000000008781c */ /* 0x000fe40003f4f018 */
[----:B------:R-:W-:Y:S02]  /*6d30*/  CS2R R56, SRZ ;  /* 0x0000000000387805 */ /* 0x000fe4000001ff00 */
[----:B------:R-:W-:Y:S02]  /*6d40*/  LOP3.LUT P4, R86, R80, 0xff, RZ, 0xc0, !PT ;  /* 0x000000ff50567812 */ /* 0x000fe4000788c0ff */
[----:B------:R-:W-:Y:S02]  /*6d50*/  CS2R R50, SRZ ;  /* 0x0000000000327805 */ /* 0x000fe4000001ff00 */
[----:B------:R-:W-:Y:S02]  /*6d60*/  SEL R0, RZ, 0xffffffff, P3 ;  /* 0xffffffffff007807 */ /* 0x000fe40001800000 */
[----:B------:R-:W-:Y:S02]  /*6d70*/  CS2R R48, SRZ ;  /* 0x0000000000307805 */ /* 0x000fe4000001ff00 */
[----:B------:R-:W-:Y:S02]  /*6d80*/  P2R R97, PR, RZ, 0x20 ;  /* 0x00000020ff617803 */ /* 0x000fe40000000000 */
[----:B------:R-:W-:Y:S02]  /*6d90*/  @P5 SHF.L.U32 R2, R91, 0x1f, RZ ;  /* 0x0000001f5b025819 */ /* 0x000fe400000006ff */
[----:B------:R-:W-:Y:S02]  /*6da0*/  @P2 SEL R0, R5, R0, !P4 ;  /* 0x0000000005002207 */ /* 0x000fe40006000000 */
[----:B------:R-:W1:Y:S02]  /*6db0*/  @P5 SYNCS.PHASECHK.TRANS64.TRYWAIT P1, [UR43+0x70], R2 ;  /* 0x00007002ff0055a7 */ /* 0x000e64000802112b */
[----:B------:R-:W-:Y:S04]  /*6dc0*/  LOP3.LUT R0, R0, 0x1, RZ, 0xc0, !PT ;  /* 0x0000000100007812 */ /* 0x000fe800078ec0ff */
[----:B------:R-:W-:Y:S04]  /*6dd0*/  ISETP.NE.U32.AND P2, PT, R0, 0x1, PT ;  /* 0x000000010000780c */ /* 0x000fe80003f45070 */
[----:B------:R-:W-:Y:S01]  /*6de0*/  P2R R60, PR, RZ, 0x4 ;  /* 0x00000004ff3c7803 */ /* 0x000fe20000000000 */
[----:B------:R2:W4:Y:S01]  /*6df0*/  SYNCS.PHASECHK.TRANS64.TRYWAIT P0, [R98+URZ+0xe0], R3 ;  /* 0x0000e003620075a7 */ /* 0x00052200080011ff */
[----:B-1----:R-:W-:Y:S01]  /*6e00*/  @P5 SEL R46, RZ, 0x1, !P1 ;  /* 0x00000001ff2e5807 */ /* 0x002fe20004800000 */
[----:B--2---:R-:W-:Y:S06]  /*6e10*/  @!P5 BRA `(.L_x_114) ;  /* 0x000000000058d947 */ /* 0x004fec0003800000 */
[----:B------:R-:W-:Y:S01]  /*6e20*/  IMAD.MOV.U32 R75, RZ, RZ, RZ ;  /* 0x000000ffff4b7224 */ /* 0x000fe200078e00ff */
[----:B------:R-:W-:Y:S01]  /*6e30*/  ISETP.NE.AND P1, PT, R46, RZ, PT ;  /* 0x000000ff2e00720c */ /* 0x000fe20003f25270 */
[----:B------:R-:W-:Y:S01]  /*6e40*/  BSSY B0, `(.L_x_115) ;  /* 0x000000c000007945 */ /* 0x000fe20003800000 */
[----:B------:R-:W-:Y:S02]  /*6e50*/  CS2R R50, SRZ ;  /* 0x0000000000327805 */ /* 0x000fe4000001ff00 */
[----:B------:R-:W-:Y:S02]  /*6e60*/  CS2R R48, SRZ ;  /* 0x0000000000307805 */ /* 0x000fe4000001ff00 */
[----:B------:R-:W-:Y:S02]  /*6e70*/  CS2R R58, SRZ ;  /* 0x00000000003a7805 */ /* 0x000fe4000001ff00 */
[----:B------:R-:W-:Y:S02]  /*6e80*/  CS2R R56, SRZ ;  /* 0x0000000000387805 */ /* 0x000fe4000001ff00 */
[----:B------:R-:W-:Y:S02]  /*6e90*/  CS2R R66, SRZ ;  /* 0x0000000000427805 */ /* 0x000fe4000001ff00 */
[----:B------:R-:W-:Y:S02]  /*6ea0*/  CS2R R64, SRZ ;  /* 0x0000000000407805 */ /* 0x000fe4000001ff00 */
[----:B------:R-:W-:Y:S01]  /*6eb0*/  CS2R R72, SRZ ;  /* 0x0000000000487805 */ /* 0x000fe2000001ff00 */
[----:B------:R-:W-:Y:S06]  /*6ec0*/  @P1 BRA `(.L_x_116) ;  /* 0x00000000000c1947 */ /* 0x000fec0003800000 */
[----:B------:R-:W-:Y:S04]  /*6ed0*/  SHF.L.U32 R5, R91, 0x1f, RZ ;  /* 0x0000001f5b057819 */ /* 0x000fe800000006ff */
[----:B------:R-:W1:Y:S02]  /*6ee0*/  SYNCS.PHASECHK.TRANS64.TRYWAIT P1, [UR43+0x70], R5 ;  /* 0x00007005ff0075a7 */ /* 0x000e64000802112b */
[----:B-1----:R-:W-:Y:S05]  /*6ef0*/  @!P1 BRA `(.L_x_117) ;  /* 0x0000003c00e09947 */ /* 0x002fea0003800000 */
.L_x_116:
[----:B------:R-:W-:Y:S05]  /*6f00*/  BSYNC B0 ;  /* 0x0000000000007941 */ /* 0x000fea0003800000 */
.L_x_115:
[----:B------:R-:W-:Y:S01]  /*6f10*/  ISETP.NE.AND P1, PT, R60, RZ, PT ;  /* 0x000000ff3c00720c */ /* 0x000fe20003f25270 */
[----:B------:R-:W-:Y:S11]  /*6f20*/  HFMA2 R47, -RZ, RZ, 0, 5.9604644775390625e-08 ;  /* 0x00000001ff2f7431 */ /* 0x000ff600000001ff */
[----:B------:R-:W-:Y:S01]  /*6f30*/  @!UPT UIADD3 URZ, UPT, UPT, URZ, URZ, URZ ;  /* 0x000000fffffff290 */ /* 0x000fe2000fffe0ff */
[----:B------:R2:W1:Y:S04]  /*6f40*/  @P1 LDS.128 R48, [R94] ;  /* 0x000000005e301984 */ /* 0x0004680000000c00 */
[----:B------:R2:W1:Y:S04]  /*6f50*/  @P1 LDS.128 R56, [R93+0x10] ;  /* 0x000010005d381984 */ /* 0x0004680000000c00 */
[----:B------:R2:W1:Y:S04]  /*6f60*/  @P1 LDS.128 R64, [R92+0x20] ;  /* 0x000020005c401984 */ /* 0x0004680000000c00 */
[----:B------:R2:W1:Y:S02]  /*6f70*/  @P1 LDS.128 R72, [R88+0x30] ;  /* 0x0000300058481984 */ /* 0x0004640000000c00 */
.L_x_114:
[----:B------:R-:W-:Y:S05]  /*6f80*/  BSYNC B1 ;  /* 0x0000000000017941 */ /* 0x000fea0003800000 */
.L_x_113:
[----:B-1----:R-:W-:Y:S04]  /*6f90*/  SHF.R.U32.HI R0, RZ, 0x15, R39 ;  /* 0x00000015ff007819 */ /* 0x002fe80000011627 */
[----:B------:R-:W-:Y:S01]  /*6fa0*/  LOP3.LUT P1, RZ, R0, 0x3, R81, 0x48, !PT ;  /* 0x0000000300ff7812 */ /* 0x000fe20007824851 */
[----:B------:R-:W-:Y:S01]  /*6fb0*/  @!UPT UIADD3 URZ, UPT, UPT, URZ, URZ, URZ ;  /* 0x000000fffffff290 */ /* 0x000fe2000fffe0ff */
[----:B----4-:R-:W-:Y:S11]  /*6fc0*/  @P0 BRA `(.L_x_118) ;  /* 0x0000000000080947 */ /* 0x010ff60003800000 */
[----:B------:R-:W1:Y:S02]  /*6fd0*/  SYNCS.PHASECHK.TRANS64.TRYWAIT P0, [R98+URZ+0xe0], R3 ;  /* 0x0000e003620075a7 */ /* 0x000e6400080011ff */
[----:B-1----:R-:W-:Y:S05]  /*6fe0*/  @!P0 BRA `(.L_x_119) ;  /* 0x0000003c00bc8947 */ /* 0x002fea0003800000 */
.L_x_118:
[----:B------:R-:W-:Y:S05]  /*6ff0*/  @!P1 BRA `(.L_x_120) ;  /* 0x0000000000409947 */ /* 0x000fea0003800000 */
[----:B------:R-:W4:Y:S01]  /*7000*/  LDCU.64 UR8, c[0x4][0x70] ;  /* 0x01000e00ff0877ac */ /* 0x000f220008000a00 */
[----:B-1----:R-:W-:Y:S01]  /*7010*/  MOV R3, 0x0 ;  /* 0x0000000000037802 */ /* 0x002fe20000000f00 */
[----:B------:R-:W-:Y:S02]  /*7020*/  HFMA2 R12, -RZ, RZ, 0, 5.9604644775390625e-08 ;  /* 0x00000001ff0c7431 */ /* 0x000fe400000001ff */
[----:B------:R-:W-:Y:S02]  /*7030*/  IMAD.MOV.U32 R8, RZ, RZ, 0x192 ;  /* 0x00000192ff087424 */ /* 0x000fe400078e00ff */
[----:B------:R-:W-:Y:S01]  /*7040*/  IMAD.MOV.U32 R13, RZ, RZ, RZ ;  /* 0x000000ffff0d7224 */ /* 0x000fe200078e00ff */
[----:B------:R-:W1:Y:S01]  /*7050*/  LDCU.64 UR6, c[0x4][0x78] ;  /* 0x01000f00ff0677ac */ /* 0x000e620008000a00 */
[----:B------:R-:W2:Y:S01]  /*7060*/  LDC.64 R2, c[0x4][R3] ;  /* 0x0100000003027b82 */ /* 0x000ea20000000a00 */
[----:B------:R-:W5:Y:S01]  /*7070*/  LDCU.64 UR4, c[0x4][0x10] ;  /* 0x01000200ff0477ac */ /* 0x000f620008000a00 */
[----:B----4-:R-:W-:Y:S01]  /*7080*/  MOV R5, UR9 ;  /* 0x0000000900057c02 */ /* 0x010fe20008000f00 */
[----:B------:R-:W-:Y:S01]  /*7090*/  IMAD.U32 R4, RZ, RZ, UR8 ;  /* 0x00000008ff047e24 */ /* 0x000fe2000f8e00ff */
[----:B-1----:R-:W-:Y:S01]  /*70a0*/  MOV R7, UR7 ;  /* 0x0000000700077c02 */ /* 0x002fe20008000f00 */
[----:B------:R-:W-:Y:S01]  /*70b0*/  IMAD.U32 R6, RZ, RZ, UR6 ;  /* 0x00000006ff067e24 */ /* 0x000fe2000f8e00ff */
[----:B-----5:R-:W-:Y:S01]  /*70c0*/  MOV R11, UR5 ;  /* 0x00000005000b7c02 */ /* 0x020fe20008000f00 */
[----:B------:R-:W-:Y:S02]  /*70d0*/  IMAD.U32 R10, RZ, RZ, UR4 ;  /* 0x00000004ff0a7e24 */ /* 0x000fe4000f8e00ff */
[----:B------:R-:W-:Y:S07]  /*70e0*/  LEPC R20, `(.L_x_120) ;  /* 0x000000001014794e */ /* 0x000fee0000000000 */
[----:B--23--:R-:W-:Y:S05]  /*70f0*/  CALL.ABS.NOINC R2 ;  /* 0x0000000002007343 */ /* 0x00cfea0003c00000 */
.L_x_120:
[C---:B------:R-:W-:Y:S01]  /*7100*/  SHF.L.U32 R40, R48.reuse, 0x10, RZ ;  /* 0x0000001030287819 */ /* 0x040fe200000006ff */
[----:B------:R-:W-:Y:S05]  /*7110*/  WARPSYNC.ALL ;  /* 0x0000000000007948 */ /* 0x000fea0003800000 */
[----:B------:R-:W-:Y:S01]  /*7120*/  R2UR UR4, R39 ;  /* 0x00000000270472ca */ /* 0x000fe200000e0000 */
[----:B------:R-:W-:Y:S01]  /*7130*/  BSSY.RECONVERGENT B0, `(.L_x_121) ;  /* 0x0000088000007945 */ /* 0x000fe20003800200 */
[----:B------:R-:W-:Y:S02]  /*7140*/  LOP3.LUT R43, R48, 0xffff0000, RZ, 0xc0, !PT ;  /* 0xffff0000302b7812 */ /* 0x000fe400078ec0ff */
[----:B------:R-:W-:Y:S02]  /*7150*/  SHF.L.U32 R42, R49, 0x10, RZ ;  /* 0x00000010312a7819 */ /* 0x000fe400000006ff */
[----:B------:R-:W-:Y:S02]  /*7160*/  SHF.L.U32 R45, R51, 0x10, RZ ;  /* 0x00000010332d7819 */ /* 0x000fe400000006ff */
[----:B------:R-:W-:Y:S02]  /*7170*/  LOP3.LUT R44, R75, 0xffff0000, RZ, 0xc0, !PT ;  /* 0xffff00004b2c7812 */ /* 0x000fe400078ec0ff */
[----:B------:R-:W-:Y:S03]  /*7180*/  ISETP.NE.AND P0, PT, R96, RZ, PT ;  /* 0x000000ff6000720c */ /* 0x000fe60003f05270 */
[----:B------:R-:W3:Y:S02]  /*7190*/  LDTM.x32 R4, tmem[UR4] ;  /* 0x00000004000479ee */ /* 0x000ee400082c0000 */
[C---:B---3--:R-:W-:Y:S01]  /*71a0*/  FMUL R0, R38.reuse, R4 ;  /* 0x0000000426007220 */ /* 0x048fe20000400000 */
[C---:B------:R-:W-:Y:S01]  /*71b0*/  FMUL R2, R38.reuse, R5 ;  /* 0x0000000526027220 */ /* 0x040fe20000400000 */
[C---:B-1----:R-:W-:Y:S01]  /*71c0*/  FMUL R3, R38.reuse, R6 ;  /* 0x0000000626037220 */ /* 0x042fe20000400000 */
[----:B------:R-:W-:Y:S01]  /*71d0*/  FMUL R7, R38, R7 ;  /* 0x0000000726077220 */ /* 0x000fe20000400000 */
[----:B------:R-:W-:Y:S01]  /*71e0*/  FFMA R0, R41, R40, R0 ;  /* 0x0000002829007223 */ /* 0x000fe20000000000 */
[----:B------:R-:W-:Y:S01]  /*71f0*/  LOP3.LUT R40, R49, 0xffff0000, RZ, 0xc0, !PT ;  /* 0xffff000031287812 */ /* 0x000fe200078ec0ff */
[C---:B------:R-:W-:Y:S01]  /*7200*/  FFMA R2, R41.reuse, R43, R2 ;  /* 0x0000002b29027223 */ /* 0x040fe20000000002 */
[C---:B------:R-:W-:Y:S01]  /*7210*/  SHF.L.U32 R43, R50.reuse, 0x10, RZ ;  /* 0x00000010322b7819 */ /* 0x040fe200000006ff */
[C---:B------:R-:W-:Y:S01]  /*7220*/  FFMA R3, R41.reuse, R42, R3 ;  /* 0x0000002a29037223 */ /* 0x040fe20000000003 */
[----:B------:R-:W-:Y:S01]  /*7230*/  LOP3.LUT R42, R50, 0xffff0000, RZ, 0xc0, !PT ;  /* 0xffff0000322a7812 */ /* 0x000fe200078ec0ff */
[----:B------:R-:W-:Y:S01]  /*7240*/  FMUL R4, R38, R8 ;  /* 0x0000000826047220 */ /* 0x000fe20000400000 */
[----:B------:R-:W-:Y:S01]  /*7250*/  F2FP.BF16.F32.PACK_AB R52, R2, R0 ;  /* 0x000000000234723e */ /* 0x000fe200000010ff */
[----:B------:R-:W-:Y:S01]  /*7260*/  FFMA R7, R41, R40, R7 ;  /* 0x0000002829077223 */ /* 0x000fe20000000007 */
[----:B------:R-:W-:Y:S01]  /*7270*/  LOP3.LUT R40, R51, 0xffff0000, RZ, 0xc0, !PT ;  /* 0xffff000033287812 */ /* 0x000fe200078ec0ff */
[C---:B------:R-:W-:Y:S01]  /*7280*/  FMUL R5, R38.reuse, R9 ;  /* 0x0000000926057220 */ /* 0x040fe20000400000 */
[C---:B------:R-:W-:Y:S01]  /*7290*/  FMUL R6, R38.reuse, R10 ;  /* 0x0000000a26067220 */ /* 0x040fe20000400000 */
[----:B------:R-:W-:Y:S01]  /*72a0*/  FMUL R11, R38, R11 ;  /* 0x0000000b260b7220 */ /* 0x000fe20000400000 */
[----:B------:R-:W-:Y:S01]  /*72b0*/  F2FP.BF16.F32.PACK_AB R53, R7, R3 ;  /* 0x000000030735723e */ /* 0x000fe200000010ff */
[C---:B------:R-:W-:Y:S01]  /*72c0*/  FFMA R4, R41.reuse, R43, R4 ;  /* 0x0000002b29047223 */ /* 0x040fe20000000004 */
[C---:B------:R-:W-:Y:S01]  /*72d0*/  SHF.L.U32 R43, R56.reuse, 0x10, RZ ;  /* 0x00000010382b7819 */ /* 0x040fe200000006ff */
[----:B------:R-:W-:Y:S01]  /*72e0*/  FFMA R5, R41, R42, R5 ;  /* 0x0000002a29057223 */ /* 0x000fe20000000005 */
[----:B------:R-:W-:Y:S01]  /*72f0*/  LOP3.LUT R42, R57, 0xffff0000, RZ, 0xc0, !PT ;  /* 0xffff0000392a7812 */ /* 0x000fe200078ec0ff */
[----:B------:R-:W-:Y:S01]  /*7300*/  FFMA R6, R41, R45, R6 ;  /* 0x0000002d29067223 */ /* 0x000fe20000000006 */
[----:B------:R-:W-:Y:S01]  /*7310*/  SHF.L.U32 R45, R57, 0x10, RZ ;  /* 0x00000010392d7819 */ /* 0x000fe200000006ff */
[----:B------:R-:W-:Y:S01]  /*7320*/  FFMA R11, R41, R40, R11 ;  /* 0x00000028290b7223 */ /* 0x000fe2000000000b */
[----:B------:R-:W-:Y:S01]  /*7330*/  LOP3.LUT R40, R56, 0xffff0000, RZ, 0xc0, !PT ;  /* 0xffff000038287812 */ /* 0x000fe200078ec0ff */
[C---:B------:R-:W-:Y:S01]  /*7340*/  FMUL R8, R38.reuse, R12 ;  /* 0x0000000c26087220 */ /* 0x040fe20000400000 */
[----:B------:R-:W-:Y:S01]  /*7350*/  F2FP.BF16.F32.PACK_AB R54, R5, R4 ;  /* 0x000000040536723e */ /* 0x000fe200000010ff */
[C---:B------:R-:W-:Y:S01]  /*7360*/  FMUL R9, R38.reuse, R13 ;  /* 0x0000000d26097220 */ /* 0x040fe20000400000 */
[----:B------:R-:W-:Y:S01]  /*7370*/  F2FP.BF16.F32.PACK_AB R55, R11, R6 ;  /* 0x000000060b37723e */ /* 0x000fe200000010ff */
[C---:B------:R-:W-:Y:S01]  /*7380*/  FMUL R10, R38.reuse, R14 ;  /* 0x0000000e260a7220 */ /* 0x040fe20000400000 */
[----:B------:R-:W-:Y:S01]  /*7390*/  FMUL R15, R38, R15 ;  /* 0x0000000f260f7220 */ /* 0x000fe20000400000 */
[----:B------:R-:W-:Y:S01]  /*73a0*/  FFMA R8, R41, R43, R8 ;  /* 0x0000002b29087223 */ /* 0x000fe20000000008 */
[----:B------:R-:W-:Y:S01]  /*73b0*/  SHF.L.U32 R43, R59, 0x10, RZ ;  /* 0x000000103b2b7819 */ /* 0x000fe200000006ff */
[C---:B------:R-:W-:Y:S01]  /*73c0*/  FFMA R9, R41.reuse, R40, R9 ;  /* 0x0000002829097223 */ /* 0x040fe20000000009 */
[C---:B------:R-:W-:Y:S01]  /*73d0*/  SHF.L.U32 R40, R58.reuse, 0x10, RZ ;  /* 0x000000103a287819 */ /* 0x040fe200000006ff */
        /* <DEDUP_REMOVED lines=8> */
[----:B------:R-:W-:Y:S01]  /*7460*/  FMUL R14, R38, R18 ;  /* 0x00000012260e7220 */ /* 0x000fe20000400000 */
[----:B------:R-:W-:Y:S01]  /*7470*/  FFMA R12, R41, R40, R12 ;  /* 0x00000028290c7223 */ /* 0x000fe2000000000c */
[----:B------:R-:W-:Y:S01]  /*7480*/  LOP3.LUT R40, R59, 0xffff0000, RZ, 0xc0, !PT ;  /* 0xffff00003b287812 */ /* 0x000fe200078ec0ff */
[C---:B------:R-:W-:Y:S01]  /*7490*/  FFMA R13, R41.reuse, R42, R13 ;  /* 0x0000002a290d7223 */ /* 0x040fe2000000000d */
[----:B------:R-:W-:Y:S01]  /*74a0*/  LOP3.LUT R42, R64, 0xffff0000, RZ, 0xc0, !PT ;  /* 0xffff0000402a7812 */ /* 0x000fe200078ec0ff */
[----:B------:R-:W-:Y:S01]  /*74b0*/  FMUL R19, R38, R19 ;  /* 0x0000001326137220 */ /* 0x000fe20000400000 */
[----:B------:R-:W-:Y:S01]  /*74c0*/  FFMA R14, R41, R43, R14 ;  /* 0x0000002b290e7223 */ /* 0x000fe2000000000e */
[----:B------:R-:W-:Y:S01]  /*74d0*/  SHF.L.U32 R43, R64, 0x10, RZ ;  /* 0x00000010402b7819 */ /* 0x000fe200000006ff */
[----:B------:R1:W-:Y:S01]  /*74e0*/  STS.128 [R94], R52 ;  /* 0x000000345e007388 */ /* 0x0003e20000000c00 */
[----:B------:R-:W-:Y:S01]  /*74f0*/  F2FP.BF16.F32.PACK_AB R70, R13, R12 ;  /* 0x0000000c0d46723e */ /* 0x000fe200000010ff */
[C---:B------:R-:W-:Y:S01]  /*7500*/  FMUL R16, R38.reuse, R20 ;  /* 0x0000001426107220 */ /* 0x040fe20000400000 */
        /* <DEDUP_REMOVED lines=8> */
[C---:B------:R-:W-:Y:S01]  /*7590*/  FFMA R17, R41.reuse, R42, R17 ;  /* 0x0000002a29117223 */ /* 0x040fe20000000011 */
[----:B------:R-:W-:Y:S01]  /*75a0*/  FFMA R18, R41, R45, R18 ;  /* 0x0000002d29127223 */ /* 0x000fe20000000012 */
[----:B------:R1:W-:Y:S01]  /*75b0*/  STS.128 [R93+0x10], R68 ;  /* 0x000010445d007388 */ /* 0x0003e20000000c00 */
[----:B------:R-:W-:Y:S01]  /*75c0*/  SHF.L.U32 R45, R67, 0x10, RZ ;  /* 0x00000010432d7819 */ /* 0x000fe200000006ff */
[----:B------:R-:W-:Y:S01]  /*75d0*/  FFMA R23, R41, R40, R23 ;  /* 0x0000002829177223 */ /* 0x000fe20000000017 */
[----:B------:R-:W-:Y:S01]  /*75e0*/  LOP3.LUT R40, R66, 0xffff0000, RZ, 0xc0, !PT ;  /* 0xffff000042287812 */ /* 0x000fe200078ec0ff */
[C---:B------:R-:W-:Y:S01]  /*75f0*/  FMUL R20, R38.reuse, R24 ;  /* 0x0000001826147220 */ /* 0x040fe20000400000 */
[----:B------:R-:W-:Y:S01]  /*7600*/  LOP3.LUT R42, R67, 0xffff0000, RZ, 0xc0, !PT ;  /* 0xffff0000432a7812 */ /* 0x000fe200078ec0ff */
[C---:B------:R-:W-:Y:S01]  /*7610*/  FMUL R21, R38.reuse, R25 ;  /* 0x0000001926157220 */ /* 0x040fe20000400000 */
[----:B------:R-:W-:Y:S01]  /*7620*/  F2FP.BF16.F32.PACK_AB R100, R17, R16 ;  /* 0x000000101164723e */ /* 0x000fe200000010ff */
[C---:B------:R-:W-:Y:S01]  /*7630*/  FMUL R22, R38.reuse, R26 ;  /* 0x0000001a26167220 */ /* 0x040fe20000400000 */
[----:B------:R-:W-:Y:S01]  /*7640*/  FMUL R27, R38, R27 ;  /* 0x0000001b261b7220 */ /* 0x000fe20000400000 */
[C---:B------:R-:W-:Y:S01]  /*7650*/  FFMA R20, R41.reuse, R43, R20 ;  /* 0x0000002b29147223 */ /* 0x040fe20000000014 */
[C---:B------:R-:W-:Y:S01]  /*7660*/  FFMA R21, R41.reuse, R40, R21 ;  /* 0x0000002829157223 */ /* 0x040fe20000000015 */
[C---:B------:R-:W-:Y:S01]  /*7670*/  FFMA R22, R41.reuse, R45, R22 ;  /* 0x0000002d29167223 */ /* 0x040fe20000000016 */
[----:B------:R-:W-:Y:S01]  /*7680*/  FFMA R27, R41, R42, R27 ;  /* 0x0000002a291b7223 */ /* 0x000fe2000000001b */
[----:B------:R-:W-:Y:S01]  /*7690*/  SHF.L.U32 R40, R72, 0x10, RZ ;  /* 0x0000001048287819 */ /* 0x000fe200000006ff */
[----:B------:R-:W-:Y:S01]  /*76a0*/  FMUL R24, R38, R28 ;  /* 0x0000001c26187220 */ /* 0x000fe20000400000 */
[----:B------:R-:W-:Y:S01]  /*76b0*/  LOP3.LUT R42, R72, 0xffff0000, RZ, 0xc0, !PT ;  /* 0xffff0000482a7812 */ /* 0x000fe200078ec0ff */
[C---:B------:R-:W-:Y:S01]  /*76c0*/  FMUL R25, R38.reuse, R29 ;  /* 0x0000001d26197220 */ /* 0x040fe20000400000 */
[----:B------:R-:W-:Y:S01]  /*76d0*/  SHF.L.U32 R43, R73, 0x10, RZ ;  /* 0x00000010492b7819 */ /* 0x000fe200000006ff */
[C---:B------:R-:W-:Y:S01]  /*76e0*/  FMUL R26, R38.reuse, R30 ;  /* 0x0000001e261a7220 */ /* 0x040fe20000400000 */
[C---:B------:R-:W-:Y:S01]  /*76f0*/  FFMA R24, R41.reuse, R40, R24 ;  /* 0x0000002829187223 */ /* 0x040fe20000000018 */
[----:B------:R-:W-:Y:S01]  /*7700*/  FFMA R25, R41, R42, R25 ;  /* 0x0000002a29197223 */ /* 0x000fe20000000019 */
[----:B------:R-:W-:Y:S01]  /*7710*/  LOP3.LUT R40, R73, 0xffff0000, RZ, 0xc0, !PT ;  /* 0xffff000049287812 */ /* 0x000fe200078ec0ff */
[----:B------:R-:W-:Y:S01]  /*7720*/  FFMA R26, R41, R43, R26 ;  /* 0x0000002b291a7223 */ /* 0x000fe2000000001a */
[----:B------:R-:W-:Y:S01]  /*7730*/  FMUL R31, R38, R31 ;  /* 0x0000001f261f7220 */ /* 0x000fe20000400000 */
[----:B------:R-:W-:Y:S01]  /*7740*/  SHF.L.U32 R43, R74, 0x10, RZ ;  /* 0x000000104a2b7819 */ /* 0x000fe200000006ff */
[----:B------:R-:W-:Y:S01]  /*7750*/  FMUL R28, R38, R32 ;  /* 0x00000020261c7220 */ /* 0x000fe20000400000 */
[----:B------:R-:W-:Y:S01]  /*7760*/  LOP3.LUT R42, R74, 0xffff0000, RZ, 0xc0, !PT ;  /* 0xffff00004a2a7812 */ /* 0x000fe200078ec0ff */
[C---:B------:R-:W-:Y:S01]  /*7770*/  FMUL R29, R38.reuse, R33 ;  /* 0x00000021261d7220 */ /* 0x040fe20000400000 */
[----:B------:R-:W-:Y:S01]  /*7780*/  SHF.L.U32 R45, R75, 0x10, RZ ;  /* 0x000000104b2d7819 */ /* 0x000fe200000006ff */
[C---:B------:R-:W-:Y:S01]  /*7790*/  FMUL R30, R38.reuse, R34 ;  /* 0x00000022261e7220 */ /* 0x040fe20000400000 */
[----:B------:R-:W-:Y:S01]  /*77a0*/  FFMA R31, R41, R40, R31 ;  /* 0x00000028291f7223 */ /* 0x000fe2000000001f */
[----:B------:R-:W-:Y:S01]  /*77b0*/  FMUL R35, R38, R35 ;  /* 0x0000002326237220 */ /* 0x000fe20000400000 */
[----:B------:R-:W-:Y:S01]  /*77c0*/  F2FP.BF16.F32.PACK_AB R101, R23, R18 ;  /* 0x000000121765723e */ /* 0x000fe200000010ff */
[----:B------:R-:W-:Y:S01]  /*77d0*/  FFMA R28, R41, R43, R28 ;  /* 0x0000002b291c7223 */ /* 0x000fe2000000001c */
[----:B------:R-:W-:Y:S01]  /*77e0*/  F2FP.BF16.F32.PACK_AB R102, R21, R20 ;  /* 0x000000141566723e */ /* 0x000fe200000010ff */
[----:B------:R-:W-:Y:S01]  /*77f0*/  FFMA R29, R41, R42, R29 ;  /* 0x0000002a291d7223 */ /* 0x000fe2000000001d */
[----:B------:R-:W-:Y:S01]  /*7800*/  F2FP.BF16.F32.PACK_AB R103, R27, R22 ;  /* 0x000000161b67723e */ /* 0x000fe200000010ff */
[C---:B------:R-:W-:Y:S01]  /*7810*/  FFMA R30, R41.reuse, R45, R30 ;  /* 0x0000002d291e7223 */ /* 0x040fe2000000001e */
[----:B------:R-:W-:Y:S01]  /*7820*/  FFMA R35, R41, R44, R35 ;  /* 0x0000002c29237223 */ /* 0x000fe20000000023 */
[----:B------:R-:W-:Y:S02]  /*7830*/  F2FP.BF16.F32.PACK_AB R104, R25, R24 ;  /* 0x000000181968723e */ /* 0x000fe400000010ff */
[----:B------:R1:W-:Y:S01]  /*7840*/  STS.128 [R92+0x20], R100 ;  /* 0x000020645c007388 */ /* 0x0003e20000000c00 */
[----:B------:R-:W-:Y:S02]  /*7850*/  F2FP.BF16.F32.PACK_AB R105, R31, R26 ;  /* 0x0000001a1f69723e */ /* 0x000fe400000010ff */
[----:B------:R-:W-:Y:S02]  /*7860*/  F2FP.BF16.F32.PACK_AB R106, R29, R28 ;  /* 0x0000001c1d6a723e */ /* 0x000fe400000010ff */
[----:B------:R-:W-:Y:S05]  /*7870*/  F2FP.BF16.F32.PACK_AB R107, R35, R30 ;  /* 0x0000001e236b723e */ /* 0x000fea00000010ff */
[----:B------:R1:W-:Y:S01]  /*7880*/  STS.128 [R88+0x30], R104 ;  /* 0x0000306858007388 */ /* 0x0003e20000000c00 */
[----:B------:R-:W-:Y:S01]  /*7890*/  @!PT LDS RZ, [RZ] ;  /* 0x00000000fffff984 */ /* 0x000fe20000000800 */
[----:B------:R-:W-:Y:S01]  /*78a0*/  @!PT LDS RZ, [RZ] ;  /* 0x00000000fffff984 */ /* 0x000fe20000000800 */
[----:B------:R-:W-:Y:S01]  /*78b0*/  @!PT LDS RZ, [RZ] ;  /* 0x00000000fffff984 */ /* 0x000fe20000000800 */
[----:B------:R-:W-:Y:S01]  /*78c0*/  @!PT LDS RZ, [RZ] ;  /* 0x00000000fffff984 */ /* 0x000fe20000000800 */
[----:B------:R3:W-:Y:S07]  /*78d0*/  MEMBAR.ALL.CTA ;  /* 0x0000000000007992 */ /* 0x0007ee0000008000 */
[----:B---3--:R-:W3:Y:S02]  /*78e0*/  FENCE.VIEW.ASYNC.S ;  /* 0x00000000000073c6 */ /* 0x008ee40000000000 */
[----:B---3--:R-:W-:Y:S06]  /*78f0*/  BAR.SYNC.DEFER_BLOCKING 0x1, 0x80 ;  /* 0x0042000000007b1d */ /* 0x008fec0000010000 */
[----:B------:R-:W-:Y:S05]  /*7900*/  @P0 BRA `(.L_x_122) ;  /* 0x0000000000280947 */ /* 0x000fea0003800000 */
[----:B------:R-:W3:Y:S01]  /*7910*/  LDCU.64 UR6, c[0x0][0x348] ;  /* 0x00006900ff0677ac */ /* 0x000ee20008000a00 */
[----:B------:R-:W-:Y:S01]  /*7920*/  UIADD3 UR4, UPT, UPT, UR43, 0x200, URZ ;  /* 0x000002002b047890 */ /* 0x000fe2000fffe0ff */
[----:B------:R-:W-:Y:S05]  /*7930*/  UMOV UR51, UR44 ;  /* 0x0000002c00337c82 */ /* 0x000fea0008000000 */
[----:B------:R-:W-:Y:S04]  /*7940*/  MOV R85, UR4 ;  /* 0x0000000400557c02 */ /* 0x000fe80008000f00 */
[----:B------:R-:W-:Y:S01]  /*7950*/  R2UR UR48, R85 ;  /* 0x00000000553072ca */ /* 0x000fe200000e0000 */
[----:B---3--:R-:W-:Y:S04]  /*7960*/  UIADD3 UR4, UP0, UPT, UR6, 0xa80, URZ ;  /* 0x00000a8006047890 */ /* 0x008fe8000ff1e0ff */
[----:B------:R-:W-:Y:S09]  /*7970*/  UIADD3.X UR5, UPT, UPT, URZ, UR7, URZ, UP0, !UPT ;  /* 0x00000007ff057290 */ /* 0x000ff200087fe4ff */
[----:B------:R3:W-:Y:S01]  /*7980*/  UTMASTG.3D [UR48], [UR4] ;  /* 0x00000030040073b5 */ /* 0x0007e20008010000 */
[----:B------:R0:W-:Y:S01]  /*7990*/  UTMACMDFLUSH ;  /* 0x00000000000079b7 */ /* 0x0001e20000000000 */
[----:B---3--:R-:W-:Y:S04]  /*79a0*/  DEPBAR.LE SB0, 0x1 ;  /* 0x000080400000791a */ /* 0x008fe80000000000 */
.L_x_122:
[----:B------:R-:W-:Y:S05]  /*79b0*/  BSYNC.RECONVERGENT B0 ;  /* 0x0000000000007941 */ /* 0x000fea0003800200 */
.L_x_121:
[----:B------:R-:W-:Y:S01]  /*79c0*/  BAR.SYNC.DEFER_BLOCKING 0x1, 0x80 ;  /* 0x0042000000007b1d */ /* 0x000fe20000010000 */
[----:B------:R-:W-:Y:S01]  /*79d0*/  ISETP.NE.AND P1, PT, R97, RZ, PT ;  /* 0x000000ff6100720c */ /* 0x000fe20003f25270 */
[----:B------:R-:W-:Y:S01]  /*79e0*/  UISETP.NE.AND UP0, UPT, UR47, URZ, UPT ;  /* 0x000000ff2f00728c */ /* 0x000fe2000bf05270 */
[----:B------:R-:W-:Y:S11]  /*79f0*/  LEA R3, R47, UR43, 0x3 ;  /* 0x0000002b2f037c11 */ /* 0x000ff6000f8e18ff */
[----:B------:R-:W-:Y:S01]  /*7a00*/  @P1 SHF.L.U32 R4, R91, 0x1f, RZ ;  /* 0x0000001f5b041819 */ /* 0x000fe200000006ff */
[----:B------:R-:W-:Y:S06]  /*7a10*/  BRA.U !UP0, `(.L_x_123) ;  /* 0x0000000108247547 */ /* 0x000fec000b800000 */
[----:B------:R-:W3:Y:S01]  /*7a20*/  S2R R0, SR_CgaCtaId ;  /* 0x0000000000007919 */ /* 0x000ee20000008800 */
[----:B------:R-:W-:Y:S01]  /*7a30*/  IMAD.U32 R2, RZ, RZ, UR46 ;  /* 0x0000002eff027e24 */ /* 0x000fe2000f8e00ff */
[----:B------:R-:W-:Y:S04]  /*7a40*/  UIADD3 UR4, UPT, UPT, UR46, 0x1, URZ ;  /* 0x000000012e047890 */ /* 0x000fe8000fffe0ff */
[----:B------:R-:W-:Y:S01]  /*7a50*/  @P1 LEA R2, R2, UR43, 0x3 ;  /* 0x0000002b02021c11 */ /* 0x000fe2000f8e18ff */
[----:B------:R-:W-:Y:S04]  /*7a60*/  UISETP.NE.AND UP0, UPT, UR4, 0x4, UPT ;  /* 0x000000040400788c */ /* 0x000fe8000bf05270 */
[----:B------:R-:W-:Y:S01]  /*7a70*/  @P1 VIADD R5, R2, 0x90 ;  /* 0x0000009002051836 */ /* 0x000fe20000000000 */
[----:B------:R-:W-:Y:S04]  /*7a80*/  USEL UR46, UR4, URZ, UP0 ;  /* 0x000000ff042e7287 */ /* 0x000fe80008000000 */
[----:B---3--:R-:W-:Y:S04]  /*7a90*/  @P1 PRMT R0, R0, 0x654, R5 ;  /* 0x0000065400001816 */ /* 0x008fe80000000005 */
[----:B------:R3:W-:Y:S04]  /*7aa0*/  @P1 SYNCS.ARRIVE.TRANS64.RED.A1T0 RZ, [R0+URZ], RZ ;  /* 0x000000ff00ff19a7 */ /* 0x0007e800081004ff */
.L_x_123:
[----:B------:R-:W4:Y:S01]  /*7ab0*/  @P1 SYNCS.PHASECHK.TRANS64.TRYWAIT P0, [R3+URZ+0x70], R4 ;  /* 0x00007004030015a7 */ /* 0x000f2200080011ff */
[----:B------:R-:W-:Y:S01]  /*7ac0*/  BSSY B1, `(.L_x_124) ;  /* 0x0000016000017945 */ /* 0x000fe20003800000 */
[----:B----4-:R-:W-:Y:S03]  /*7ad0*/  @P1 SEL R46, RZ, 0x1, !P0 ;  /* 0x00000001ff2e1807 */ /* 0x010fe60004000000 */
[----:B------:R-:W-:Y:S05]  /*7ae0*/  @!P1 BRA `(.L_x_125) ;  /* 0x00000000004c9947 */ /* 0x000fea0003800000 */
[----:B------:R-:W-:Y:S01]  /*7af0*/  ISETP.NE.AND P0, PT, R46, RZ, PT ;  /* 0x000000ff2e00720c */ /* 0x000fe20003f05270 */
[----:B------:R-:W-:Y:S01]  /*7b00*/  BSSY B0, `(.L_x_126) ;  /* 0x000000b000007945 */ /* 0x000fe20003800000 */
[----:B------:R-:W-:Y:S11]  /*7b10*/  ISETP.NE.AND P1, PT, R60, RZ, PT ;  /* 0x000000ff3c00720c */ /* 0x000ff60003f25270 */
[----:B------:R-:W-:Y:S02]  /*7b20*/  @!UPT UIADD3 URZ, UPT, UPT, URZ, URZ, URZ ;  /* 0x000000fffffff290 */ /* 0x000fe4000fffe0ff */
[C---:B------:R-:W-:Y:S01]  /*7b30*/  @P1 IMAD R6, R47.reuse, 0x2000, R94 ;  /* 0x000020002f061824 */ /* 0x040fe200078e025e */
[C---:B------:R-:W-:Y:S01]  /*7b40*/  @P1 LEA R4, R47.reuse, R92, 0xd ;  /* 0x0000005c2f041211 */ /* 0x040fe200078e68ff */
[C---:B------:R-:W-:Y:S02]  /*7b50*/  @P1 IMAD R5, R47.reuse, 0x2000, R93 ;  /* 0x000020002f051824 */ /* 0x040fe400078e025d */
[----:B------:R-:W-:Y:S01]  /*7b60*/  @P1 IMAD R2, R47, 0x2000, R88 ;  /* 0x000020002f021824 */ /* 0x000fe200078e0258 */
[----:B------:R-:W-:Y:S06]  /*7b70*/  @P0 BRA `(.L_x_127) ;  /* 0x00000000000c0947 */ /* 0x000fec0003800000 */
[----:B---3--:R-:W-:Y:S04]  /*7b80*/  SHF.L.U32 R0, R91, 0x1f, RZ ;  /* 0x0000001f5b007819 */ /* 0x008fe800000006ff */
[----:B------:R-:W3:Y:S02]  /*7b90*/  SYNCS.PHASECHK.TRANS64.TRYWAIT P0, [R3+URZ+0x70], R0 ;  /* 0x00007000030075a7 */ /* 0x000ee400080011ff */
[----:B---3--:R-:W-:Y:S05]  /*7ba0*/  @!P0 BRA `(.L_x_128) ;  /* 0x0000003000e08947 */ /* 0x008fea0003800000 */
.L_x_127:
[----:B------:R-:W-:Y:S05]  /*7bb0*/  BSYNC B0 ;  /* 0x0000000000007941 */ /* 0x000fea0003800000 */
.L_x_126:
[----:B------:R-:W-:Y:S02]  /*7bc0*/  ISETP.NE.AND P0, PT, R60, RZ, PT ;  /* 0x000000ff3c00720c */ /* 0x000fe40003f05270 */
[----:B------:R-:W-:Y:S11]  /*7bd0*/  IADD3 R47, PT, PT, R47, 0x1, RZ ;  /* 0x000000012f2f7810 */ /* 0x000ff60007ffe0ff */
[----:B------:R4:W1:Y:S04]  /*7be0*/  @P0 LDS.128 R48, [R6] ;  /* 0x0000000006300984 */ /* 0x0008680000000c00 */
[----:B------:R4:W1:Y:S04]  /*7bf0*/  @P0 LDS.128 R56, [R5+0x10] ;  /* 0x0000100005380984 */ /* 0x0008680000000c00 */
[----:B------:R4:W1:Y:S04]  /*7c00*/  @P0 LDS.128 R64, [R4+0x20] ;  /* 0x0000200004400984 */ /* 0x0008680000000c00 */
[----:B------:R4:W1:Y:S02]  /*7c10*/  @P0 LDS.128 R72, [R2+0x30] ;  /* 0x0000300002480984 */ /* 0x0008640000000c00 */
.L_x_125:
[----:B------:R-:W-:Y:S05]  /*7c20*/  BSYNC B1 ;  /* 0x0000000000017941 */ /* 0x000fea0003800000 */
.L_x_124:
[----:B---3--:R-:W-:Y:S05]  /*7c30*/  VIADD R0, R39, 0x20 ;  /* 0x0000002027007836 */ /* 0x008fea0000000000 */
[----:B------:R-:W-:Y:S04]  /*7c40*/  SHF.R.U32.HI R0, RZ, 0x15, R0 ;  /* 0x00000015ff007819 */ /* 0x000fe80000011600 */
[----:B------:R-:W-:Y:S11]  /*7c50*/  LOP3.LUT P0, RZ, R0, 0x3, R81, 0x48, !PT ;  /* 0x0000000300ff7812 */ /* 0x000ff60007804851 */
[----:B------:R-:W-:Y:S02]  /*7c60*/  @!UPT UIADD3 URZ, UPT, UPT, URZ, URZ, URZ ;  /* 0x000000fffffff290 */ /* 0x000fe4000fffe0ff */
[----:B------:R-:W-:Y:S05]  /*7c70*/  @!P0 BRA `(.L_x_129) ;  /* 0x0000000000408947 */ /* 0x000fea0003800000 */
[----:B------:R-:W3:Y:S01]  /*7c80*/  LDCU.64 UR8, c[0x4][0x70] ;  /* 0x01000e00ff0877ac */ /* 0x000ee20008000a00 */
[----:B------:R-:W-:Y:S01]  /*7c90*/  MOV R3, 0x0 ;  /* 0x0000000000037802 */ /* 0x000fe20000000f00 */
[----:B------:R-:W-:Y:S02]  /*7ca0*/  HFMA2 R12, -RZ, RZ, 0, 5.9604644775390625e-08 ;  /* 0x00000001ff0c7431 */ /* 0x000fe400000001ff */
[----:B------:R-:W-:Y:S02]  /*7cb0*/  IMAD.MOV.U32 R8, RZ, RZ, 0x192 ;  /* 0x00000192ff087424 */ /* 0x000fe400078e00ff */
[----:B------:R-:W-:Y:S01]  /*7cc0*/  IMAD.MOV.U32 R13, RZ, RZ, RZ ;  /* 0x000000ffff0d7224 */ /* 0x000fe200078e00ff */
[----:B------:R-:W5:Y:S01]  /*7cd0*/  LDCU.64 UR6, c[0x4][0x78] ;  /* 0x01000f00ff0677ac */ /* 0x000f620008000a00 */
[----:B----4-:R-:W4:Y:S01]  /*7ce0*/  LDC.64 R2, c[0x4][R3] ;  /* 0x0100000003027b82 */ /* 0x010f220000000a00 */
[----:B------:R-:W2:Y:S01]  /*7cf0*/  LDCU.64 UR4, c[0x4][0x10] ;  /* 0x01000200ff0477ac */ /* 0x000ea20008000a00 */
[----:B---3--:R-:W-:Y:S01]  /*7d00*/  MOV R5, UR9 ;  /* 0x0000000900057c02 */ /* 0x008fe20008000f00 */
[----:B------:R-:W-:Y:S01]  /*7d10*/  IMAD.U32 R4, RZ, RZ, UR8 ;  /* 0x00000008ff047e24 */ /* 0x000fe2000f8e00ff */
[----:B-----5:R-:W-:Y:S01]  /*7d20*/  MOV R7, UR7 ;  /* 0x0000000700077c02 */ /* 0x020fe20008000f00 */
[----:B------:R-:W-:Y:S01]  /*7d30*/  IMAD.U32 R6, RZ, RZ, UR6 ;  /* 0x00000006ff067e24 */ /* 0x000fe2000f8e00ff */
[----:B--2---:R-:W-:Y:S01]  /*7d40*/  MOV R11, UR5 ;  /* 0x00000005000b7c02 */ /* 0x004fe20008000f00 */
[----:B------:R-:W-:Y:S02]  /*7d50*/  IMAD.U32 R10, RZ, RZ, UR4 ;  /* 0x00000004ff0a7e24 */ /* 0x000fe4000f8e00ff */
[----:B------:R-:W-:Y:S07]  /*7d60*/  LEPC R20, `(.L_x_129) ;  /* 0x000000001014794e */ /* 0x000fee0000000000 */
[----:B-1--4-:R-:W-:Y:S05]  /*7d70*/  CALL.ABS.NOINC R2 ;  /* 0x0000000002007343 */ /* 0x012fea0003c00000 */
.L_x_129:
[C---:B-1----:R-:W-:Y:S01]  /*7d80*/  SHF.L.U32 R40, R48.reuse, 0x10, RZ ;  /* 0x0000001030287819 */ /* 0x042fe200000006ff */
[----:B------:R-:W-:Y:S05]  /*7d90*/  WARPSYNC.ALL ;  /* 0x0000000000007948 */ /* 0x000fea0003800000 */
[----:B------:R-:W-:Y:S01]  /*7da0*/  R2UR UR4, R39 ;  /* 0x00000000270472ca */ /* 0x000fe200000e0000 */
[----:B------:R-:W1:Y:S01]  /*7db0*/  S2R R99, SR_CgaCtaId ;  /* 0x0000000000637919 */ /* 0x000e620000008800 */
[----:B------:R-:W-:Y:S01]  /*7dc0*/  LOP3.LUT R43, R48, 0xffff0000, RZ, 0xc0, !PT ;  /* 0xffff0000302b7812 */ /* 0x000fe200078ec0ff */
[----:B------:R-:W-:Y:S01]  /*7dd0*/  BSSY.RECONVERGENT B0, `(.L_x_130) ;  /* 0x000008e000007945 */ /* 0x000fe20003800200 */
[----:B------:R-:W-:Y:S02]  /*7de0*/  LOP3.LUT R42, R49, 0xffff0000, RZ, 0xc0, !PT ;  /* 0xffff0000312a7812 */ /* 0x000fe400078ec0ff */
[----:B------:R-:W-:Y:S02]  /*7df0*/  LOP3.LUT R44, R50, 0xffff0000, RZ, 0xc0, !PT ;  /* 0xffff0000322c7812 */ /* 0x000fe400078ec0ff */
[----:B------:R-:W-:Y:S02]  /*7e00*/  SHF.L.U32 R45, R59, 0x10, RZ ;  /* 0x000000103b2d7819 */ /* 0x000fe400000006ff */
[----:B------:R-:W-:Y:S02]  /*7e10*/  ISETP.NE.AND P6, PT, R97, RZ, PT ;  /* 0x000000ff6100720c */ /* 0x000fe40003fc5270 */
[----:B------:R-:W-:Y:S01]  /*7e20*/  ISETP.NE.AND P0, PT, R96, RZ, PT ;  /* 0x000000ff6000720c */ /* 0x000fe20003f05270 */
[----:B----4-:R-:W3:Y:S01]  /*7e30*/  LDTM.x32 R4, tmem[UR4+0x20] ;  /* 0x00002004000479ee */ /* 0x010ee200082c0000 */
[----:B------:R-:W-:Y:S02]  /*7e40*/  MOV R61, UR46 ;  /* 0x0000002e003d7c02 */ /* 0x000fe40008000f00 */
[----:B------:R-:W-:Y:S07]  /*7e50*/  LEA R62, R47, UR43, 0x3 ;  /* 0x0000002b2f3e7c11 */ /* 0x000fee000f8e18ff */
[----:B------:R-:W-:Y:S04]  /*7e60*/  @P6 LEA R61, R61, UR43, 0x3 ;  /* 0x0000002b3d3d6c11 */ /* 0x000fe8000f8e18ff */
[----:B------:R-:W-:Y:S02]  /*7e70*/  @P6 IADD3 R104, PT, PT, R61, 0x90, RZ ;  /* 0x000000903d686810 */ /* 0x000fe40007ffe0ff */
[----:B------:R-:W-:Y:S02]  /*7e80*/  @P6 SHF.L.U32 R61, R91, 0x1f, RZ ;  /* 0x0000001f5b3d6819 */ /* 0x000fe400000006ff */
[----:B-1----:R-:W-:Y:S01]  /*7e90*/  @P6 PRMT R104, R99, 0x654, R104 ;  /* 0x0000065463686816 */ /* 0x002fe20000000068 */
[C---:B---3--:R-:W-:Y:S01]  /*7ea0*/  FMUL R0, R38.reuse, R4 ;  /* 0x0000000426007220 */ /* 0x048fe20000400000 */
[C---:B------:R-:W-:Y:S01]  /*7eb0*/  FMUL R2, R38.reuse, R5 ;  /* 0x0000000526027220 */ /* 0x040fe20000400000 */
[C---:B------:R-:W-:Y:S01]  /*7ec0*/  FMUL R3, R38.reuse, R6 ;  /* 0x0000000626037220 */ /* 0x040fe20000400000 */
[C---:B------:R-:W-:Y:S01]  /*7ed0*/  FMUL R7, R38.reuse, R7 ;  /* 0x0000000726077220 */ /* 0x040fe20000400000 */
[----:B------:R-:W-:Y:S01]  /*7ee0*/  FFMA R0, R41, R40, R0 ;  /* 0x0000002829007223 */ /* 0x000fe20000000000 */
[----:B------:R-:W-:Y:S01]  /*7ef0*/  SHF.L.U32 R40, R49, 0x10, RZ ;  /* 0x0000001031287819 */ /* 0x000fe200000006ff */
[----:B------:R-:W-:Y:S01]  /*7f00*/  FFMA R2, R41, R43, R2 ;  /* 0x0000002b29027223 */ /* 0x000fe20000000002 */
[----:B------:R-:W-:Y:S01]  /*7f10*/  SHF.L.U32 R43, R51, 0x10, RZ ;  /* 0x00000010332b7819 */ /* 0x000fe200000006ff */
[C---:B------:R-:W-:Y:S01]  /*7f20*/  FMUL R4, R38.reuse, R8 ;  /* 0x0000000826047220 */ /* 0x040fe20000400000 */
[----:B------:R-:W-:Y:S01]  /*7f30*/  FMUL R5, R38, R9 ;  /* 0x0000000926057220 */ /* 0x000fe20000400000 */
[C---:B------:R-:W-:Y:S01]  /*7f40*/  FFMA R3, R41.reuse, R40, R3 ;  /* 0x0000002829037223 */ /* 0x040fe20000000003 */
[----:B------:R-:W-:Y:S01]  /*7f50*/  SHF.L.U32 R40, R50, 0x10, RZ ;  /* 0x0000001032287819 */ /* 0x000fe200000006ff */
[----:B------:R-:W-:Y:S01]  /*7f60*/  FFMA R7, R41, R42, R7 ;  /* 0x0000002a29077223 */ /* 0x000fe20000000007 */
[----:B------:R-:W-:Y:S01]  /*7f70*/  LOP3.LUT R42, R51, 0xffff0000, RZ, 0xc0, !PT ;  /* 0xffff0000332a7812 */ /* 0x000fe200078ec0ff */
[----:B------:R-:W-:Y:S01]  /*7f80*/  FMUL R6, R38, R10 ;  /* 0x0000000a26067220 */ /* 0x000fe20000400000 */
[----:B------:R-:W-:Y:S01]  /*7f90*/  F2FP.BF16.F32.PACK_AB R52, R2, R0 ;  /* 0x000000000234723e */ /* 0x000fe200000010ff */
        /* <DEDUP_REMOVED lines=18> */
[C---:B------:R-:W-:Y:S01]  /*80c0*/  LOP3.LUT R42, R58.reuse, 0xffff0000, RZ, 0xc0, !PT ;  /* 0xffff00003a2a7812 */ /* 0x040fe200078ec0ff */
[----:B------:R-:W-:Y:S01]  /*80d0*/  FFMA R10, R41, R43, R10 ;  /* 0x0000002b290a7223 */ /* 0x000fe2000000000a */
[----:B------:R-:W-:Y:S01]  /*80e0*/  SHF.L.U32 R43, R58, 0x10, RZ ;  /* 0x000000103a2b7819 */ /* 0x000fe200000006ff */
[C---:B------:R-:W-:Y:S01]  /*80f0*/  FMUL R15, R38.reuse, R15 ;  /* 0x0000000f260f7220 */ /* 0x040fe20000400000 */
[----:B------:R-:W-:Y:S01]  /*8100*/  F2FP.BF16.F32.PACK_AB R68, R9, R8 ;  /* 0x000000080944723e */ /* 0x000fe200000010ff */
[C---:B------:R-:W-:Y:S01]  /*8110*/  FMUL R12, R38.reuse, R16 ;  /* 0x00000010260c7220 */ /* 0x040fe20000400000 */
[----:B------:R-:W-:Y:S01]  /*8120*/  FMUL R13, R38, R17 ;  /* 0x00000011260d7220 */ /* 0x000fe20000400000 */
[----:B------:R-:W-:Y:S01]  /*8130*/  FFMA R15, R41, R40, R15 ;  /* 0x00000028290f7223 */ /* 0x000fe2000000000f */
[----:B------:R-:W-:Y:S01]  /*8140*/  LOP3.LUT R40, R59, 0xffff0000, RZ, 0xc0, !PT ;  /* 0xffff00003b287812 */ /* 0x000fe200078ec0ff */
[----:B------:R-:W-:Y:S01]  /*8150*/  FFMA R12, R41, R43, R12 ;  /* 0x0000002b290c7223 */ /* 0x000fe2000000000c */
[----:B------:R-:W-:Y:S01]  /*8160*/  SHF.L.U32 R43, R64, 0x10, RZ ;  /* 0x00000010402b7819 */ /* 0x000fe200000006ff */
[----:B------:R-:W-:Y:S01]  /*8170*/  FMUL R14, R38, R18 ;  /* 0x00000012260e7220 */ /* 0x000fe20000400000 */
[----:B------:R-:W-:Y:S01]  /*8180*/  F2FP.BF16.F32.PACK_AB R69, R15, R10 ;  /* 0x0000000a0f45723e */ /* 0x000fe200000010ff */
[----:B------:R1:W-:Y:S01]  /*8190*/  STS.128 [R94+0x2000], R52 ;  /* 0x002000345e007388 */ /* 0x0003e20000000c00 */
[----:B------:R-:W-:Y:S01]  /*81a0*/  FFMA R13, R41, R42, R13 ;  /* 0x0000002a290d7223 */ /* 0x000fe2000000000d */
[----:B------:R-:W-:Y:S01]  /*81b0*/  LOP3.LUT R42, R64, 0xffff0000, RZ, 0xc0, !PT ;  /* 0xffff0000402a7812 */ /* 0x000fe200078ec0ff */
[C---:B------:R-:W-:Y:S01]  /*81c0*/  FMUL R19, R38.reuse, R19 ;  /* 0x0000001326137220 */ /* 0x040fe20000400000 */
[C---:B------:R-:W-:Y:S01]  /*81d0*/  FMUL R16, R38.reuse, R20 ;  /* 0x0000001426107220 */ /* 0x040fe20000400000 */
[C---:B------:R-:W-:Y:S01]  /*81e0*/  FMUL R17, R38.reuse, R21 ;  /* 0x0000001526117220 */ /* 0x040fe20000400000 */
[----:B------:R-:W-:Y:S01]  /*81f0*/  F2FP.BF16.F32.PACK_AB R70, R13, R12 ;  /* 0x0000000c0d46723e */ /* 0x000fe200000010ff */
[----:B------:R-:W-:Y:S01]  /*8200*/  FFMA R14, R41, R45, R14 ;  /* 0x0000002d290e7223 */ /* 0x000fe2000000000e */
[----:B------:R-:W-:Y:S01]  /*8210*/  SHF.L.U32 R45, R65, 0x10, RZ ;  /* 0x00000010412d7819 */ /* 0x000fe200000006ff */
[----:B------:R-:W-:Y:S01]  /*8220*/  FFMA R19, R41, R40, R19 ;  /* 0x0000002829137223 */ /* 0x000fe20000000013 */
[----:B------:R-:W-:Y:S01]  /*8230*/  LOP3.LUT R40, R65, 0xffff0000, RZ, 0xc0, !PT ;  /* 0xffff000041287812 */ /* 0x000fe200078ec0ff */
[----:B------:R-:W-:Y:S01]  /*8240*/  FFMA R16, R41, R43, R16 ;  /* 0x0000002b29107223 */ /* 0x000fe20000000010 */
[----:B------:R-:W-:Y:S01]  /*8250*/  SHF.L.U32 R43, R67, 0x10, RZ ;  /* 0x00000010432b7819 */ /* 0x000fe200000006ff */
[C---:B------:R-:W-:Y:S01]  /*8260*/  FMUL R18, R38.reuse, R22 ;  /* 0x0000001626127220 */ /* 0x040fe20000400000 */
[----:B------:R-:W-:Y:S01]  /*8270*/  F2FP.BF16.F32.PACK_AB R71, R19, R14 ;  /* 0x0000000e1347723e */ /* 0x000fe200000010ff */
[C---:B------:R-:W-:Y:S01]  /*8280*/  FFMA R17, R41.reuse, R42, R17 ;  /* 0x0000002a29117223 */ /* 0x040fe20000000011 */
[----:B------:R-:W-:Y:S01]  /*8290*/  FMUL R23, R38, R23 ;  /* 0x0000001726177220 */ /* 0x000fe20000400000 */
[----:B------:R-:W-:Y:S01]  /*82a0*/  SHF.L.U32 R42, R66, 0x10, RZ ;  /* 0x00000010422a7819 */ /* 0x000fe200000006ff */
[----:B------:R-:W-:Y:S01]  /*82b0*/  FMUL R20, R38, R24 ;  /* 0x0000001826147220 */ /* 0x000fe20000400000 */
[----:B------:R3:W-:Y:S01]  /*82c0*/  STS.128 [R93+0x2010], R68 ;  /* 0x002010445d007388 */ /* 0x0007e20000000c00 */
[----:B------:R-:W-:Y:S01]  /*82d0*/  FFMA R18, R41, R45, R18 ;  /* 0x0000002d29127223 */ /* 0x000fe20000000012 */
[----:B------:R-:W-:Y:S01]  /*82e0*/  SHF.L.U32 R45, R75, 0x10, RZ ;  /* 0x000000104b2d7819 */ /* 0x000fe200000006ff */
[C---:B------:R-:W-:Y:S01]  /*82f0*/  FFMA R23, R41.reuse, R40, R23 ;  /* 0x0000002829177223 */ /* 0x040fe20000000017 */
[----:B------:R-:W-:Y:S01]  /*8300*/  LOP3.LUT R40, R66, 0xffff0000, RZ, 0xc0, !PT ;  /* 0xffff000042287812 */ /* 0x000fe200078ec0ff */
[----:B------:R-:W-:Y:S01]  /*8310*/  FFMA R20, R41, R42, R20 ;  /* 0x0000002a29147223 */ /* 0x000fe20000000014 */
[----:B------:R-:W-:Y:S01]  /*8320*/  LOP3.LUT R42, R67, 0xffff0000, RZ, 0xc0, !PT ;  /* 0xffff0000432a7812 */ /* 0x000fe200078ec0ff */
[C---:B------:R-:W-:Y:S01]  /*8330*/  FMUL R21, R38.reuse, R25 ;  /* 0x0000001926157220 */ /* 0x040fe20000400000 */
[C---:B------:R-:W-:Y:S01]  /*8340*/  FMUL R22, R38.reuse, R26 ;  /* 0x0000001a26167220 */ /* 0x040fe20000400000 */
[C---:B------:R-:W-:Y:S01]  /*8350*/  FMUL R27, R38.reuse, R27 ;  /* 0x0000001b261b7220 */ /* 0x040fe20000400000 */
[----:B------:R-:W-:Y:S01]  /*8360*/  FMUL R24, R38, R28 ;  /* 0x0000001c26187220 */ /* 0x000fe20000400000 */
        /* <DEDUP_REMOVED lines=8> */
[----:B------:R-:W-:Y:S01]  /*83f0*/  FFMA R24, R41, R40, R24 ;  /* 0x0000002829187223 */ /* 0x000fe20000000018 */
[----:B------:R-:W-:Y:S01]  /*8400*/  LOP3.LUT R40, R73, 0xffff0000, RZ, 0xc0, !PT ;  /* 0xffff000049287812 */ /* 0x000fe200078ec0ff */
[C---:B------:R-:W-:Y:S01]  /*8410*/  FFMA R25, R41.reuse, R42, R25 ;  /* 0x0000002a29197223 */ /* 0x040fe20000000019 */
[----:B------:R-:W-:Y:S01]  /*8420*/  FMUL R31, R38, R31 ;  /* 0x0000001f261f7220 */ /* 0x000fe20000400000 */
[C---:B------:R-:W-:Y:S01]  /*8430*/  FFMA R26, R41.reuse, R43, R26 ;  /* 0x0000002b291a7223 */ /* 0x040fe2000000001a */
[----:B------:R-:W-:Y:S01]  /*8440*/  SHF.L.U32 R43, R74, 0x10, RZ ;  /* 0x000000104a2b7819 */ /* 0x000fe200000006ff */
[----:B------:R-:W-:Y:S01]  /*8450*/  FMUL R28, R38, R32 ;  /* 0x00000020261c7220 */ /* 0x000fe20000400000 */
[----:B------:R-:W-:Y:S01]  /*8460*/  LOP3.LUT R42, R74, 0xffff0000, RZ, 0xc0, !PT ;  /* 0xffff00004a2a7812 */ /* 0x000fe200078ec0ff */
[C---:B------:R-:W-:Y:S01]  /*8470*/  FMUL R29, R38.reuse, R33 ;  /* 0x00000021261d7220 */ /* 0x040fe20000400000 */
[C---:B------:R-:W-:Y:S01]  /*8480*/  FMUL R30, R38.reuse, R34 ;  /* 0x00000022261e7220 */ /* 0x040fe20000400000 */
[----:B------:R-:W-:Y:S01]  /*8490*/  FFMA R31, R41, R40, R31 ;  /* 0x00000028291f7223 */ /* 0x000fe2000000001f */
[----:B------:R-:W-:Y:S01]  /*84a0*/  FMUL R35, R38, R35 ;  /* 0x0000002326237220 */ /* 0x000fe20000400000 */
[----:B-1----:R-:W-:Y:S01]  /*84b0*/  F2FP.BF16.F32.PACK_AB R52, R17, R16 ;  /* 0x000000101134723e */ /* 0x002fe200000010ff */
[----:B------:R-:W-:Y:S01]  /*84c0*/  FFMA R28, R41, R43, R28 ;  /* 0x0000002b291c7223 */ /* 0x000fe2000000001c */
[----:B------:R-:W-:Y:S01]  /*84d0*/  F2FP.BF16.F32.PACK_AB R53, R23, R18 ;  /* 0x000000121735723e */ /* 0x000fe200000010ff */
[----:B------:R-:W-:Y:S01]  /*84e0*/  FFMA R29, R41, R42, R29 ;  /* 0x0000002a291d7223 */ /* 0x000fe2000000001d */
[----:B------:R-:W-:Y:S01]  /*84f0*/  F2FP.BF16.F32.PACK_AB R54, R21, R20 ;  /* 0x000000141536723e */ /* 0x000fe200000010ff */
[----:B------:R-:W-:Y:S01]  /*8500*/  FFMA R30, R41, R45, R30 ;  /* 0x0000002d291e7223 */ /* 0x000fe2000000001e */
[----:B------:R-:W-:Y:S01]  /*8510*/  F2FP.BF16.F32.PACK_AB R55, R27, R22 ;  /* 0x000000161b37723e */ /* 0x000fe200000010ff */
[----:B------:R-:W-:Y:S01]  /*8520*/  FFMA R35, R41, R44, R35 ;  /* 0x0000002c29237223 */ /* 0x000fe20000000023 */
[----:B------:R-:W-:Y:S02]  /*8530*/  F2FP.BF16.F32.PACK_AB R100, R25, R24 ;  /* 0x000000181964723e */ /* 0x000fe400000010ff */
[----:B------:R-:W-:Y:S01]  /*8540*/  F2FP.BF16.F32.PACK_AB R101, R31, R26 ;  /* 0x0000001a1f65723e */ /* 0x000fe200000010ff */
[----:B------:R3:W-:Y:S01]  /*8550*/  STS.128 [R92+0x2020], R52 ;  /* 0x002020345c007388 */ /* 0x0007e20000000c00 */
        /* <DEDUP_REMOVED lines=8> */
[----:B-1----:R-:W1:Y:S02]  /*85e0*/  FENCE.VIEW.ASYNC.S ;  /* 0x00000000000073c6 */ /* 0x002e640000000000 */
[----:B-1----:R-:W-:Y:S06]  /*85f0*/  BAR.SYNC.DEFER_BLOCKING 0x1, 0x80 ;  /* 0x0042000000007b1d */ /* 0x002fec0000010000 */
[----:B------:R-:W-:Y:S05]  /*8600*/  @P0 BRA `(.L_x_131) ;  /* 0x0000000000280947 */ /* 0x000fea0003800000 */
[----:B------:R-:W1:Y:S01]  /*8610*/  LDCU.64 UR6, c[0x0][0x348] ;  /* 0x00006900ff0677ac */ /* 0x000e620008000a00 */
[----:B------:R-:W-:Y:S02]  /*8620*/  UIADD3 UR9, UPT, UPT, UR49, 0x20, URZ ;  /* 0x0000002031097890 */ /* 0x000fe4000fffe0ff */
[----:B------:R-:W-:Y:S01]  /*8630*/  UIADD3 UR8, UPT, UPT, UR43, 0x2200, URZ ;  /* 0x000022002b087890 */ /* 0x000fe2000fffe0ff */
[----:B------:R-:W-:Y:S01]  /*8640*/  UMOV UR10, UR50 ;  /* 0x00000032000a7c82 */ /* 0x000fe20008000000 */
[----:B------:R-:W-:Y:S01]  /*8650*/  UMOV UR11, UR44 ;  /* 0x0000002c000b7c82 */ /* 0x000fe20008000000 */
[----:B-1----:R-:W-:Y:S04]  /*8660*/  UIADD3 UR4, UP0, UPT, UR6, 0xa80, URZ ;  /* 0x00000a8006047890 */ /* 0x002fe8000ff1e0ff */
[----:B------:R-:W-:Y:S09]  /*8670*/  UIADD3.X UR5, UPT, UPT, URZ, UR7, URZ, UP0, !UPT ;  /* 0x00000007ff057290 */ /* 0x000ff200087fe4ff */
[----:B------:R1:W-:Y:S01]  /*8680*/  UTMASTG.3D [UR8], [UR4] ;  /* 0x00000008040073b5 */ /* 0x0003e20008010000 */
[----:B------:R0:W-:Y:S01]  /*8690*/  UTMACMDFLUSH ;  /* 0x00000000000079b7 */ /* 0x0001e20000000000 */
[----:B-1----:R-:W-:Y:S04]  /*86a0*/  DEPBAR.LE SB0, 0x1 ;  /* 0x000080400000791a */ /* 0x002fe80000000000 */
.L_x_131:
[----:B------:R-:W-:Y:S05]  /*86b0*/  BSYNC.RECONVERGENT B0 ;  /* 0x0000000000007941 */ /* 0x000fea0003800200 */
.L_x_130:
[----:B------:R-:W-:Y:S01]  /*86c0*/  BAR.SYNC.DEFER_BLOCKING 0x1, 0x80 ;  /* 0x0042000000007b1d */ /* 0x000fe20000010000 */
[----:B------:R-:W-:Y:S04]  /*86d0*/  UIADD3 UR4, UPT, UPT, UR46, 0x1, URZ ;  /* 0x000000012e047890 */ /* 0x000fe8000fffe0ff */
[----:B------:R-:W-:Y:S04]  /*86e0*/  UISETP.NE.AND UP0, UPT, UR4, 0x4, UPT ;  /* 0x000000040400788c */ /* 0x000fe8000bf05270 */
[----:B------:R-:W-:Y:S01]  /*86f0*/  USEL UR45, UR4, URZ, UP0 ;  /* 0x000000ff042d7287 */ /* 0x000fe20008000000 */
[----:B------:R1:W-:Y:S01]  /*8700*/  @P6 SYNCS.ARRIVE.TRANS64.RED.A1T0 RZ, [R104+URZ], RZ ;  /* 0x000000ff68ff69a7 */ /* 0x0003e200081004ff */
[----:B------:R-:W-:Y:S01]  /*8710*/  BSSY B1, `(.L_x_132) ;  /* 0x0000017000017945 */ /* 0x000fe20003800000 */
[----:B------:R-:W4:Y:S02]  /*8720*/  @P6 SYNCS.PHASECHK.TRANS64.TRYWAIT P0, [R62+URZ+0x70], R61 ;  /* 0x0000703d3e0065a7 */ /* 0x000f2400080011ff */
[----:B----4-:R-:W-:Y:S01]  /*8730*/  @P6 SEL R46, RZ, 0x1, !P0 ;  /* 0x00000001ff2e6807 */ /* 0x010fe20004000000 */
[----:B-1----:R-:W-:Y:S06]  /*8740*/  @!P6 BRA `(.L_x_133) ;  /* 0x00000000004ce947 */ /* 0x002fec0003800000 */
        /* <DEDUP_REMOVED lines=9> */
[----:B------:R-:W-:Y:S04]  /*87e0*/  SHF.L.U32 R5, R91, 0x1f, RZ ;  /* 0x0000001f5b057819 */ /* 0x000fe800000006ff */
[----:B------:R-:W1:Y:S02]  /*87f0*/  SYNCS.PHASECHK.TRANS64.TRYWAIT P0, [R62+URZ+0x70], R5 ;  /* 0x000070053e0075a7 */ /* 0x000e6400080011ff */
[----:B-1----:R-:W-:Y:S05]  /*8800*/  @!P0 BRA `(.L_x_136) ;  /* 0x0000002400dc8947 */ /* 0x002fea0003800000 */
.L_x_135:
[----:B------:R-:W-:Y:S05]  /*8810*/  BSYNC B0 ;  /* 0x0000000000007941 */ /* 0x000fea0003800000 */
.L_x_134:
[----:B------:R-:W-:Y:S02]  /*8820*/  ISETP.NE.AND P0, PT, R60, RZ, PT ;  /* 0x000000ff3c00720c */ /* 0x000fe40003f05270 */
[----:B------:R-:W-:Y:S11]  /*8830*/  IADD3 R47, PT, PT, R47, 0x1, RZ ;  /* 0x000000012f2f7810 */ /* 0x000ff60007ffe0ff */
[----:B------:R4:W1:Y:S04]  /*8840*/  @P0 LDS.128 R48, [R4] ;  /* 0x0000000004300984 */ /* 0x0008680000000c00 */
[----:B------:R4:W1:Y:S04]  /*8850*/  @P0 LDS.128 R56, [R3+0x10] ;  /* 0x0000100003380984 */ /* 0x0008680000000c00 */
[----:B------:R4:W1:Y:S04]  /*8860*/  @P0 LDS.128 R64, [R2+0x20] ;  /* 0x0000200002400984 */ /* 0x0008680000000c00 */
[----:B------:R4:W1:Y:S02]  /*8870*/  @P0 LDS.128 R72, [R0+0x30] ;  /* 0x0000300000480984 */ /* 0x0008640000000c00 */
.L_x_133:
[----:B------:R-:W-:Y:S05]  /*8880*/  BSYNC B1 ;  /* 0x0000000000017941 */ /* 0x000fea0003800000 */
.L_x_132:
[----:B----4-:R-:W-:Y:S05]  /*8890*/  VIADD R0, R39, 0x40 ;  /* 0x0000004027007836 */ /* 0x010fea0000000000 */
[----:B------:R-:W-:Y:S04]  /*88a0*/  SHF.R.U32.HI R0, RZ, 0x15, R0 ;  /* 0x00000015ff007819 */ /* 0x000fe80000011600 */
[----:B------:R-:W-:Y:S11]  /*88b0*/  LOP3.LUT P0, RZ, R0, 0x3, R81, 0x48, !PT ;  /* 0x0000000300ff7812 */ /* 0x000ff60007804851 */
[----:B------:R-:W-:Y:S02]  /*88c0*/  @!UPT UIADD3 URZ, UPT, UPT, URZ, URZ, URZ ;  /* 0x000000fffffff290 */ /* 0x000fe4000fffe0ff */
[----:B------:R-:W-:Y:S05]  /*88d0*/  @!P0 BRA `(.L_x_137) ;  /* 0x0000000000408947 */ /* 0x000fea0003800000 */
[----:B------:R-:W1:Y:S01]  /*88e0*/  LDCU.64 UR8, c[0x4][0x70] ;  /* 0x01000e00ff0877ac */ /* 0x000e620008000a00 */
[----:B------:R-:W-:Y:S01]  /*88f0*/  MOV R3, 0x0 ;  /* 0x0000000000037802 */ /* 0x000fe20000000f00 */
[----:B------:R-:W-:Y:S02]  /*8900*/  HFMA2 R12, -RZ, RZ, 0, 5.9604644775390625e-08 ;  /* 0x00000001ff0c7431 */ /* 0x000fe400000001ff */
[----:B------:R-:W-:Y:S02]  /*8910*/  IMAD.MOV.U32 R8, RZ, RZ, 0x192 ;  /* 0x00000192ff087424 */ /* 0x000fe400078e00ff */
[----:B------:R-:W-:Y:S01]  /*8920*/  IMAD.MOV.U32 R13, RZ, RZ, RZ ;  /* 0x000000ffff0d7224 */ /* 0x000fe200078e00ff */
[----:B------:R-:W4:Y:S01]  /*8930*/  LDCU.64 UR6, c[0x4][0x78] ;  /* 0x01000f00ff0677ac */ /* 0x000f220008000a00 */
[----:B------:R-:W2:Y:S01]  /*8940*/  LDC.64 R2, c[0x4][R3] ;  /* 0x0100000003027b82 */ /* 0x000ea20000000a00 */
[----:B------:R-:W5:Y:S01]  /*8950*/  LDCU.64 UR4, c[0x4][0x10] ;  /* 0x01000200ff0477ac */ /* 0x000f620008000a00 */
[----:B-1----:R-:W-:Y:S01]  /*8960*/  MOV R5, UR9 ;  /* 0x0000000900057c02 */ /* 0x002fe20008000f00 */
[----:B------:R-:W-:Y:S01]  /*8970*/  IMAD.U32 R4, RZ, RZ, UR8 ;  /* 0x00000008ff047e24 */ /* 0x000fe2000f8e00ff */
[----:B----4-:R-:W-:Y:S01]  /*8980*/  MOV R7, UR7 ;  /* 0x0000000700077c02 */ /* 0x010fe20008000f00 */
[----:B------:R-:W-:Y:S01]  /*8990*/  IMAD.U32 R6, RZ, RZ, UR6 ;  /* 0x00000006ff067e24 */ /* 0x000fe2000f8e00ff */
[----:B-----5:R-:W-:Y:S01]  /*89a0*/  MOV R11, UR5 ;  /* 0x00000005000b7c02 */ /* 0x020fe20008000f00 */
[----:B------:R-:W-:Y:S02]  /*89b0*/  IMAD.U32 R10, RZ, RZ, UR4 ;  /* 0x00000004ff0a7e24 */ /* 0x000fe4000f8e00ff */
[----:B------:R-:W-:Y:S07]  /*89c0*/  LEPC R20, `(.L_x_137) ;  /* 0x000000001014794e */ /* 0x000fee0000000000 */
[----:B--23--:R-:W-:Y:S05]  /*89d0*/  CALL.ABS.NOINC R2 ;  /* 0x0000000002007343 */ /* 0x00cfea0003c00000 */
.L_x_137:
[C---:B-1----:R-:W-:Y:S01]  /*89e0*/  SHF.L.U32 R40, R48.reuse, 0x10, RZ ;  /* 0x0000001030287819 */ /* 0x042fe200000006ff */
[----:B------:R-:W-:Y:S05]  /*89f0*/  WARPSYNC.ALL ;  /* 0x0000000000007948 */ /* 0x000fea0003800000 */
[----:B------:R-:W-:Y:S01]  /*8a00*/  R2UR UR4, R39 ;  /* 0x00000000270472ca */ /* 0x000fe200000e0000 */
[----:B------:R-:W-:Y:S01]  /*8a10*/  BSSY.RECONVERGENT B0, `(.L_x_138) ;  /* 0x000008f000007945 */ /* 0x000fe20003800200 */
[----:B------:R-:W-:Y:S02]  /*8a20*/  LOP3.LUT R43, R48, 0xffff0000, RZ, 0xc0, !PT ;  /* 0xffff0000302b7812 */ /* 0x000fe400078ec0ff */
[----:B------:R-:W-:Y:S02]  /*8a30*/  SHF.L.U32 R42, R49, 0x10, RZ ;  /* 0x00000010312a7819 */ /* 0x000fe400000006ff */
[C---:B------:R-:W-:Y:S02]  /*8a40*/  SHF.L.U32 R45, R51.reuse, 0x10, RZ ;  /* 0x00000010332d7819 */ /* 0x040fe400000006ff */
[----:B------:R-:W-:Y:S02]  /*8a50*/  LOP3.LUT R44, R51, 0xffff0000, RZ, 0xc0, !PT ;  /* 0xffff0000332c7812 */ /* 0x000fe400078ec0ff */
[----:B------:R-:W-:Y:S02]  /*8a60*/  ISETP.NE.AND P6, PT, R97, RZ, PT ;  /* 0x000000ff6100720c */ /* 0x000fe40003fc5270 */
[----:B------:R-:W-:Y:S01]  /*8a70*/  ISETP.NE.AND P0, PT, R96, RZ, PT ;  /* 0x000000ff6000720c */ /* 0x000fe20003f05270 */
[----:B------:R-:W1:Y:S01]  /*8a80*/  LDTM.x32 R4, tmem[UR4+0x40] ;  /* 0x00004004000479ee */ /* 0x000e6200082c0000 */
[----:B------:R-:W-:Y:S09]  /*8a90*/  MOV R61, UR45 ;  /* 0x0000002d003d7c02 */ /* 0x000ff20008000f00 */
[----:B------:R-:W-:Y:S02]  /*8aa0*/  @P6 LEA R61, R61, UR43, 0x3 ;  /* 0x0000002b3d3d6c11 */ /* 0x000fe4000f8e18ff */
[----:B------:R-:W-:Y:S02]  /*8ab0*/  @P6 SHF.L.U32 R104, R91, 0x1f, RZ ;  /* 0x0000001f5b686819 */ /* 0x000fe400000006ff */
[----:B------:R-:W-:Y:S02]  /*8ac0*/  @P6 IADD3 R62, PT, PT, R61, 0x90, RZ ;  /* 0x000000903d3e6810 */ /* 0x000fe40007ffe0ff */
[----:B------:R-:W-:Y:S02]  /*8ad0*/  LEA R61, R47, UR43, 0x3 ;  /* 0x0000002b2f3d7c11 */ /* 0x000fe4000f8e18ff */
[----:B------:R-:W-:Y:S01]  /*8ae0*/  @P6 PRMT R62, R99, 0x654, R62 ;  /* 0x00000654633e6816 */ /* 0x000fe2000000003e */
[C---:B-1----:R-:W-:Y:S01]  /*8af0*/  FMUL R0, R38.reuse, R4 ;  /* 0x0000000426007220 */ /* 0x042fe20000400000 */
[C---:B------:R-:W-:Y:S01]  /*8b00*/  FMUL R2, R38.reuse, R5 ;  /* 0x0000000526027220 */ /* 0x040fe20000400000 */
[C---:B------:R-:W-:Y:S01]  /*8b10*/  FMUL R3, R38.reuse, R6 ;  /* 0x0000000626037220 */ /* 0x040fe20000400000 */
        /* <DEDUP_REMOVED lines=8> */
[----:B---3--:R-:W-:Y:S01]  /*8ba0*/  F2FP.BF16.F32.PACK_AB R68, R2, R0 ;  /* 0x000000000244723e */ /* 0x008fe200000010ff */
[----:B------:R-:W-:Y:S01]  /*8bb0*/  FMUL R5, R38, R9 ;  /* 0x0000000926057220 */ /* 0x000fe20000400000 */
[C---:B------:R-:W-:Y:S01]  /*8bc0*/  FFMA R7, R41.reuse, R40, R7 ;  /* 0x0000002829077223 */ /* 0x040fe20000000007 */
[----:B------:R-:W-:Y:S01]  /*8bd0*/  SHF.L.U32 R40, R56, 0x10, RZ ;  /* 0x0000001038287819 */ /* 0x000fe200000006ff */
[C---:B------:R-:W-:Y:S01]  /*8be0*/  FMUL R6, R38.reuse, R10 ;  /* 0x0000000a26067220 */ /* 0x040fe20000400000 */
[C---:B------:R-:W-:Y:S01]  /*8bf0*/  FMUL R11, R38.reuse, R11 ;  /* 0x0000000b260b7220 */ /* 0x040fe20000400000 */
[----:B------:R-:W-:Y:S01]  /*8c00*/  FFMA R4, R41, R43, R4 ;  /* 0x0000002b29047223 */ /* 0x000fe20000000004 */
[----:B------:R-:W-:Y:S01]  /*8c10*/  SHF.L.U32 R43, R57, 0x10, RZ ;  /* 0x00000010392b7819 */ /* 0x000fe200000006ff */
[----:B------:R-:W-:Y:S01]  /*8c20*/  FMUL R8, R38, R12 ;  /* 0x0000000c26087220 */ /* 0x000fe20000400000 */
[----:B------:R-:W-:Y:S01]  /*8c30*/  F2FP.BF16.F32.PACK_AB R69, R7, R3 ;  /* 0x000000030745723e */ /* 0x000fe200000010ff */
[C---:B------:R-:W-:Y:S01]  /*8c40*/  FFMA R5, R41.reuse, R42, R5 ;  /* 0x0000002a29057223 */ /* 0x040fe20000000005 */
[----:B------:R-:W-:Y:S01]  /*8c50*/  LOP3.LUT R42, R56, 0xffff0000, RZ, 0xc0, !PT ;  /* 0xffff0000382a7812 */ /* 0x000fe200078ec0ff */
[----:B------:R-:W-:Y:S01]  /*8c60*/  FFMA R6, R41, R45, R6 ;  /* 0x0000002d29067223 */ /* 0x000fe20000000006 */
[----:B------:R-:W-:Y:S01]  /*8c70*/  SHF.L.U32 R45, R65, 0x10, RZ ;  /* 0x00000010412d7819 */ /* 0x000fe200000006ff */
[----:B------:R-:W-:Y:S01]  /*8c80*/  FFMA R11, R41, R44, R11 ;  /* 0x0000002c290b7223 */ /* 0x000fe2000000000b */
[----:B------:R-:W-:Y:S01]  /*8c90*/  F2FP.BF16.F32.PACK_AB R70, R5, R4 ;  /* 0x000000040546723e */ /* 0x000fe200000010ff */
[----:B------:R-:W-:Y:S01]  /*8ca0*/  FFMA R8, R41, R40, R8 ;  /* 0x0000002829087223 */ /* 0x000fe20000000008 */
[----:B------:R-:W-:Y:S01]  /*8cb0*/  LOP3.LUT R40, R57, 0xffff0000, RZ, 0xc0, !PT ;  /* 0xffff000039287812 */ /* 0x000fe200078ec0ff */
[C---:B------:R-:W-:Y:S01]  /*8cc0*/  FMUL R9, R38.reuse, R13 ;  /* 0x0000000d26097220 */ /* 0x040fe20000400000 */
[----:B------:R-:W-:Y:S01]  /*8cd0*/  F2FP.BF16.F32.PACK_AB R71, R11, R6 ;  /* 0x000000060b47723e */ /* 0x000fe200000010ff */
[C---:B------:R-:W-:Y:S01]  /*8ce0*/  FMUL R10, R38.reuse, R14 ;  /* 0x0000000e260a7220 */ /* 0x040fe20000400000 */
[----:B------:R-:W-:Y:S01]  /*8cf0*/  LOP3.LUT R44, R75, 0xffff0000, RZ, 0xc0, !PT ;  /* 0xffff00004b2c7812 */ /* 0x000fe200078ec0ff */
[----:B------:R-:W-:Y:S01]  /*8d00*/  FMUL R15, R38, R15 ;  /* 0x0000000f260f7220 */ /* 0x000fe20000400000 */
        /* <DEDUP_REMOVED lines=8> */
[----:B------:R-:W-:Y:S01]  /*8d90*/  FMUL R13, R38, R17 ;  /* 0x00000011260d7220 */ /* 0x000fe20000400000 */
[----:B------:R-:W-:Y:S01]  /*8da0*/  F2FP.BF16.F32.PACK_AB R53, R15, R10 ;  /* 0x0000000a0f35723e */ /* 0x000fe200000010ff */
[C---:B------:R-:W-:Y:S01]  /*8db0*/  FFMA R12, R41.reuse, R42, R12 ;  /* 0x0000002a290c7223 */ /* 0x040fe2000000000c */
[----:B------:R-:W-:Y:S01]  /*8dc0*/  LOP3.LUT R42, R64, 0xffff0000, RZ, 0xc0, !PT ;  /* 0xffff0000402a7812 */ /* 0x000fe200078ec0ff */
[C---:B------:R-:W-:Y:S01]  /*8dd0*/  FMUL R14, R38.reuse, R18 ;  /* 0x00000012260e7220 */ /* 0x040fe20000400000 */
[----:B------:R-:W-:Y:S01]  /*8de0*/  FFMA R13, R41, R40, R13 ;  /* 0x00000028290d7223 */ /* 0x000fe2000000000d */
[----:B------:R-:W-:Y:S01]  /*8df0*/  LOP3.LUT R40, R59, 0xffff0000, RZ, 0xc0, !PT ;  /* 0xffff00003b287812 */ /* 0x000fe200078ec0ff */
[----:B------:R1:W-:Y:S01]  /*8e00*/  STS.128 [R94+0x4000], R68 ;  /* 0x004000445e007388 */ /* 0x0003e20000000c00 */
[----:B------:R-:W-:Y:S01]  /*8e10*/  FMUL R19, R38, R19 ;  /* 0x0000001326137220 */ /* 0x000fe20000400000 */
[----:B------:R-:W-:Y:S01]  /*8e20*/  FFMA R14, R41, R43, R14 ;  /* 0x0000002b290e7223 */ /* 0x000fe2000000000e */
[----:B------:R-:W-:Y:S01]  /*8e30*/  SHF.L.U32 R43, R64, 0x10, RZ ;  /* 0x00000010402b7819 */ /* 0x000fe200000006ff */
[C---:B------:R-:W-:Y:S01]  /*8e40*/  FMUL R16, R38.reuse, R20 ;  /* 0x0000001426107220 */ /* 0x040fe20000400000 */
        /* <DEDUP_REMOVED lines=18> */
[C---:B------:R-:W-:Y:S01]  /*8f70*/  FMUL R22, R38.reuse, R26 ;  /* 0x0000001a26167220 */ /* 0x040fe20000400000 */
[----:B------:R-:W-:Y:S01]  /*8f80*/  FMUL R27, R38, R27 ;  /* 0x0000001b261b7220 */ /* 0x000fe20000400000 */
[----:B------:R-:W-:Y:S01]  /*8f90*/  FFMA R20, R41, R43, R20 ;  /* 0x0000002b29147223 */ /* 0x000fe20000000014 */
[----:B------:R-:W-:Y:S01]  /*8fa0*/  SHF.L.U32 R43, R73, 0x10, RZ ;  /* 0x00000010492b7819 */ /* 0x000fe200000006ff */
[C---:B------:R-:W-:Y:S01]  /*8fb0*/  FFMA R21, R41.reuse, R40, R21 ;  /* 0x0000002829157223 */ /* 0x040fe20000000015 */
[C---:B------:R-:W-:Y:S01]  /*8fc0*/  FFMA R22, R41.reuse, R45, R22 ;  /* 0x0000002d29167223 */ /* 0x040fe20000000016 */
[C---:B------:R-:W-:Y:S01]  /*8fd0*/  FFMA R27, R41.reuse, R42, R27 ;  /* 0x0000002a291b7223 */ /* 0x040fe2000000001b */
[----:B------:R-:W-:Y:S01]  /*8fe0*/  SHF.L.U32 R40, R72, 0x10, RZ ;  /* 0x0000001048287819 */ /* 0x000fe200000006ff */
[----:B------:R-:W-:Y:S01]  /*8ff0*/  FMUL R24, R38, R28 ;  /* 0x0000001c26187220 */ /* 0x000fe20000400000 */
[----:B------:R-:W-:Y:S01]  /*9000*/  LOP3.LUT R42, R72, 0xffff0000, RZ, 0xc0, !PT ;  /* 0xffff0000482a7812 */ /* 0x000fe200078ec0ff */
[C---:B------:R-:W-:Y:S01]  /*9010*/  FMUL R25, R38.reuse, R29 ;  /* 0x0000001d26197220 */ /* 0x040fe20000400000 */
[C---:B------:R-:W-:Y:S01]  /*9020*/  FMUL R26, R38.reuse, R30 ;  /* 0x0000001e261a7220 */ /* 0x040fe20000400000 */
[----:B------:R-:W-:Y:S01]  /*9030*/  FFMA R24, R41, R40, R24 ;  /* 0x0000002829187223 */ /* 0x000fe20000000018 */
[----:B------:R-:W-:Y:S01]  /*9040*/  LOP3.LUT R40, R73, 0xffff0000, RZ, 0xc0, !PT ;  /* 0xffff000049287812 */ /* 0x000fe200078ec0ff */
[C---:B------:R-:W-:Y:S01]  /*9050*/  FFMA R25, R41.reuse, R42, R25 ;  /* 0x0000002a29197223 */ /* 0x040fe20000000019 */
        /* <DEDUP_REMOVED lines=42> */
.L_x_139:
[----:B------:R-:W-:Y:S05]  /*9300*/  BSYNC.RECONVERGENT B0 ;  /* 0x0000000000007941 */ /* 0x000fea0003800200 */
.L_x_138:
        /* <DEDUP_REMOVED lines=21> */
.L_x_143:
[----:B------:R-:W-:Y:S05]  /*9460*/  BSYNC B0 ;  /* 0x0000000000007941 */ /* 0x000fea0003800000 */
.L_x_142:
[----:B------:R-:W-:Y:S11]  /*9470*/  ISETP.NE.AND P0, PT, R60, RZ, PT ;  /* 0x000000ff3c00720c */ /* 0x000ff60003f05270 */
[----:B------:R-:W-:Y:S02]  /*9480*/  @!UPT UIADD3 URZ, UPT, UPT, URZ, URZ, URZ ;  /* 0x000000fffffff290 */ /* 0x000fe4000fffe0ff */
[----:B------:R4:W1:Y:S04]  /*9490*/  @P0 LDS.128 R48, [R3] ;  /* 0x0000000003300984 */ /* 0x0008680000000c00 */
[----:B------:R4:W1:Y:S04]  /*94a0*/  @P0 LDS.128 R56, [R2+0x10] ;  /* 0x0000100002380984 */ /* 0x0008680000000c00 */
[----:B------:R4:W1:Y:S04]  /*94b0*/  @P0 LDS.128 R64, [R0+0x20] ;  /* 0x0000200000400984 */ /* 0x0008680000000c00 */
[----:B------:R4:W1:Y:S02]  /*94c0*/  @P0 LDS.128 R72, [R47+0x30] ;  /* 0x000030002f480984 */ /* 0x0008640000000c00 */
.L_x_141:
[----:B------:R-:W-:Y:S05]  /*94d0*/  BSYNC B1 ;  /* 0x0000000000017941 */ /* 0x000fea0003800000 */
.L_x_140:
[----:B----4-:R-:W-:Y:S05]  /*94e0*/  VIADD R0, R39, 0x60 ;  /* 0x0000006027007836 */ /* 0x010fea0000000000 */
[----:B------:R-:W-:Y:S04]  /*94f0*/  SHF.R.U32.HI R0, RZ, 0x15, R0 ;  /* 0x00000015ff007819 */ /* 0x000fe80000011600 */
[----:B------:R-:W-:Y:S11]  /*9500*/  LOP3.LUT P0, RZ, R0, 0x3, R81, 0x48, !PT ;  /* 0x0000000300ff7812 */ /* 0x000ff60007804851 */
[----:B------:R-:W-:Y:S02]  /*9510*/  @!UPT UIADD3 URZ, UPT, UPT, URZ, URZ, URZ ;  /* 0x000000fffffff290 */ /* 0x000fe4000fffe0ff */
[----:B------:R-:W-:Y:S05]  /*9520*/  @!P0 BRA `(.L_x_145) ;  /* 0x0000000000408947 */ /* 0x000fea0003800000 */
[----:B------:R-:W4:Y:S01]  /*9530*/  LDCU.64 UR8, c[0x4][0x70] ;  /* 0x01000e00ff0877ac */ /* 0x000f220008000a00 */
[----:B------:R-:W-:Y:S01]  /*9540*/  MOV R3, 0x0 ;  /* 0x0000000000037802 */ /* 0x000fe20000000f00 */
[----:B------:R-:W-:Y:S02]  /*9550*/  HFMA2 R12, -RZ, RZ, 0, 5.9604644775390625e-08 ;  /* 0x00000001ff0c7431 */ /* 0x000fe400000001ff */
[----:B------:R-:W-:Y:S02]  /*9560*/  IMAD.MOV.U32 R8, RZ, RZ, 0x192 ;  /* 0x00000192ff087424 */ /* 0x000fe400078e00ff */
[----:B------:R-:W-:Y:S01]  /*9570*/  IMAD.MOV.U32 R13, RZ, RZ, RZ ;  /* 0x000000ffff0d7224 */ /* 0x000fe200078e00ff */
[----:B------:R-:W5:Y:S01]  /*9580*/  LDCU.64 UR6, c[0x4][0x78] ;  /* 0x01000f00ff0677ac */ /* 0x000f620008000a00 */
[----:B------:R-:W2:Y:S01]  /*9590*/  LDC.64 R2, c[0x4][R3] ;  /* 0x0100000003027b82 */ /* 0x000ea20000000a00 */
[----:B------:R-:W3:Y:S01]  /*95a0*/  LDCU.64 UR4, c[0x4][0x10] ;  /* 0x01000200ff0477ac */ /* 0x000ee20008000a00 */
[----:B----4-:R-:W-:Y:S01]  /*95b0*/  MOV R5, UR9 ;  /* 0x0000000900057c02 */ /* 0x010fe20008000f00 */
[----:B-1----:R-:W-:Y:S01]  /*95c0*/  IMAD.U32 R4, RZ, RZ, UR8 ;  /* 0x00000008ff047e24 */ /* 0x002fe2000f8e00ff */
[----:B-----5:R-:W-:Y:S01]  /*95d0*/  MOV R7, UR7 ;  /* 0x0000000700077c02 */ /* 0x020fe20008000f00 */
[----:B------:R-:W-:Y:S01]  /*95e0*/  IMAD.U32 R6, RZ, RZ, UR6 ;  /* 0x00000006ff067e24 */ /* 0x000fe2000f8e00ff */
[----:B---3--:R-:W-:Y:S01]  /*95f0*/  MOV R11, UR5 ;  /* 0x00000005000b7c02 */ /* 0x008fe20008000f00 */
[----:B------:R-:W-:Y:S02]  /*9600*/  IMAD.U32 R10, RZ, RZ, UR4 ;  /* 0x00000004ff0a7e24 */ /* 0x000fe4000f8e00ff */
[----:B------:R-:W-:Y:S07]  /*9610*/  LEPC R20, `(.L_x_145) ;  /* 0x000000001014794e */ /* 0x000fee0000000000 */
[----:B--2---:R-:W-:Y:S05]  /*9620*/  CALL.ABS.NOINC R2 ;  /* 0x0000000002007343 */ /* 0x004fea0003c00000 */
.L_x_145:
[----:B------:R-:W-:Y:S01]  /*9630*/  ISETP.NE.AND P0, PT, R96, RZ, PT ;  /* 0x000000ff6000720c */ /* 0x000fe20003f05270 */
[----:B------:R-:W-:Y:S05]  /*9640*/  WARPSYNC.ALL ;  /* 0x0000000000007948 */ /* 0x000fea0003800000 */
[----:B------:R-:W-:Y:S01]  /*9650*/  R2UR UR4, R39 ;  /* 0x00000000270472ca */ /* 0x000fe200000e0000 */
[----:B------:R-:W-:Y:S01]  /*9660*/  BSSY.RECONVERGENT B0, `(.L_x_146) ;  /* 0x000008c000007945 */ /* 0x000fe20003800200 */
[C---:B-1----:R-:W-:Y:S02]  /*9670*/  SHF.L.U32 R40, R48.reuse, 0x10, RZ ;  /* 0x0000001030287819 */ /* 0x042fe400000006ff */
[----:B------:R-:W-:Y:S02]  /*9680*/  LOP3.LUT R42, R48, 0xffff0000, RZ, 0xc0, !PT ;  /* 0xffff0000302a7812 */ /* 0x000fe400078ec0ff */
[C---:B------:R-:W-:Y:S02]  /*9690*/  SHF.L.U32 R43, R49.reuse, 0x10, RZ ;  /* 0x00000010312b7819 */ /* 0x040fe400000006ff */
[----:B------:R-:W-:Y:S02]  /*96a0*/  LOP3.LUT R44, R49, 0xffff0000, RZ, 0xc0, !PT ;  /* 0xffff0000312c7812 */ /* 0x000fe400078ec0ff */
[C---:B------:R-:W-:Y:S02]  /*96b0*/  SHF.L.U32 R45, R50.reuse, 0x10, RZ ;  /* 0x00000010322d7819 */ /* 0x040fe400000006ff */
[----:B------:R-:W-:Y:S01]  /*96c0*/  LOP3.LUT R46, R50, 0xffff0000, RZ, 0xc0, !PT ;  /* 0xffff0000322e7812 */ /* 0x000fe200078ec0ff */
[----:B------:R-:W1:Y:S01]  /*96d0*/  LDTM.x32 R4, tmem[UR4+0x60] ;  /* 0x00006004000479ee */ /* 0x000e6200082c0000 */
[C---:B------:R-:W-:Y:S01]  /*96e0*/  SHF.L.U32 R47, R51.reuse, 0x10, RZ ;  /* 0x00000010332f7819 */ /* 0x040fe200000006ff */
[----:B------:R-:W-:Y:S01]  /*96f0*/  NOP ;  /* 0x0000000000007918 */ /* 0x000fe20000000000 */
[----:B------:R-:W-:Y:S02]  /*9700*/  LOP3.LUT R48, R51, 0xffff0000, RZ, 0xc0, !PT ;  /* 0xffff000033307812 */ /* 0x000fe400078ec0ff */
[C---:B------:R-:W-:Y:S02]  /*9710*/  SHF.L.U32 R49, R56.reuse, 0x10, RZ ;  /* 0x0000001038317819 */ /* 0x040fe400000006ff */
[----:B------:R-:W-:Y:S02]  /*9720*/  LOP3.LUT R51, R56, 0xffff0000, RZ, 0xc0, !PT ;  /* 0xffff000038337812 */ /* 0x000fe400078ec0ff */
[C---:B------:R-:W-:Y:S02]  /*9730*/  SHF.L.U32 R50, R57.reuse, 0x10, RZ ;  /* 0x0000001039327819 */ /* 0x040fe400000006ff */
[----:B---3--:R-:W-:Y:S02]  /*9740*/  LOP3.LUT R52, R57, 0xffff0000, RZ, 0xc0, !PT ;  /* 0xffff000039347812 */ /* 0x008fe400078ec0ff */
[C---:B------:R-:W-:Y:S02]  /*9750*/  SHF.L.U32 R53, R58.reuse, 0x10, RZ ;  /* 0x000000103a357819 */ /* 0x040fe400000006ff */
[----:B------:R-:W-:Y:S02]  /*9760*/  LOP3.LUT R54, R58, 0xffff0000, RZ, 0xc0, !PT ;  /* 0xffff00003a367812 */ /* 0x000fe400078ec0ff */
[C---:B------:R-:W-:Y:S02]  /*9770*/  SHF.L.U32 R55, R59.reuse, 0x10, RZ ;  /* 0x000000103b377819 */ /* 0x040fe400000006ff */
[----:B------:R-:W-:Y:S02]  /*9780*/  IADD3 R98, PT, PT, R98, 0xf0, RZ ;  /* 0x000000f062627810 */ /* 0x000fe40007ffe0ff */
[----:B------:R-:W-:Y:S02]  /*9790*/  LOP3.LUT R56, R59, 0xffff0000, RZ, 0xc0, !PT ;  /* 0xffff00003b387812 */ /* 0x000fe400078ec0ff */
[----:B------:R-:W-:Y:S01]  /*97a0*/  SHF.L.U32 R57, R64, 0x10, RZ ;  /* 0x0000001040397819 */ /* 0x000fe200000006ff */
[----:B-1----:R-:W-:Y:S01]  /*97b0*/  FMUL R4, R38, R4 ;  /* 0x0000000426047220 */ /* 0x002fe20000400000 */
[----:B------:R-:W-:Y:S01]  /*97c0*/  LOP3.LUT R58, R64, 0xffff0000, RZ, 0xc0, !PT ;  /* 0xffff0000403a7812 */ /* 0x000fe200078ec0ff */
[----:B------:R-:W-:Y:S01]  /*97d0*/  FMUL R5, R38, R5 ;  /* 0x0000000526057220 */ /* 0x000fe20000400000 */
[----:B------:R-:W-:Y:S01]  /*97e0*/  LOP3.LUT R98, R98, 0xfefffff8, RZ, 0xc0, !PT ;  /* 0xfefffff862627812 */ /* 0x000fe200078ec0ff */
[C---:B------:R-:W-:Y:S01]  /*97f0*/  FFMA R4, R41.reuse, R40, R4 ;  /* 0x0000002829047223 */ /* 0x040fe20000000004 */
[C---:B------:R-:W-:Y:S01]  /*9800*/  FMUL R6, R38.reuse, R6 ;  /* 0x0000000626067220 */ /* 0x040fe20000400000 */
[----:B------:R-:W-:Y:S01]  /*9810*/  FFMA R5, R41, R42, R5 ;  /* 0x0000002a29057223 */ /* 0x000fe20000000005 */
[----:B------:R-:W-:Y:S01]  /*9820*/  SHF.L.U32 R59, R65, 0x10, RZ ;  /* 0x00000010413b7819 */ /* 0x000fe200000006ff */
[----:B------:R1:W-:Y:S01]  /*9830*/  SYNCS.ARRIVE.TRANS64.RED.A1T0 RZ, [R98+URZ], RZ ;  /* 0x000000ff62ff79a7 */ /* 0x0003e200081004ff */
[----:B------:R-:W-:Y:S01]  /*9840*/  FFMA R6, R41, R43, R6 ;  /* 0x0000002b29067223 */ /* 0x000fe20000000006 */
[C---:B------:R-:W-:Y:S01]  /*9850*/  FMUL R7, R38.reuse, R7 ;  /* 0x0000000726077220 */ /* 0x040fe20000400000 */
[----:B------:R-:W-:Y:S01]  /*9860*/  F2FP.BF16.F32.PACK_AB R100, R5, R4 ;  /* 0x000000040564723e */ /* 0x000fe200000010ff */
[C---:B------:R-:W-:Y:S01]  /*9870*/  FMUL R8, R38.reuse, R8 ;  /* 0x0000000826087220 */ /* 0x040fe20000400000 */
[----:B------:R-:W-:Y:S01]  /*9880*/  FMUL R9, R38, R9 ;  /* 0x0000000926097220 */ /* 0x000fe20000400000 */
[----:B------:R-:W-:Y:S01]  /*9890*/  LOP3.LUT R60, R65, 0xffff0000, RZ, 0xc0, !PT ;  /* 0xffff0000413c7812 */ /* 0x000fe200078ec0ff */
[C---:B------:R-:W-:Y:S01]  /*98a0*/  FFMA R7, R41.reuse, R44, R7 ;  /* 0x0000002c29077223 */ /* 0x040fe20000000007 */
[C---:B------:R-:W-:Y:S01]  /*98b0*/  FFMA R8, R41.reuse, R45, R8 ;  /* 0x0000002d29087223 */ /* 0x040fe20000000008 */
[----:B------:R-:W-:Y:S01]  /*98c0*/  SHF.L.U32 R61, R66, 0x10, RZ ;  /* 0x00000010423d7819 */ /* 0x000fe200000006ff */
[----:B------:R-:W-:Y:S01]  /*98d0*/  FFMA R9, R41, R46, R9 ;  /* 0x0000002e29097223 */ /* 0x000fe20000000009 */
[C---:B------:R-:W-:Y:S01]  /*98e0*/  FMUL R10, R38.reuse, R10 ;  /* 0x0000000a260a7220 */ /* 0x040fe20000400000 */
[----:B------:R-:W-:Y:S01]  /*98f0*/  F2FP.BF16.F32.PACK_AB R101, R7, R6 ;  /* 0x000000060765723e */ /* 0x000fe200000010ff */
[C---:B------:R-:W-:Y:S01]  /*9900*/  FMUL R11, R38.reuse, R11 ;  /* 0x0000000b260b7220 */ /* 0x040fe20000400000 */
[----:B------:R-:W-:Y:S01]  /*9910*/  FMUL R0, R38, R12 ;  /* 0x0000000c26007220 */ /* 0x000fe20000400000 */
[----:B------:R-:W-:Y:S01]  /*9920*/  F2FP.BF16.F32.PACK_AB R102, R9, R8 ;  /* 0x000000080966723e */ /* 0x000fe200000010ff */
[C---:B------:R-:W-:Y:S01]  /*9930*/  FFMA R10, R41.reuse, R47, R10 ;  /* 0x0000002f290a7223 */ /* 0x040fe2000000000a */
[C---:B------:R-:W-:Y:S01]  /*9940*/  FFMA R11, R41.reuse, R48, R11 ;  /* 0x00000030290b7223 */ /* 0x040fe2000000000b */
[----:B------:R-:W-:Y:S01]  /*9950*/  LOP3.LUT R62, R66, 0xffff0000, RZ, 0xc0, !PT ;  /* 0xffff0000423e7812 */ /* 0x000fe200078ec0ff */
[----:B------:R-:W-:Y:S01]  /*9960*/  FFMA R0, R41, R49, R0 ;  /* 0x0000003129007223 */ /* 0x000fe20000000000 */
[C---:B------:R-:W-:Y:S01]  /*9970*/  FMUL R2, R38.reuse, R13 ;  /* 0x0000000d26027220 */ /* 0x040fe20000400000 */
[----:B------:R-:W-:Y:S01]  /*9980*/  SHF.L.U32 R63, R67, 0x10, RZ ;  /* 0x00000010433f7819 */ /* 0x000fe200000006ff */
[C---:B------:R-:W-:Y:S01]  /*9990*/  FMUL R3, R38.reuse, R14 ;  /* 0x0000000e26037220 */ /* 0x040fe20000400000 */
[----:B------:R-:W-:Y:S01]  /*99a0*/  F2FP.BF16.F32.PACK_AB R103, R11, R10 ;  /* 0x0000000a0b67723e */ /* 0x000fe200000010ff */
[----:B------:R-:W-:Y:S01]  /*99b0*/  FFMA R2, R41, R51, R2 ;  /* 0x0000003329027223 */ /* 0x000fe20000000002 */
[C---:B------:R-:W-:Y:S01]  /*99c0*/  FMUL R15, R38.reuse, R15 ;  /* 0x0000000f260f7220 */ /* 0x040fe20000400000 */
[C---:B------:R-:W-:Y:S01]  /*99d0*/  FMUL R12, R38.reuse, R16 ;  /* 0x00000010260c7220 */ /* 0x040fe20000400000 */
[----:B------:R-:W-:Y:S01]  /*99e0*/  FMUL R13, R38, R17 ;  /* 0x00000011260d7220 */ /* 0x000fe20000400000 */
[----:B------:R1:W-:Y:S01]  /*99f0*/  STS.128 [R94+0x6000], R100 ;  /* 0x006000645e007388 */ /* 0x0003e20000000c00 */
[----:B------:R-:W-:Y:S01]  /*9a00*/  LOP3.LUT R64, R67, 0xffff0000, RZ, 0xc0, !PT ;  /* 0xffff000043407812 */ /* 0x000fe200078ec0ff */
[C---:B------:R-:W-:Y:S01]  /*9a10*/  FFMA R3, R41.reuse, R50, R3 ;  /* 0x0000003229037223 */ /* 0x040fe20000000003 */
[----:B------:R-:W-:Y:S01]  /*9a20*/  SHF.L.U32 R65, R72, 0x10, RZ ;  /* 0x0000001048417819 */ /* 0x000fe200000006ff */
[C---:B------:R-:W-:Y:S01]  /*9a30*/  FFMA R15, R41.reuse, R52, R15 ;  /* 0x00000034290f7223 */ /* 0x040fe2000000000f */
[----:B------:R-:W-:Y:S01]  /*9a40*/  F2FP.BF16.F32.PACK_AB R104, R2, R0 ;  /* 0x000000000268723e */ /* 0x000fe200000010ff */
[C---:B------:R-:W-:Y:S01]  /*9a50*/  FFMA R12, R41.reuse, R53, R12 ;  /* 0x00000035290c7223 */ /* 0x040fe2000000000c */
[C---:B------:R-:W-:Y:S01]  /*9a60*/  FFMA R13, R41.reuse, R54, R13 ;  /* 0x00000036290d7223 */ /* 0x040fe2000000000d */
[C---:B------:R-:W-:Y:S01]  /*9a70*/  FMUL R14, R38.reuse, R18 ;  /* 0x00000012260e7220 */ /* 0x040fe20000400000 */
[C---:B------:R-:W-:Y:S01]  /*9a80*/  FMUL R19, R38.reuse, R19 ;  /* 0x0000001326137220 */ /* 0x040fe20000400000 */
[C---:B------:R-:W-:Y:S01]  /*9a90*/  FMUL R16, R38.reuse, R20 ;  /* 0x0000001426107220 */ /* 0x040fe20000400000 */
[C---:B------:R-:W-:Y:S01]  /*9aa0*/  FMUL R17, R38.reuse, R21 ;  /* 0x0000001526117220 */ /* 0x040fe20000400000 */
[C---:B------:R-:W-:Y:S01]  /*9ab0*/  FFMA R14, R41.reuse, R55, R14 ;  /* 0x00000037290e7223 */ /* 0x040fe2000000000e */
        /* <DEDUP_REMOVED lines=9> */
[----:B------:R-:W-:Y:S01]  /*9b50*/  FFMA R23, R41, R60, R23 ;  /* 0x0000003c29177223 */ /* 0x000fe20000000017 */
[C---:B------:R-:W-:Y:S01]  /*9b60*/  FMUL R27, R38.reuse, R27 ;  /* 0x0000001b261b7220 */ /* 0x040fe20000400000 */
[----:B------:R-:W-:Y:S01]  /*9b70*/  F2FP.BF16.F32.PACK_AB R105, R15, R3 ;  /* 0x000000030f69723e */ /* 0x000fe200000010ff */
[----:B------:R-:W-:Y:S01]  /*9b80*/  FFMA R20, R41, R61, R20 ;  /* 0x0000003d29147223 */ /* 0x000fe20000000014 */
[----:B------:R-:W-:Y:S01]  /*9b90*/  F2FP.BF16.F32.PACK_AB R106, R13, R12 ;  /* 0x0000000c0d6a723e */ /* 0x000fe200000010ff */
[----:B------:R-:W-:Y:S01]  /*9ba0*/  FMUL R24, R38, R28 ;  /* 0x0000001c26187220 */ /* 0x000fe20000400000 */
[----:B------:R-:W-:Y:S01]  /*9bb0*/  F2FP.BF16.F32.PACK_AB R107, R19, R14 ;  /* 0x0000000e136b723e */ /* 0x000fe200000010ff */
[----:B------:R-:W-:Y:S01]  /*9bc0*/  FFMA R21, R41, R62, R21 ;  /* 0x0000003e29157223 */ /* 0x000fe20000000015 */
[----:B------:R-:W-:Y:S01]  /*9bd0*/  LOP3.LUT R66, R72, 0xffff0000, RZ, 0xc0, !PT ;  /* 0xffff000048427812 */ /* 0x000fe200078ec0ff */
[C---:B------:R-:W-:Y:S01]  /*9be0*/  FMUL R25, R38.reuse, R29 ;  /* 0x0000001d26197220 */ /* 0x040fe20000400000 */
[----:B------:R-:W-:Y:S01]  /*9bf0*/  SHF.L.U32 R67, R73, 0x10, RZ ;  /* 0x0000001049437819 */ /* 0x000fe200000006ff */
[----:B------:R1:W-:Y:S01]  /*9c00*/  STS.128 [R93+0x6010], R104 ;  /* 0x006010685d007388 */ /* 0x0003e20000000c00 */
[----:B------:R-:W-:Y:S01]  /*9c10*/  FFMA R22, R41, R63, R22 ;  /* 0x0000003f29167223 */ /* 0x000fe20000000016 */
[----:B------:R-:W-:Y:S01]  /*9c20*/  LOP3.LUT R68, R73, 0xffff0000, RZ, 0xc0, !PT ;  /* 0xffff000049447812 */ /* 0x000fe200078ec0ff */
[----:B------:R-:W-:Y:S01]  /*9c30*/  FMUL R26, R38, R30 ;  /* 0x0000001e261a7220 */ /* 0x000fe20000400000 */
[C---:B------:R-:W-:Y:S01]  /*9c40*/  FFMA R27, R41.reuse, R64, R27 ;  /* 0x00000040291b7223 */ /* 0x040fe2000000001b */
[----:B------:R-:W-:Y:S01]  /*9c50*/  SHF.L.U32 R69, R74, 0x10, RZ ;  /* 0x000000104a457819 */ /* 0x000fe200000006ff */
[----:B------:R-:W-:Y:S01]  /*9c60*/  FMUL R31, R38, R31 ;  /* 0x0000001f261f7220 */ /* 0x000fe20000400000 */
[C---:B------:R-:W-:Y:S01]  /*9c70*/  FFMA R24, R41.reuse, R65, R24 ;  /* 0x0000004129187223 */ /* 0x040fe20000000018 */
[----:B------:R-:W-:Y:S01]  /*9c80*/  LOP3.LUT R70, R74, 0xffff0000, RZ, 0xc0, !PT ;  /* 0xffff00004a467812 */ /* 0x000fe200078ec0ff */
[C---:B------:R-:W-:Y:S01]  /*9c90*/  FMUL R28, R38.reuse, R32 ;  /* 0x00000020261c7220 */ /* 0x040fe20000400000 */
[----:B------:R-:W-:Y:S01]  /*9ca0*/  FFMA R25, R41, R66, R25 ;  /* 0x0000004229197223 */ /* 0x000fe20000000019 */
[----:B------:R-:W-:Y:S01]  /*9cb0*/  SHF.L.U32 R71, R75, 0x10, RZ ;  /* 0x000000104b477819 */ /* 0x000fe200000006ff */
[C---:B------:R-:W-:Y:S01]  /*9cc0*/  FMUL R29, R38.reuse, R33 ;  /* 0x00000021261d7220 */ /* 0x040fe20000400000 */
[----:B------:R-:W-:Y:S01]  /*9cd0*/  FFMA R26, R41, R67, R26 ;  /* 0x00000043291a7223 */ /* 0x000fe2000000001a */
[----:B------:R-:W-:Y:S01]  /*9ce0*/  LOP3.LUT R72, R75, 0xffff0000, RZ, 0xc0, !PT ;  /* 0xffff00004b487812 */ /* 0x000fe200078ec0ff */
        /* <DEDUP_REMOVED lines=26> */
[----:B------:R-:W-:Y:S02]  /*9e90*/  UIADD3 UR9, UPT, UPT, UR49, 0x60, URZ ;  /* 0x0000006031097890 */ /* 0x000fe4000fffe0ff */
[----:B------:R-:W-:Y:S01]  /*9ea0*/  UIADD3 UR8, UPT, UPT, UR43, 0x6200, URZ ;  /* 0x000062002b087890 */ /* 0x000fe2000fffe0ff */
[----:B------:R-:W-:Y:S01]  /*9eb0*/  UMOV UR10, UR50 ;  /* 0x00000032000a7c82 */ /* 0x000fe20008000000 */
[----:B------:R-:W-:Y:S01]  /*9ec0*/  UMOV UR11, UR44 ;  /* 0x0000002c000b7c82 */ /* 0x000fe20008000000 */
[----:B---3--:R-:W-:Y:S04]  /*9ed0*/  UIADD3 UR4, UP0, UPT, UR6, 0xa80, URZ ;  /* 0x00000a8006047890 */ /* 0x008fe8000ff1e0ff */
[----:B------:R-:W-:Y:S09]  /*9ee0*/  UIADD3.X UR5, UPT, UPT, URZ, UR7, URZ, UP0, !UPT ;  /* 0x00000007ff057290 */ /* 0x000ff200087fe4ff */
[----:B------:R3:W-:Y:S01]  /*9ef0*/  UTMASTG.3D [UR8], [UR4] ;  /* 0x00000008040073b5 */ /* 0x0007e20008010000 */
[----:B------:R0:W-:Y:S01]  /*9f00*/  UTMACMDFLUSH ;  /* 0x00000000000079b7 */ /* 0x0001e20000000000 */
[----:B---3--:R-:W-:Y:S04]  /*9f10*/  DEPBAR.LE SB0, 0x1 ;  /* 0x000080400000791a */ /* 0x008fe80000000000 */
.L_x_147:
[----:B------:R-:W-:Y:S05]  /*9f20*/  BSYNC.RECONVERGENT B0 ;  /* 0x0000000000007941 */ /* 0x000fea0003800200 */
.L_x_146:
[----:B------:R-:W-:Y:S01]  /*9f30*/  BAR.SYNC.DEFER_BLOCKING 0x1, 0x80 ;  /* 0x0042000000007b1d */ /* 0x000fe20000010000 */
[----:B------:R-:W-:Y:S01]  /*9f40*/  UISETP.NE.AND UP0, UPT, UR47, -0x4, UPT ;  /* 0xfffffffc2f00788c */ /* 0x000fe2000bf05270 */
[----:B------:R-:W-:Y:S08]  /*9f50*/  IADD3 R0, PT, PT, R36, 0x1, RZ ;  /* 0x0000000124007810 */ /* 0x000ff00007ffe0ff */
[----:B------:R-:W-:Y:S05]  /*9f60*/  BRA.U !UP0, `(.L_x_148) ;  /* 0x0000000108247547 */ /* 0x000fea000b800000 */
[----:B------:R-:W-:Y:S01]  /*9f70*/  ISETP.NE.AND P0, PT, R97, RZ, PT ;  /* 0x000000ff6100720c */ /* 0x000fe20003f05270 */
[----:B------:R-:W-:Y:S01]  /*9f80*/  IMAD.U32 R2, RZ, RZ, UR46 ;  /* 0x0000002eff027e24 */ /* 0x000fe2000f8e00ff */
[----:B------:R-:W-:Y:S04]  /*9f90*/  UIADD3 UR4, UPT, UPT, UR46, 0x1, URZ ;  /* 0x000000012e047890 */ /* 0x000fe8000fffe0ff */
[----:B------:R-:W-:Y:S04]  /*9fa0*/  UISETP.NE.AND UP0, UPT, UR4, 0x4, UPT ;  /* 0x000000040400788c */ /* 0x000fe8000bf05270 */
[----:B------:R-:W-:Y:S03]  /*9fb0*/  USEL UR46, UR4, URZ, UP0 ;  /* 0x000000ff042e7287 */ /* 0x000fe60008000000 */
[----:B------:R-:W-:Y:S05]  /*9fc0*/  @P0 LEA R2, R2, UR43, 0x3 ;  /* 0x0000002b02020c11 */ /* 0x000fea000f8e18ff */
[----:B------:R-:W-:Y:S05]  /*9fd0*/  @P0 VIADD R2, R2, 0x90 ;  /* 0x0000009002020836 */ /* 0x000fea0000000000 */
[----:B------:R-:W-:Y:S04]  /*9fe0*/  @P0 PRMT R2, R99, 0x654, R2 ;  /* 0x0000065463020816 */ /* 0x000fe80000000002 */
[----:B------:R3:W-:Y:S03]  /*9ff0*/  @P0 SYNCS.ARRIVE.TRANS64.RED.A1T0 RZ, [R2+URZ], RZ ;  /* 0x000000ff02ff09a7 */ /* 0x0007e600081004ff */
.L_x_148:
[----:B------:R-:W-:Y:S01]  /*a000*/  R2UR UR5, R83 ;  /* 0x00000000530572ca */ /* 0x000fe200000e0000 */
[----:B------:R-:W-:Y:S01]  /*a010*/  UISETP.NE.AND UP0, UPT, UR61, URZ, UPT ;  /* 0x000000ff3d00728c */ /* 0x000fe2000bf05270 */
[----:B------:R-:W-:Y:S01]  /*a020*/  R2UR UR4, R82 ;  /* 0x00000000520472ca */ /* 0x000fe200000e0000 */
[----:B------:R-:W-:Y:S01]  /*a030*/  UIADD3 UR47, UPT, UPT, UR47, 0x4, URZ ;  /* 0x000000042f2f7890 */ /* 0x000fe2000fffe0ff */
[----:B------:R-:W-:Y:S01]  /*a040*/  ISETP.NE.AND P0, PT, R87, 0x2, PT ;  /* 0x000000025700780c */ /* 0x000fe20003f05270 */
[----:B------:R-:W-:Y:S01]  /*a050*/  UMOV UR44, UR60 ;  /* 0x0000003c002c7c82 */ /* 0x000fe20008000000 */
[----:B------:R-:W-:Y:S02]  /*a060*/  ISETP.NE.AND P1, PT, R0, 0x2, PT ;  /* 0x000000020000780c */ /* 0x000fe40003f25270 */
[----:B---3--:R-:W-:Y:S02]  /*a070*/  SEL R2, RZ, 0x1, P0 ;  /* 0x00000001ff027807 */ /* 0x008fe40000000000 */
[----:B------:R-:W-:Y:S02]  /*a080*/  SEL R3, RZ, 0x1, P1 ;  /* 0x00000001ff037807 */ /* 0x000fe40000800000 */
[----:B------:R-:W-:Y:S01]  /*a090*/  LOP3.LUT R89, R89, R2, RZ, 0x3c, !PT ;  /* 0x0000000259597212 */ /* 0x000fe200078e3cff */
[----:B------:R-:W-:Y:S01]  /*a0a0*/  UIADD3 UR16, UPT, UPT, UR37, UR5, URZ ;  /* 0x0000000525107290 */ /* 0x000fe2000fffe0ff */
[----:B------:R-:W-:Y:S01]  /*a0b0*/  LOP3.LUT R90, R90, R3, RZ, 0x3c, !PT ;  /* 0x000000035a5a7212 */ /* 0x000fe200078e3cff */
[----:B------:R-:W-:Y:S01]  /*a0c0*/  UIADD3 UR11, UPT, UPT, UR36, UR4, URZ ;  /* 0x00000004240b7290 */ /* 0x000fe2000fffe0ff */
[----:B------:R-:W-:Y:S02]  /*a0d0*/  SEL R87, R87, RZ, P0 ;  /* 0x000000ff57577207 */ /* 0x000fe40000000000 */
[----:B------:R-:W-:Y:S01]  /*a0e0*/  SEL R36, R0, RZ, P1 ;  /* 0x000000ff00247207 */ /* 0x000fe20000800000 */
[----:B------:R-:W-:Y:S08]  /*a0f0*/  BRA.U UP0, `(.L_x_149) ;  /* 0xffffffbd00f07547 */ /* 0x000ff0000b83ffff */
[----:B------:R-:W-:-:S13]  /*a100*/  R2UR UR4, R84 ;  /* 0x00000000540472ca */ /* 0x000fda00000e0000 */
[----:B------:R-:W-:-:S09]  /*a110*/  UISETP.NE.AND UP0, UPT, UR4, URZ, UPT ;  /* 0x000000ff0400728c */ /* 0x000fd2000bf05270 */
[----:B------:R-:W-:Y:S05]  /*a120*/  BRA.U !UP0, `(.L_x_150) ;  /* 0x0000000108487547 */ /* 0x000fea000b800000 */
[----:B------:R-:W3:Y:S02]  /*a130*/  LDCU.64 UR4, c[0x0][0xc90] ;  /* 0x00019200ff0477ac */ /* 0x000ee40008000a00 */
[----:B---3--:R-:W-:-:S04]  /*a140*/  UISETP.NE.U32.AND UP0, UPT, UR4, URZ, UPT ;  /* 0x000000ff0400728c */ /* 0x008fc8000bf05070 */
[----:B------:R-:W-:-:S09]  /*a150*/  UISETP.NE.AND.EX UP0, UPT, UR5, URZ, UPT, UP0 ;  /* 0x000000ff0500728c */ /* 0x000fd2000bf05300 */
[----:B------:R-:W-:Y:S05]  /*a160*/  BRA.U UP0, `(.L_x_151) ;  /* 0x00000001000c7547 */ /* 0x000fea000b800000 */
[----:B------:R-:W-:-:S13]  /*a170*/  FSETP.NEU.AND P0, PT, R41, RZ, PT ;  /* 0x000000ff2900720b */ /* 0x000fda0003f0d000 */
[----:B------:R-:W-:Y:S05]  /*a180*/  @!P0 EXIT ;  /* 0x000000000000894d */ /* 0x000fea0003800000 */
[----:B------:R-:W-:Y:S05]  /*a190*/  BRA `(.L_x_150) ;  /* 0x00000000002c7947 */ /* 0x000fea0003800000 */
.L_x_151:
[----:B------:R-:W-:Y:S01]  /*a1a0*/  ISETP.NE.AND P0, PT, R86, RZ, PT ;  /* 0x000000ff5600720c */ /* 0x000fe20003f05270 */
[----:B------:R-:W-:-:S12]  /*a1b0*/  BSSY.RECONVERGENT B0, `(.L_x_150) ;  /* 0x0000009000007945 */ /* 0x000fd80003800200 */
[----:B------:R-:W-:Y:S05]  /*a1c0*/  @P0 BRA `(.L_x_152) ;  /* 0x0000000000140947 */ /* 0x000fea0003800000 */
[----:B------:R-:W3:Y:S02]  /*a1d0*/  LDCU.64 UR4, c[0x0][0xc88] ;  /* 0x00019100ff0477ac */ /* 0x000ee40008000a00 */
[----:B---3--:R-:W-:-:S04]  /*a1e0*/  ISETP.NE.U32.AND P0, PT, RZ, UR4, PT ;  /* 0x00000004ff007c0c */ /* 0x008fc8000bf05070 */
[----:B------:R-:W-:-:S13]  /*a1f0*/  ISETP.NE.AND.EX P0, PT, RZ, UR5, PT, P0 ;  /* 0x00000005ff007c0c */ /* 0x000fda000bf05300 */
[----:B------:R-:W-:Y:S05]  /*a200*/  @!P0 EXIT ;  /* 0x000000000000894d */ /* 0x000fea0003800000 */
[----:B------:R-:W-:Y:S05]  /*a210*/  BRA `(.L_x_153) ;  /* 0x0000000000087947 */ /* 0x000fea0003800000 */
.L_x_152:
[----:B------:R-:W-:-:S13]  /*a220*/  FSETP.NEU.AND P0, PT, R41, RZ, PT ;  /* 0x000000ff2900720b */ /* 0x000fda0003f0d000 */
[----:B------:R-:W-:Y:S05]  /*a230*/  @!P0 EXIT ;  /* 0x000000000000894d */ /* 0x000fea0003800000 */
.L_x_153:
[----:B------:R-:W-:Y:S05]  /*a240*/  BSYNC.RECONVERGENT B0 ;  /* 0x0000000000007941 */ /* 0x000fea0003800200 */
.L_x_150:
[----:B------:R-:W3:Y:S01]  /*a250*/  S2UR UR5, SR_CgaCtaId ;  /* 0x00000000000579c3 */ /* 0x000ee20000008800 */
[----:B------:R-:W-:Y:S01]  /*a260*/  ULEA UR4, UR46, UR43, 0x3 ;  /* 0x0000002b2e047291 */ /* 0x000fe2000f8e18ff */
[----:B------:R-:W-:-:S04]  /*a270*/  DEPBAR.LE SB0, 0x0 ;  /* 0x000080000000791a */ /* 0x000fc80000000000 */
[----:B------:R-:W-:-:S04]  /*a280*/  UIADD3 UR4, UPT, UPT, UR4, 0x90, URZ ;  /* 0x0000009004047890 */ /* 0x000fc8000fffe0ff */
[----:B---3--:R-:W-:-:S09]  /*a290*/  UPRMT UR4, UR5, 0x654, UR4 ;  /* 0x0000065405047896 */ /* 0x008fd20008000004 */
[----:B------:R-:W-:Y:S01]  /*a2a0*/  SYNCS.ARRIVE.TRANS64.RED.A1T0 RZ, [UR4], RZ ;  /* 0x000000ffffff79a7 */ /* 0x000fe20008100404 */
[----:B------:R-:W-:Y:S05]  /*a2b0*/  EXIT ;  /* 0x000000000000794d */ /* 0x000fea0003800000 */
.L_x_24:
[----:B--2---:R2:W3:Y:S02]  /*a2c0*/  SYNCS.PHASECHK.TRANS64.TRYWAIT P0, [R0+URZ+0x110], R3 ;  /* 0x00011003000075a7 */ /* 0x0044e400080011ff */
[----:B---3--:R-:W-:Y:S05]  /*a2d0*/  @!P0 NANOSLEEP.SYNCS 0x989680 ;  /* 0x009896800000895d */ /* 0x008fea0003900000 */
[----:B------:R-:W3:Y:S02]  /*a2e0*/  @!P0 SYNCS.PHASECHK.TRANS64 P0, [R0+URZ+0x110], R3 ;  /* 0x00011003000085a7 */ /* 0x000ee400080010ff */
[----:B---3--:R-:W-:Y:S05]  /*a2f0*/  @!P0 BRA `(.L_x_24) ;  /* 0xfffffffc00f08947 */ /* 0x008fea000383ffff */
[----:B------:R-:W-:Y:S05]  /*a300*/  BRA `(.L_x_154) ;  /* 0xffffff7800487947 */ /* 0x000fea000383ffff */
.L_x_27:
[----:B--2---:R-:W-:-:S07]  /*a310*/  MOV R0, UR5 ;  /* 0x0000000500007c02 */ /* 0x004fce0008000f00 */
.L_x_155:
[----:B--2---:R2:W3:Y:S02]  /*a320*/  SYNCS.PHASECHK.TRANS64.TRYWAIT P0, [R0+URZ+0x38], R3 ;  /* 0x00003803000075a7 */ /* 0x0044e400080011ff */
[----:B---3--:R-:W-:Y:S05]  /*a330*/  @!P0 NANOSLEEP.SYNCS 0x989680 ;  /* 0x009896800000895d */ /* 0x008fea0003900000 */
[----:B------:R-:W3:Y:S02]  /*a340*/  @!P0 SYNCS.PHASECHK.TRANS64 P0, [R0+URZ+0x38], R3 ;  /* 0x00003803000085a7 */ /* 0x000ee400080010ff */
[----:B---3--:R-:W-:Y:S05]  /*a350*/  @!P0 BRA `(.L_x_155) ;  /* 0xfffffffc00f08947 */ /* 0x008fea000383ffff */
[----:B------:R-:W-:Y:S05]  /*a360*/  BRA `(.L_x_26) ;  /* 0xffffff7800a87947 */ /* 0x000fea000383ffff */
.L_x_36:
[----:B-1----:R-:W-:-:S07]  /*a370*/  MOV R0, UR6 ;  /* 0x0000000600007c02 */ /* 0x002fce0008000f00 */
.L_x_156:
[----:B-1----:R1:W2:Y:S02]  /*a380*/  SYNCS.PHASECHK.TRANS64.TRYWAIT P0, [R0+URZ+0x38], R3 ;  /* 0x00003803000075a7 */ /* 0x0022a400080011ff */
[----:B--2---:R-:W-:Y:S05]  /*a390*/  @!P0 NANOSLEEP.SYNCS 0x989680 ;  /* 0x009896800000895d */ /* 0x004fea0003900000 */
[----:B------:R-:W2:Y:S02]  /*a3a0*/  @!P0 SYNCS.PHASECHK.TRANS64 P0, [R0+URZ+0x38], R3 ;  /* 0x00003803000085a7 */ /* 0x000ea400080010ff */
[----:B--2---:R-:W-:Y:S05]  /*a3b0*/  @!P0 BRA `(.L_x_156) ;  /* 0xfffffffc00f08947 */ /* 0x004fea000383ffff */
[----:B------:R-:W-:Y:S05]  /*a3c0*/  BRA `(.L_x_35) ;  /* 0xffffff7c00c47947 */ /* 0x000fea000383ffff */
.L_x_43:
[----:B-1----:R1:W4:Y:S02]  /*a3d0*/  SYNCS.PHASECHK.TRANS64.TRYWAIT P0, [R3+URZ+0xc0], R0 ;  /* 0x0000c000030075a7 */ /* 0x00232400080011ff */
[----:B----4-:R-:W-:Y:S05]  /*a3e0*/  @!P0 NANOSLEEP.SYNCS 0x989680 ;  /* 0x009896800000895d */ /* 0x010fea0003900000 */
[----:B------:R-:W4:Y:S02]  /*a3f0*/  @!P0 SYNCS.PHASECHK.TRANS64 P0, [R3+URZ+0xc0], R0 ;  /* 0x0000c000030085a7 */ /* 0x000f2400080010ff */
[----:B----4-:R-:W-:Y:S05]  /*a400*/  @!P0 BRA `(.L_x_43) ;  /* 0xfffffffc00f08947 */ /* 0x010fea000383ffff */
[----:B------:R-:W-:Y:S05]  /*a410*/  BRA `(.L_x_157) ;  /* 0xffffff8000c07947 */ /* 0x000fea000383ffff */
.L_x_47:
[----:B-1----:R-:W-:-:S07]  /*a420*/  MOV R0, UR4 ;  /* 0x0000000400007c02 */ /* 0x002fce0008000f00 */
.L_x_158:
[----:B-1----:R1:W2:Y:S02]  /*a430*/  SYNCS.PHASECHK.TRANS64.TRYWAIT P0, [R0+URZ], R3 ;  /* 0x00000003000075a7 */ /* 0x0022a400080011ff */
[----:B--2---:R-:W-:Y:S05]  /*a440*/  @!P0 NANOSLEEP.SYNCS 0x989680 ;  /* 0x009896800000895d */ /* 0x004fea0003900000 */
[----:B------:R-:W2:Y:S02]  /*a450*/  @!P0 SYNCS.PHASECHK.TRANS64 P0, [R0+URZ], R3 ;  /* 0x00000003000085a7 */ /* 0x000ea400080010ff */
[----:B--2---:R-:W-:Y:S05]  /*a460*/  @!P0 BRA `(.L_x_158) ;  /* 0xfffffffc00f08947 */ /* 0x004fea000383ffff */
[----:B------:R-:W-:Y:S05]  /*a470*/  BRA `(.L_x_159) ;  /* 0xffffff88006c7947 */ /* 0x000fea000383ffff */
.L_x_48:
[----:B------:R-:W-:-:S07]  /*a480*/  MOV R0, UR5 ;  /* 0x0000000500007c02 */ /* 0x000fce0008000f00 */
.L_x_160:
[----:B-1----:R1:W2:Y:S02]  /*a490*/  SYNCS.PHASECHK.TRANS64.TRYWAIT P0, [R0+URZ], R3 ;  /* 0x00000003000075a7 */ /* 0x0022a400080011ff */
[----:B--2---:R-:W-:Y:S05]  /*a4a0*/  @!P0 NANOSLEEP.SYNCS 0x989680 ;  /* 0x009896800000895d */ /* 0x004fea0003900000 */
[----:B------:R-:W2:Y:S02]  /*a4b0*/  @!P0 SYNCS.PHASECHK.TRANS64 P0, [R0+URZ], R3 ;  /* 0x00000003000085a7 */ /* 0x000ea400080010ff */
[----:B--2---:R-:W-:Y:S05]  /*a4c0*/  @!P0 BRA `(.L_x_160) ;  /* 0xfffffffc00f08947 */ /* 0x004fea000383ffff */
[----:B------:R-:W-:Y:S05]  /*a4d0*/  BRA `(.L_x_161) ;  /* 0xffffff8800787947 */ /* 0x000fea000383ffff */
.L_x_49:
[----:B------:R-:W-:-:S07]  /*a4e0*/  MOV R0, UR5 ;  /* 0x0000000500007c02 */ /* 0x000fce0008000f00 */
.L_x_162:
[----:B-1----:R1:W2:Y:S02]  /*a4f0*/  SYNCS.PHASECHK.TRANS64.TRYWAIT P0, [R0+URZ], R3 ;  /* 0x00000003000075a7 */ /* 0x0022a400080011ff */
[----:B--2---:R-:W-:Y:S05]  /*a500*/  @!P0 NANOSLEEP.SYNCS 0x989680 ;  /* 0x009896800000895d */ /* 0x004fea0003900000 */
[----:B------:R-:W2:Y:S02]  /*a510*/  @!P0 SYNCS.PHASECHK.TRANS64 P0, [R0+URZ], R3 ;  /* 0x00000003000085a7 */ /* 0x000ea400080010ff */
[----:B--2---:R-:W-:Y:S05]  /*a520*/  @!P0 BRA `(.L_x_162) ;  /* 0xfffffffc00f08947 */ /* 0x004fea000383ffff */
[----:B------:R-:W-:Y:S05]  /*a530*/  BRA `(.L_x_163) ;  /* 0xffffff8800847947 */ /* 0x000fea000383ffff */
.L_x_50:
[----:B------:R-:W-:-:S07]  /*a540*/  MOV R0, UR5 ;  /* 0x0000000500007c02 */ /* 0x000fce0008000f00 */
.L_x_164:
[----:B-1----:R1:W2:Y:S02]  /*a550*/  SYNCS.PHASECHK.TRANS64.TRYWAIT P0, [R0+URZ], R3 ;  /* 0x00000003000075a7 */ /* 0x0022a400080011ff */
[----:B--2---:R-:W-:Y:S05]  /*a560*/  @!P0 NANOSLEEP.SYNCS 0x989680 ;  /* 0x009896800000895d */ /* 0x004fea0003900000 */
[----:B------:R-:W2:Y:S02]  /*a570*/  @!P0 SYNCS.PHASECHK.TRANS64 P0, [R0+URZ], R3 ;  /* 0x00000003000085a7 */ /* 0x000ea400080010ff */
[----:B--2---:R-:W-:Y:S05]  /*a580*/  @!P0 BRA `(.L_x_164) ;  /* 0xfffffffc00f08947 */ /* 0x004fea000383ffff */
[----:B------:R-:W-:Y:S05]  /*a590*/  BRA `(.L_x_165) ;  /* 0xffffff8800907947 */ /* 0x000fea000383ffff */
.L_x_51:
[----:B------:R-:W-:-:S07]  /*a5a0*/  MOV R0, UR5 ;  /* 0x0000000500007c02 */ /* 0x000fce0008000f00 */
.L_x_166:
[----:B-1----:R1:W2:Y:S02]  /*a5b0*/  SYNCS.PHASECHK.TRANS64.TRYWAIT P0, [R0+URZ], R3 ;  /* 0x00000003000075a7 */ /* 0x0022a400080011ff */
[----:B--2---:R-:W-:Y:S05]  /*a5c0*/  @!P0 NANOSLEEP.SYNCS 0x989680 ;  /* 0x009896800000895d */ /* 0x004fea0003900000 */
[----:B------:R-:W2:Y:S02]  /*a5d0*/  @!P0 SYNCS.PHASECHK.TRANS64 P0, [R0+URZ], R3 ;  /* 0x00000003000085a7 */ /* 0x000ea400080010ff */
[----:B--2---:R-:W-:Y:S05]  /*a5e0*/  @!P0 BRA `(.L_x_166) ;  /* 0xfffffffc00f08947 */ /* 0x004fea000383ffff */
[----:B------:R-:W-:Y:S05]  /*a5f0*/  BRA `(.L_x_167) ;  /* 0xffffff88009c7947 */ /* 0x000fea000383ffff */
.L_x_52:
[----:B------:R-:W-:-:S07]  /*a600*/  MOV R0, UR5 ;  /* 0x0000000500007c02 */ /* 0x000fce0008000f00 */
.L_x_168:
[----:B-1----:R1:W2:Y:S02]  /*a610*/  SYNCS.PHASECHK.TRANS64.TRYWAIT P0, [R0+URZ], R3 ;  /* 0x00000003000075a7 */ /* 0x0022a400080011ff */
[----:B--2---:R-:W-:Y:S05]  /*a620*/  @!P0 NANOSLEEP.SYNCS 0x989680 ;  /* 0x009896800000895d */ /* 0x004fea0003900000 */
[----:B------:R-:W2:Y:S02]  /*a630*/  @!P0 SYNCS.PHASECHK.TRANS64 P0, [R0+URZ], R3 ;  /* 0x00000003000085a7 */ /* 0x000ea400080010ff */
[----:B--2---:R-:W-:Y:S05]  /*a640*/  @!P0 BRA `(.L_x_168) ;  /* 0xfffffffc00f08947 */ /* 0x004fea000383ffff */
[----:B------:R-:W-:Y:S05]  /*a650*/  BRA `(.L_x_169) ;  /* 0xffffff8800a87947 */ /* 0x000fea000383ffff */
.L_x_55:
[----:B-1----:R1:W2:Y:S02]  /*a660*/  SYNCS.PHASECHK.TRANS64.TRYWAIT P0, [R0+URZ+0x100], R5 ;  /* 0x00010005000075a7 */ /* 0x0022a400080011ff */
[----:B--2---:R-:W-:Y:S05]  /*a670*/  @!P0 NANOSLEEP.SYNCS 0x989680 ;  /* 0x009896800000895d */ /* 0x004fea0003900000 */
[----:B------:R-:W2:Y:S02]  /*a680*/  @!P0 SYNCS.PHASECHK.TRANS64 P0, [R0+URZ+0x100], R5 ;  /* 0x00010005000085a7 */ /* 0x000ea400080010ff */
[----:B--2---:R-:W-:Y:S05]  /*a690*/  @!P0 BRA `(.L_x_55) ;  /* 0xfffffffc00f08947 */ /* 0x004fea000383ffff */
[----:B------:R-:W-:Y:S05]  /*a6a0*/  BRA `(.L_x_170) ;  /* 0xffffff8c000c7947 */ /* 0x000fea000383ffff */
.L_x_56:
[----:B------:R-:W-:-:S07]  /*a6b0*/  MOV R0, UR4 ;  /* 0x0000000400007c02 */ /* 0x000fce0008000f00 */
.L_x_171:
[----:B-1----:R1:W2:Y:S02]  /*a6c0*/  SYNCS.PHASECHK.TRANS64.TRYWAIT P0, [R0+URZ+0xd0], R7 ;  /* 0x0000d007000075a7 */ /* 0x0022a400080011ff */
[----:B--2---:R-:W-:Y:S05]  /*a6d0*/  @!P0 NANOSLEEP.SYNCS 0x989680 ;  /* 0x009896800000895d */ /* 0x004fea0003900000 */
[----:B------:R-:W2:Y:S02]  /*a6e0*/  @!P0 SYNCS.PHASECHK.TRANS64 P0, [R0+URZ+0xd0], R7 ;  /* 0x0000d007000085a7 */ /* 0x000ea400080010ff */
[----:B--2---:R-:W-:Y:S05]  /*a6f0*/  @!P0 BRA `(.L_x_171) ;  /* 0xfffffffc00f08947 */ /* 0x004fea000383ffff */
[----:B------:R-:W-:Y:S05]  /*a700*/  BRA `(.L_x_172) ;  /* 0xffffff8c001c7947 */ /* 0x000fea000383ffff */
.L_x_57:
[----:B-1----:R1:W2:Y:S02]  /*a710*/  SYNCS.PHASECHK.TRANS64.TRYWAIT P1, [R0+URZ+0xc0], R5 ;  /* 0x0000c005000075a7 */ /* 0x0022a400080211ff */
[----:B--2---:R-:W-:Y:S05]  /*a720*/  @!P1 NANOSLEEP.SYNCS 0x989680 ;  /* 0x009896800000995d */ /* 0x004fea0003900000 */
[----:B------:R-:W2:Y:S02]  /*a730*/  @!P1 SYNCS.PHASECHK.TRANS64 P1, [R0+URZ+0xc0], R5 ;  /* 0x0000c005000095a7 */ /* 0x000ea400080210ff */
[----:B--2---:R-:W-:Y:S05]  /*a740*/  @!P1 BRA `(.L_x_57) ;  /* 0xfffffffc00f09947 */ /* 0x004fea000383ffff */
[----:B------:R-:W-:Y:S05]  /*a750*/  BRA `(.L_x_173) ;  /* 0xffffff8c004c7947 */ /* 0x000fea000383ffff */
.L_x_60:
[----:B------:R-:W-:-:S07]  /*a760*/  MOV R0, UR4 ;  /* 0x0000000400007c02 */ /* 0x000fce0008000f00 */
.L_x_174:
[----:B-1----:R1:W2:Y:S02]  /*a770*/  SYNCS.PHASECHK.TRANS64.TRYWAIT P0, [R0+URZ+0xd0], R3 ;  /* 0x0000d003000075a7 */ /* 0x0022a400080011ff */
[----:B--2---:R-:W-:Y:S05]  /*a780*/  @!P0 NANOSLEEP.SYNCS 0x989680 ;  /* 0x009896800000895d */ /* 0x004fea0003900000 */
[----:B------:R-:W2:Y:S02]  /*a790*/  @!P0 SYNCS.PHASECHK.TRANS64 P0, [R0+URZ+0xd0], R3 ;  /* 0x0000d003000085a7 */ /* 0x000ea400080010ff */
[----:B--2---:R-:W-:Y:S05]  /*a7a0*/  @!P0 BRA `(.L_x_174) ;  /* 0xfffffffc00f08947 */ /* 0x004fea000383ffff */
[----:B------:R-:W-:Y:S05]  /*a7b0*/  BRA `(.L_x_59) ;  /* 0xffffff8c00a07947 */ /* 0x000fea000383ffff */
.L_x_69:
[----:B-1----:R-:W-:-:S04]  /*a7c0*/  MOV R5, UR5 ;  /* 0x0000000500057c02 */ /* 0x002fc80008000f00 */
[----:B------:R1:W2:Y:S03]  /*a7d0*/  SYNCS.PHASECHK.TRANS64.TRYWAIT P0, [R5+URZ+0x8], R6 ;  /* 0x00000806050075a7 */ /* 0x0002a600080011ff */
[----:B--2---:R-:W-:Y:S05]  /*a7e0*/  @!P0 NANOSLEEP.SYNCS 0x989680 ;  /* 0x009896800000895d */ /* 0x004fea0003900000 */
[----:B------:R-:W2:Y:S02]  /*a7f0*/  @!P0 SYNCS.PHASECHK.TRANS64 P0, [R5+URZ+0x8], R6 ;  /* 0x00000806050085a7 */ /* 0x000ea400080010ff */
[----:B--2---:R-:W-:Y:S05]  /*a800*/  @!P0 BRA `(.L_x_69) ;  /* 0xfffffffc00ec8947 */ /* 0x004fea000383ffff */
[----:B------:R-:W-:Y:S05]  /*a810*/  BRA `(.L_x_68) ;  /* 0xffffff9000587947 */ /* 0x000fea000383ffff */
.L_x_71:
[----:B------:R-:W-:Y:S01]  /*a820*/  BSSY B0, `(.L_x_175) ;  /* 0x0000006000007945 */ /* 0x000fe20003800000 */
[----:B------:R-:W-:-:S07]  /*a830*/  MOV R15, 0xffffffff ;  /* 0xffffffff000f7802 */ /* 0x000fce0000000f00 */
[----:B-1---5:R-:W-:Y:S05]  /*a840*/  WARPSYNC.COLLECTIVE R15, `(.L_x_176) ;  /* 0x000000000f0c7348 */ /* 0x022fea0003c00000 */
[----:B------:R-:W-:Y:S02]  /*a850*/  ELECT P6, UR79, PT ;  /* 0x00000000004f782f */ /* 0x000fe400038c0000 */
[----:B------:R-:W-:Y:S01]  /*a860*/  MOV R14, UR79 ;  /* 0x0000004f000e7c02 */ /* 0x000fe20008000f00 */
[----:B-1---5:R-:W-:Y:S10]  /*a870*/  ENDCOLLECTIVE ;  /* 0x000000000000791b */ /* 0x022ff40003800000 */
.L_x_176:
[----:B------:R-:W-:Y:S05]  /*a880*/  BSYNC B0 ;  /* 0x0000000000007941 */ /* 0x000fea0003800000 */
.L_x_175:
[----:B------:R-:W-:Y:S01]  /*a890*/  PLOP3.LUT P0, PT, P6, PT, PT, 0x80, 0x8 ;  /* 0x000000000008781c */ /* 0x000fe2000370f070 */
[----:B------:R-:W-:-:S12]  /*a8a0*/  BRA `(.L_x_177) ;  /* 0xffffff9000847947 */ /* 0x000fd8000383ffff */
.L_x_73:
[----:B-1----:R-:W-:-:S04]  /*a8b0*/  MOV R3, UR5 ;  /* 0x0000000500037c02 */ /* 0x002fc80008000f00 */
[----:B------:R1:W2:Y:S03]  /*a8c0*/  SYNCS.PHASECHK.TRANS64.TRYWAIT P0, [R3+URZ+0x8], R4 ;  /* 0x00000804030075a7 */ /* 0x0002a600080011ff */
[----:B--2---:R-:W-:Y:S05]  /*a8d0*/  @!P0 NANOSLEEP.SYNCS 0x989680 ;  /* 0x009896800000895d */ /* 0x004fea0003900000 */
[----:B------:R-:W2:Y:S02]  /*a8e0*/  @!P0 SYNCS.PHASECHK.TRANS64 P0, [R3+URZ+0x8], R4 ;  /* 0x00000804030085a7 */ /* 0x000ea400080010ff */
[----:B--2---:R-:W-:Y:S05]  /*a8f0*/  @!P0 BRA `(.L_x_73) ;  /* 0xfffffffc00ec8947 */ /* 0x004fea000383ffff */
[----:B------:R-:W-:Y:S05]  /*a900*/  BRA `(.L_x_72) ;  /* 0xffffff9000887947 */ /* 0x000fea000383ffff */
.L_x_74:
[----:B-1----:R1:W2:Y:S02]  /*a910*/  SYNCS.PHASECHK.TRANS64.TRYWAIT P0, [R0+URZ+0xc0], R5 ;  /* 0x0000c005000075a7 */ /* 0x0022a400080011ff */
[----:B--2---:R-:W-:Y:S05]  /*a920*/  @!P0 NANOSLEEP.SYNCS 0x989680 ;  /* 0x009896800000895d */ /* 0x004fea0003900000 */
[----:B------:R-:W2:Y:S02]  /*a930*/  @!P0 SYNCS.PHASECHK.TRANS64 P0, [R0+URZ+0xc0], R5 ;  /* 0x0000c005000085a7 */ /* 0x000ea400080010ff */
[----:B--2---:R-:W-:Y:S05]  /*a940*/  @!P0 BRA `(.L_x_74) ;  /* 0xfffffffc00f08947 */ /* 0x004fea000383ffff */
[----:B------:R-:W-:Y:S05]  /*a950*/  BRA `(.L_x_178) ;  /* 0xffffff9800147947 */ /* 0x000fea000383ffff */
.L_x_76:
[----:B------:R-:W-:-:S07]  /*a960*/  MOV R0, UR56 ;  /* 0x0000003800007c02 */ /* 0x000fce0008000f00 */
.L_x_179:
[----:B-1----:R1:W2:Y:S02]  /*a970*/  SYNCS.PHASECHK.TRANS64.TRYWAIT P0, [R0+URZ+0xf0], R5 ;  /* 0x0000f005000075a7 */ /* 0x0022a400080011ff */
[----:B--2---:R-:W-:Y:S05]  /*a980*/  @!P0 NANOSLEEP.SYNCS 0x989680 ;  /* 0x009896800000895d */ /* 0x004fea0003900000 */
[----:B------:R-:W2:Y:S02]  /*a990*/  @!P0 SYNCS.PHASECHK.TRANS64 P0, [R0+URZ+0xf0], R5 ;  /* 0x0000f005000085a7 */ /* 0x000ea400080010ff */
[----:B--2---:R-:W-:Y:S05]  /*a9a0*/  @!P0 BRA `(.L_x_179) ;  /* 0xfffffffc00f08947 */ /* 0x004fea000383ffff */
[----:B------:R-:W-:Y:S05]  /*a9b0*/  BRA `(.L_x_180) ;  /* 0xffffff9800607947 */ /* 0x000fea000383ffff */
.L_x_79:
[----:B------:R-:W-:Y:S07]  /*a9c0*/  MOV R0, UR7 ;  /* 0x0000000700007c02 */ /* 0x000fee0008000f00 */
.L_x_181:
[----:B-1----:R1:W2:Y:S02]  /*a9d0*/  SYNCS.PHASECHK.TRANS64.TRYWAIT P0, [R0+URZ], R5 ;  /* 0x00000005000075a7 */ /* 0x0022a400080011ff */
[----:B--2---:R-:W-:Y:S05]  /*a9e0*/  @!P0 NANOSLEEP.SYNCS 0x989680 ;  /* 0x009896800000895d */ /* 0x004fea0003900000 */
[----:B------:R-:W2:Y:S02]  /*a9f0*/  @!P0 SYNCS.PHASECHK.TRANS64 P0, [R0+URZ], R5 ;  /* 0x00000005000085a7 */ /* 0x000ea400080010ff */
[----:B--2---:R-:W-:Y:S05]  /*aa00*/  @!P0 BRA `(.L_x_181) ;  /* 0xfffffffc00f08947 */ /* 0x004fea000383ffff */
[----:B------:R-:W-:Y:S05]  /*aa10*/  BRA `(.L_x_78) ;  /* 0xffffff9800747947 */ /* 0x000fea000383ffff */
.L_x_83:
[----:B-1----:R-:W-:-:S07]  /*aa20*/  MOV R0, UR4 ;  /* 0x0000000400007c02 */ /* 0x002fce0008000f00 */
.L_x_182:
[----:B-1----:R1:W2:Y:S02]  /*aa30*/  SYNCS.PHASECHK.TRANS64.TRYWAIT P0, [R0+URZ], R3 ;  /* 0x00000003000075a7 */ /* 0x0022a400080011ff */
[----:B--2---:R-:W-:Y:S05]  /*aa40*/  @!P0 NANOSLEEP.SYNCS 0x989680 ;  /* 0x009896800000895d */ /* 0x004fea0003900000 */
[----:B------:R-:W2:Y:S02]  /*aa50*/  @!P0 SYNCS.PHASECHK.TRANS64 P0, [R0+URZ], R3 ;  /* 0x00000003000085a7 */ /* 0x000ea400080010ff */
[----:B--2---:R-:W-:Y:S05]  /*aa60*/  @!P0 BRA `(.L_x_182) ;  /* 0xfffffffc00f08947 */ /* 0x004fea000383ffff */
[----:B------:R-:W-:Y:S05]  /*aa70*/  BRA `(.L_x_183) ;  /* 0xffffff9c00847947 */ /* 0x000fea000383ffff */
.L_x_86:
[----:B------:R-:W-:-:S07]  /*aa80*/  MOV R0, UR31 ;  /* 0x0000001f00007c02 */ /* 0x000fce0008000f00 */
.L_x_184:
[----:B-1----:R1:W2:Y:S02]  /*aa90*/  SYNCS.PHASECHK.TRANS64.TRYWAIT P1, [R0+URZ+0x120], R3 ;  /* 0x00012003000075a7 */ /* 0x0022a400080211ff */
[----:B--2---:R-:W-:Y:S05]  /*aaa0*/  @!P1 NANOSLEEP.SYNCS 0x989680 ;  /* 0x009896800000995d */ /* 0x004fea0003900000 */
[----:B------:R-:W2:Y:S02]  /*aab0*/  @!P1 SYNCS.PHASECHK.TRANS64 P1, [R0+URZ+0x120], R3 ;  /* 0x00012003000095a7 */ /* 0x000ea400080210ff */
[----:B--2---:R-:W-:Y:S05]  /*aac0*/  @!P1 BRA `(.L_x_184) ;  /* 0xfffffffc00f09947 */ /* 0x004fea000383ffff */
[----:B------:R-:W-:Y:S05]  /*aad0*/  BRA `(.L_x_185) ;  /* 0xffffff9c00d07947 */ /* 0x000fea000383ffff */
.L_x_91:
[----:B--2---:R2:W3:Y:S02]  /*aae0*/  SYNCS.PHASECHK.TRANS64.TRYWAIT P0, [R12+URZ+0xc0], R9 ;  /* 0x0000c0090c0075a7 */ /* 0x0044e400080011ff */
[----:B---3--:R-:W-:Y:S05]  /*aaf0*/  @!P0 NANOSLEEP.SYNCS 0x989680 ;  /* 0x009896800000895d */ /* 0x008fea0003900000 */
[----:B------:R-:W3:Y:S02]  /*ab00*/  @!P0 SYNCS.PHASECHK.TRANS64 P0, [R12+URZ+0xc0], R9 ;  /* 0x0000c0090c0085a7 */ /* 0x000ee400080010ff */
[----:B---3--:R-:W-:Y:S05]  /*ab10*/  @!P0 BRA `(.L_x_91) ;  /* 0xfffffffc00f08947 */ /* 0x008fea000383ffff */
[----:B------:R-:W-:Y:S05]  /*ab20*/  BRA `(.L_x_186) ;  /* 0xffffffa400087947 */ /* 0x000fea000383ffff */
.L_x_94:
[----:B------:R-:W-:Y:S07]  /*ab30*/  MOV R0, UR21 ;  /* 0x0000001500007c02 */ /* 0x000fee0008000f00 */
.L_x_187:
[----:B--2---:R2:W3:Y:S02]  /*ab40*/  SYNCS.PHASECHK.TRANS64.TRYWAIT P2, [R0+URZ+0xb8], R11 ;  /* 0x0000b80b000075a7 */ /* 0x0044e400080411ff */
[----:B---3--:R-:W-:Y:S05]  /*ab50*/  @!P2 NANOSLEEP.SYNCS 0x989680 ;  /* 0x009896800000a95d */ /* 0x008fea0003900000 */
[----:B------:R-:W3:Y:S02]  /*ab60*/  @!P2 SYNCS.PHASECHK.TRANS64 P2, [R0+URZ+0xb8], R11 ;  /* 0x0000b80b0000a5a7 */ /* 0x000ee400080410ff */
[----:B---3--:R-:W-:Y:S05]  /*ab70*/  @!P2 BRA `(.L_x_187) ;  /* 0xfffffffc00f0a947 */ /* 0x008fea000383ffff */
[----:B------:R-:W-:Y:S05]  /*ab80*/  BRA `(.L_x_93) ;  /* 0xffffffa800707947 */ /* 0x000fea000383ffff */
.L_x_97:
[----:B--2---:R-:W-:Y:S07]  /*ab90*/  MOV R0, UR21 ;  /* 0x0000001500007c02 */ /* 0x004fee0008000f00 */
.L_x_188:
[----:B--2---:R2:W3:Y:S02]  /*aba0*/  SYNCS.PHASECHK.TRANS64.TRYWAIT P0, [R0+URZ+0x90], R9 ;  /* 0x00009009000075a7 */ /* 0x0044e400080011ff */
[----:B---3--:R-:W-:Y:S05]  /*abb0*/  @!P0 NANOSLEEP.SYNCS 0x989680 ;  /* 0x009896800000895d */ /* 0x008fea0003900000 */
[----:B------:R-:W3:Y:S02]  /*abc0*/  @!P0 SYNCS.PHASECHK.TRANS64 P0, [R0+URZ+0x90], R9 ;  /* 0x00009009000085a7 */ /* 0x000ee400080010ff */
[----:B---3--:R-:W-:Y:S05]  /*abd0*/  @!P0 BRA `(.L_x_188) ;  /* 0xfffffffc00f08947 */ /* 0x008fea000383ffff */
[----:B------:R-:W-:Y:S05]  /*abe0*/  BRA `(.L_x_189) ;  /* 0xffffffa800cc7947 */ /* 0x000fea000383ffff */
.L_x_98:
[----:B------:R-:W-:Y:S07]  /*abf0*/  MOV R0, UR21 ;  /* 0x0000001500007c02 */ /* 0x000fee0008000f00 */
.L_x_190:
[----:B--2---:R2:W3:Y:S02]  /*ac00*/  SYNCS.PHASECHK.TRANS64.TRYWAIT P0, [R0+URZ+0x98], R9 ;  /* 0x00009809000075a7 */ /* 0x0044e400080011ff */
[----:B---3--:R-:W-:Y:S05]  /*ac10*/  @!P0 NANOSLEEP.SYNCS 0x989680 ;  /* 0x009896800000895d */ /* 0x008fea0003900000 */
[----:B------:R-:W3:Y:S02]  /*ac20*/  @!P0 SYNCS.PHASECHK.TRANS64 P0, [R0+URZ+0x98], R9 ;  /* 0x00009809000085a7 */ /* 0x000ee400080010ff */
[----:B---3--:R-:W-:Y:S05]  /*ac30*/  @!P0 BRA `(.L_x_190) ;  /* 0xfffffffc00f08947 */ /* 0x008fea000383ffff */
[----:B------:R-:W-:Y:S05]  /*ac40*/  BRA `(.L_x_191) ;  /* 0xffffffac00087947 */ /* 0x000fea000383ffff */
.L_x_99:
[----:B------:R-:W-:Y:S07]  /*ac50*/  MOV R0, UR21 ;  /* 0x0000001500007c02 */ /* 0x000fee0008000f00 */
.L_x_192:
[----:B--2---:R2:W3:Y:S02]  /*ac60*/  SYNCS.PHASECHK.TRANS64.TRYWAIT P0, [R0+URZ+0xa0], R9 ;  /* 0x0000a009000075a7 */ /* 0x0044e400080011ff */
[----:B---3--:R-:W-:Y:S05]  /*ac70*/  @!P0 NANOSLEEP.SYNCS 0x989680 ;  /* 0x009896800000895d */ /* 0x008fea0003900000 */
[----:B------:R-:W3:Y:S02]  /*ac80*/  @!P0 SYNCS.PHASECHK.TRANS64 P0, [R0+URZ+0xa0], R9 ;  /* 0x0000a009000085a7 */ /* 0x000ee400080010ff */
[----:B---3--:R-:W-:Y:S05]  /*ac90*/  @!P0 BRA `(.L_x_192) ;  /* 0xfffffffc00f08947 */ /* 0x008fea000383ffff */
[----:B------:R-:W-:Y:S05]  /*aca0*/  BRA `(.L_x_193) ;  /* 0xffffffac004c7947 */ /* 0x000fea000383ffff */
.L_x_100:
[----:B------:R-:W-:Y:S07]  /*acb0*/  MOV R0, UR21 ;  /* 0x0000001500007c02 */ /* 0x000fee0008000f00 */
.L_x_194:
[----:B--2---:R2:W3:Y:S02]  /*acc0*/  SYNCS.PHASECHK.TRANS64.TRYWAIT P0, [R0+URZ+0xa8], R9 ;  /* 0x0000a809000075a7 */ /* 0x0044e400080011ff */
[----:B---3--:R-:W-:Y:S05]  /*acd0*/  @!P0 NANOSLEEP.SYNCS 0x989680 ;  /* 0x009896800000895d */ /* 0x008fea0003900000 */
[----:B------:R-:W3:Y:S02]  /*ace0*/  @!P0 SYNCS.PHASECHK.TRANS64 P0, [R0+URZ+0xa8], R9 ;  /* 0x0000a809000085a7 */ /* 0x000ee400080010ff */
[----:B---3--:R-:W-:Y:S05]  /*acf0*/  @!P0 BRA `(.L_x_194) ;  /* 0xfffffffc00f08947 */ /* 0x008fea000383ffff */
[----:B------:R-:W-:Y:S05]  /*ad00*/  BRA `(.L_x_195) ;  /* 0xffffffac008c7947 */ /* 0x000fea000383ffff */
.L_x_102:
[----:B------:R-:W-:-:S07]  /*ad10*/  MOV R0, UR21 ;  /* 0x0000001500007c02 */ /* 0x000fce0008000f00 */
.L_x_196:
[----:B--2---:R2:W4:Y:S02]  /*ad20*/  SYNCS.PHASECHK.TRANS64.TRYWAIT P0, [R0+URZ+0x90], R3 ;  /* 0x00009003000075a7 */ /* 0x00452400080011ff */
[----:B----4-:R-:W-:Y:S05]  /*ad30*/  @!P0 NANOSLEEP.SYNCS 0x989680 ;  /* 0x009896800000895d */ /* 0x010fea0003900000 */
[----:B------:R-:W4:Y:S02]  /*ad40*/  @!P0 SYNCS.PHASECHK.TRANS64 P0, [R0+URZ+0x90], R3 ;  /* 0x00009003000085a7 */ /* 0x000f2400080010ff */
[----:B----4-:R-:W-:Y:S05]  /*ad50*/  @!P0 BRA `(.L_x_196) ;  /* 0xfffffffc00f08947 */ /* 0x010fea000383ffff */
[----:B------:R-:W-:Y:S05]  /*ad60*/  BRA `(.L_x_197) ;  /* 0xffffffb000047947 */ /* 0x000fea000383ffff */
.L_x_103:
[----:B--2---:R-:W-:-:S07]  /*ad70*/  MOV R0, UR21 ;  /* 0x0000001500007c02 */ /* 0x004fce0008000f00 */
.L_x_198:
[----:B--2---:R2:W4:Y:S02]  /*ad80*/  SYNCS.PHASECHK.TRANS64.TRYWAIT P0, [R0+URZ+0x98], R3 ;  /* 0x00009803000075a7 */ /* 0x00452400080011ff */
[----:B----4-:R-:W-:Y:S05]  /*ad90*/  @!P0 NANOSLEEP.SYNCS 0x989680 ;  /* 0x009896800000895d */ /* 0x010fea0003900000 */
[----:B------:R-:W4:Y:S02]  /*ada0*/  @!P0 SYNCS.PHASECHK.TRANS64 P0, [R0+URZ+0x98], R3 ;  /* 0x00009803000085a7 */ /* 0x000f2400080010ff */
[----:B----4-:R-:W-:Y:S05]  /*adb0*/  @!P0 BRA `(.L_x_198) ;  /* 0xfffffffc00f08947 */ /* 0x010fea000383ffff */
[----:B------:R-:W-:Y:S05]  /*adc0*/  BRA `(.L_x_199) ;  /* 0xffffffac00f47947 */ /* 0x000fea000383ffff */
.L_x_104:
[----:B--2---:R-:W-:-:S07]  /*add0*/  MOV R0, UR21 ;  /* 0x0000001500007c02 */ /* 0x004fce0008000f00 */
.L_x_200:
[----:B--2---:R2:W4:Y:S02]  /*ade0*/  SYNCS.PHASECHK.TRANS64.TRYWAIT P0, [R0+URZ+0xa0], R3 ;  /* 0x0000a003000075a7 */ /* 0x00452400080011ff */
[----:B----4-:R-:W-:Y:S05]  /*adf0*/  @!P0 NANOSLEEP.SYNCS 0x989680 ;  /* 0x009896800000895d */ /* 0x010fea0003900000 */
[----:B------:R-:W4:Y:S02]  /*ae00*/  @!P0 SYNCS.PHASECHK.TRANS64 P0, [R0+URZ+0xa0], R3 ;  /* 0x0000a003000085a7 */ /* 0x000f2400080010ff */
[----:B----4-:R-:W-:Y:S05]  /*ae10*/  @!P0 BRA `(.L_x_200) ;  /* 0xfffffffc00f08947 */ /* 0x010fea000383ffff */
[----:B------:R-:W-:Y:S05]  /*ae20*/  BRA `(.L_x_201) ;  /* 0xffffffac00e47947 */ /* 0x000fea000383ffff */
.L_x_106:
[----:B-1----:R1:W2:Y:S02]  /*ae30*/  SYNCS.PHASECHK.TRANS64.TRYWAIT P0, [R3+URZ+0xc0], R0 ;  /* 0x0000c000030075a7 */ /* 0x0022a400080011ff */
[----:B--2---:R-:W-:Y:S05]  /*ae40*/  @!P0 NANOSLEEP.SYNCS 0x989680 ;  /* 0x009896800000895d */ /* 0x004fea0003900000 */
[----:B------:R-:W2:Y:S02]  /*ae50*/  @!P0 SYNCS.PHASECHK.TRANS64 P0, [R3+URZ+0xc0], R0 ;  /* 0x0000c000030085a7 */ /* 0x000ea400080010ff */
[----:B--2---:R-:W-:Y:S05]  /*ae60*/  @!P0 BRA `(.L_x_106) ;  /* 0xfffffffc00f08947 */ /* 0x004fea000383ffff */
[----:B------:R-:W-:Y:S05]  /*ae70*/  BRA `(.L_x_202) ;  /* 0xffffffb000a47947 */ /* 0x000fea000383ffff */
.L_x_117:
[----:B-1----:R-:W-:Y:S04]  /*ae80*/  MOV R0, UR43 ;  /* 0x0000002b00007c02 */ /* 0x002fe80008000f00 */
[----:B------:R1:W2:Y:S03]  /*ae90*/  SYNCS.PHASECHK.TRANS64.TRYWAIT P1, [R0+URZ+0x70], R5 ;  /* 0x00007005000075a7 */ /* 0x0002a600080211ff */
[----:B--2---:R-:W-:Y:S05]  /*aea0*/  @!P1 NANOSLEEP.SYNCS 0x989680 ;  /* 0x009896800000995d */ /* 0x004fea0003900000 */
[----:B------:R-:W2:Y:S02]  /*aeb0*/  @!P1 SYNCS.PHASECHK.TRANS64 P1, [R0+URZ+0x70], R5 ;  /* 0x00007005000095a7 */ /* 0x000ea400080210ff */
[----:B--2---:R-:W-:Y:S05]  /*aec0*/  @!P1 BRA `(.L_x_117) ;  /* 0xfffffffc00ec9947 */ /* 0x004fea000383ffff */
[----:B------:R-:W-:Y:S05]  /*aed0*/  BRA `(.L_x_116) ;  /* 0xffffffc000087947 */ /* 0x000fea000383ffff */
.L_x_119:
[----:B-1----:R1:W4:Y:S02]  /*aee0*/  SYNCS.PHASECHK.TRANS64.TRYWAIT P0, [R98+URZ+0xe0], R3 ;  /* 0x0000e003620075a7 */ /* 0x00232400080011ff */
[----:B----4-:R-:W-:Y:S05]  /*aef0*/  @!P0 NANOSLEEP.SYNCS 0x989680 ;  /* 0x009896800000895d */ /* 0x010fea0003900000 */
[----:B------:R-:W4:Y:S02]  /*af00*/  @!P0 SYNCS.PHASECHK.TRANS64 P0, [R98+URZ+0xe0], R3 ;  /* 0x0000e003620085a7 */ /* 0x000f2400080010ff */
[----:B----4-:R-:W-:Y:S05]  /*af10*/  @!P0 BRA `(.L_x_119) ;  /* 0xfffffffc00f08947 */ /* 0x010fea000383ffff */
[----:B------:R-:W-:Y:S05]  /*af20*/  BRA `(.L_x_118) ;  /* 0xffffffc000307947 */ /* 0x000fea000383ffff */
.L_x_128:
[----:B---3--:R3:W4:Y:S02]  /*af30*/  SYNCS.PHASECHK.TRANS64.TRYWAIT P0, [R3+URZ+0x70], R0 ;  /* 0x00007000030075a7 */ /* 0x00872400080011ff */
[----:B----4-:R-:W-:Y:S05]  /*af40*/  @!P0 NANOSLEEP.SYNCS 0x989680 ;  /* 0x009896800000895d */ /* 0x010fea0003900000 */
[----:B------:R-:W4:Y:S02]  /*af50*/  @!P0 SYNCS.PHASECHK.TRANS64 P0, [R3+URZ+0x70], R0 ;  /* 0x00007000030085a7 */ /* 0x000f2400080010ff */
[----:B----4-:R-:W-:Y:S05]  /*af60*/  @!P0 BRA `(.L_x_128) ;  /* 0xfffffffc00f08947 */ /* 0x010fea000383ffff */
[----:B------:R-:W-:Y:S05]  /*af70*/  BRA `(.L_x_127) ;  /* 0xffffffcc000c7947 */ /* 0x000fea000383ffff */
.L_x_136:
[----:B-1----:R1:W4:Y:S02]  /*af80*/  SYNCS.PHASECHK.TRANS64.TRYWAIT P0, [R62+URZ+0x70], R5 ;  /* 0x000070053e0075a7 */ /* 0x00232400080011ff */
[----:B----4-:R-:W-:Y:S05]  /*af90*/  @!P0 NANOSLEEP.SYNCS 0x989680 ;  /* 0x009896800000895d */ /* 0x010fea0003900000 */
[----:B------:R-:W4:Y:S02]  /*afa0*/  @!P0 SYNCS.PHASECHK.TRANS64 P0, [R62+URZ+0x70], R5 ;  /* 0x000070053e0085a7 */ /* 0x000f2400080010ff */
[----:B----4-:R-:W-:Y:S05]  /*afb0*/  @!P0 BRA `(.L_x_136) ;  /* 0xfffffffc00f08947 */ /* 0x010fea000383ffff */
[----:B------:R-:W-:Y:S05]  /*afc0*/  BRA `(.L_x_135) ;  /* 0xffffffd800107947 */ /* 0x000fea000383ffff */
.L_x_144:
[----:B-1----:R1:W4:Y:S02]  /*afd0*/  SYNCS.PHASECHK.TRANS64.TRYWAIT P0, [R61+URZ+0x70], R4 ;  /* 0x000070043d0075a7 */ /* 0x00232400080011ff */
[----:B----4-:R-:W-:Y:S05]  /*afe0*/  @!P0 NANOSLEEP.SYNCS 0x989680 ;  /* 0x009896800000895d */ /* 0x010fea0003900000 */
[----:B------:R-:W4:Y:S02]  /*aff0*/  @!P0 SYNCS.PHASECHK.TRANS64 P0, [R61+URZ+0x70], R4 ;  /* 0x000070043d0085a7 */ /* 0x000f2400080010ff */
[----:B----4-:R-:W-:Y:S05]  /*b000*/  @!P0 BRA `(.L_x_144) ;  /* 0xfffffffc00f08947 */ /* 0x010fea000383ffff */
[----:B------:R-:W-:Y:S05]  /*b010*/  BRA `(.L_x_143) ;  /* 0xffffffe400107947 */ /* 0x000fea000383ffff */
        .weak           $__internal_0_$__cuda_sm10x_tcgen05_guardrail_trap_col_being_dealloced_not_returned_by_alloc
        .type           $__internal_0_$__cuda_sm10x_tcgen05_guardrail_trap_col_being_dealloced_not_returned_by_alloc,@function
        .size           $__internal_0_$__cuda_sm10x_tcgen05_guardrail_trap_col_being_dealloced_not_returned_by_alloc,($__internal_1_$__cuda_sm10x_tcgen05_guardrail_trap_phase_invalid_during_alloc - $__internal_0_$__cuda_sm10x_tcgen05_guardrail_trap_col_being_dealloced_not_returned_by_alloc)
$__internal_0_$__cuda_sm10x_tcgen05_guardrail_trap_col_being_dealloced_not_returned_by_alloc:
[----:B------:R-:W-:Y:S05]  /*b020*/  BPT.TRAP 0x1 ;  /* 0x000000040000795c */ /* 0x000fea0000300000 */
[----:B------:R-:W-:-:S04]  /*b030*/  HFMA2 R3, -RZ, RZ, 0, 0 ;  /* 0x00000000ff037431 */ /* 0x000fc800000001ff */
[----:B------:R-:W-:Y:S05]  /*b040*/  RET.REL.NODEC R2 `(_ZN7cutlass13device_kernelINS_4gemm6kernel13GemmUniversalIN4cute5tupleIJiiiiEEENS1_10collective13CollectiveMmaINS1_46MainloopSm100TmaUmmaWarpSpecializedBlockScaledILi7ELi2ELi2ENS5_IJNS4_1CILi2EEESB_NSA_ILi1EEEEEEEENS5_IJNSA_ILi256EEENSA_ILi128EEESG_EEENS5_IJNS_12float_e5m2_tENS_13float_ue8m0_tEEEENS5_IJNS5_IJlSC_lEEENS4_6LayoutINS5_IJNS5_IJNS5_IJNSA_ILi32EEENSA_ILi4EEEEEEiEEESQ_NS5_IJSC_iEEEEEENS5_IJNS5_IJNS5_IJNSA_ILi16EEESO_EEEiEEENS5_IJNS5_IJNSA_ILi0EEESC_EEENSA_ILi512EEEEEENS5_IJSW_iEEEEEEEEEEESK_S13_NS4_8TiledMMAINS4_8MMA_AtomIJNS4_27SM100_MMA_MXF8F6F4_2x1SM_SSISI_SI_fSJ_Li256ELi128ELNS4_4UMMA5MajorE0ELS18_0ELNS17_7ScaleInE0ELS19_0EEEEEENSM_INS5_IJSC_SC_SC_EEENS5_IJSW_SW_SW_EEEEENS5_IJNS4_10UnderscoreES1F_S1F_EEEEENS5_IJNS4_28SM100_TMA_2SM_LOAD_MULTICASTES1I_EEENS5_IJNS4_14ComposedLayoutINS4_7SwizzleILi3ELi4ELi3EEENS4_18smem_ptr_flag_bitsILi8EEENSM_INS5_IJNSA_ILi8EEESG_EEENS5_IJSG_SC_EEEEEEENSM_INS5_IJNS5_IJNS5_IJSP_SC_EEENS5_IJSN_SC_EEEEEESC_NS5_IJSO_SC_EEEEEENS5_IJNS5_IJNS5_IJSU_SY_EEESX_EEESW_NS5_IJSC_SY_EEEEEEEEEEEvNS4_8identityENS5_IJNS4_18SM100_TMA_2SM_LOADES1I_EEES24_vS25_EENS_8epilogue10collective18CollectiveEpilogueINS29_23Sm100TmaWarpSpecializedILi4ELi2ELi32ELb1ELb0EEEJNS5_IJSG_SG_SG_EEENS5_IJNSM_ISG_SC_EENSM_ISN_SC_EEEEENS_10bfloat16_tESL_S2I_SL_NS29_6fusion15FusionCallbacksIS2D_NS2J_17LinearCombinationIS2I_fS2I_fLNS_15FloatRoundStyleE2EEES2E_S2H_JEEENS4_5SM1004TMEM4LOAD26SM100_TMEM_LOAD_32dp32b32xENS4_13SM90_TMA_LOADENS1K_INS1L_ILi2ELi4ELi3EEENS1N_ILi16EEENSM_INS5_IJS1P_SN_EEES1V_EEEENS4_39AutoVectorizingCopyWithAssumedAlignmentILi128EEENS4_14SM90_TMA_STOREES2Y_S30_S30_EEEvvEEEEvNT_6ParamsE) ;  /* 0xffffff4c02ec7950 */ /* 0x000fea0003c3ffff */
        .weak           $__internal_1_$__cuda_sm10x_tcgen05_guardrail_trap_phase_invalid_during_alloc
        .type           $__internal_1_$__cuda_sm10x_tcgen05_guardrail_trap_phase_invalid_during_alloc,@function
        .size           $__internal_1_$__cuda_sm10x_tcgen05_guardrail_trap_phase_invalid_during_alloc,($__internal_2_$__cuda_sm10x_tcgen05_guardrail_trap_unallocated_columns_being_dealloced - $__internal_1_$__cuda_sm10x_tcgen05_guardrail_trap_phase_invalid_during_alloc)
$__internal_1_$__cuda_sm10x_tcgen05_guardrail_trap_phase_invalid_during_alloc:
[----:B------:R-:W-:Y:S05]  /*b050*/  BPT.TRAP 0x1 ;  /* 0x000000040000795c */ /* 0x000fea0000300000 */
[----:B------:R-:W-:-:S04]  /*b060*/  MOV R5, 0x0 ;  /* 0x0000000000057802 */ /* 0x000fc80000000f00 */
[----:B------:R-:W-:Y:S05]  /*b070*/  RET.REL.NODEC R4 `(_ZN7cutlass13device_kernelINS_4gemm6kernel13GemmUniversalIN4cute5tupleIJiiiiEEENS1_10collective13CollectiveMmaINS1_46MainloopSm100TmaUmmaWarpSpecializedBlockScaledILi7ELi2ELi2ENS5_IJNS4_1CILi2EEESB_NSA_ILi1EEEEEEEENS5_IJNSA_ILi256EEENSA_ILi128EEESG_EEENS5_IJNS_12float_e5m2_tENS_13float_ue8m0_tEEEENS5_IJNS5_IJlSC_lEEENS4_6LayoutINS5_IJNS5_IJNS5_IJNSA_ILi32EEENSA_ILi4EEEEEEiEEESQ_NS5_IJSC_iEEEEEENS5_IJNS5_IJNS5_IJNSA_ILi16EEESO_EEEiEEENS5_IJNS5_IJNSA_ILi0EEESC_EEENSA_ILi512EEEEEENS5_IJSW_iEEEEEEEEEEESK_S13_NS4_8TiledMMAINS4_8MMA_AtomIJNS4_27SM100_MMA_MXF8F6F4_2x1SM_SSISI_SI_fSJ_Li256ELi128ELNS4_4UMMA5MajorE0ELS18_0ELNS17_7ScaleInE0ELS19_0EEEEEENSM_INS5_IJSC_SC_SC_EEENS5_IJSW_SW_SW_EEEEENS5_IJNS4_10UnderscoreES1F_S1F_EEEEENS5_IJNS4_28SM100_TMA_2SM_LOAD_MULTICASTES1I_EEENS5_IJNS4_14ComposedLayoutINS4_7SwizzleILi3ELi4ELi3EEENS4_18smem_ptr_flag_bitsILi8EEENSM_INS5_IJNSA_ILi8EEESG_EEENS5_IJSG_SC_EEEEEEENSM_INS5_IJNS5_IJNS5_IJSP_SC_EEENS5_IJSN_SC_EEEEEESC_NS5_IJSO_SC_EEEEEENS5_IJNS5_IJNS5_IJSU_SY_EEESX_EEESW_NS5_IJSC_SY_EEEEEEEEEEEvNS4_8identityENS5_IJNS4_18SM100_TMA_2SM_LOADES1I_EEES24_vS25_EENS_8epilogue10collective18CollectiveEpilogueINS29_23Sm100TmaWarpSpecializedILi4ELi2ELi32ELb1ELb0EEEJNS5_IJSG_SG_SG_EEENS5_IJNSM_ISG_SC_EENSM_ISN_SC_EEEEENS_10bfloat16_tESL_S2I_SL_NS29_6fusion15FusionCallbacksIS2D_NS2J_17LinearCombinationIS2I_fS2I_fLNS_15FloatRoundStyleE2EEES2E_S2H_JEEENS4_5SM1004TMEM4LOAD26SM100_TMEM_LOAD_32dp32b32xENS4_13SM90_TMA_LOADENS1K_INS1L_ILi2ELi4ELi3EEENS1N_ILi16EEENSM_INS5_IJS1P_SN_EEES1V_EEEENS4_39AutoVectorizingCopyWithAssumedAlignmentILi128EEENS4_14SM90_TMA_STOREES2Y_S30_S30_EEEvvEEEEvNT_6ParamsE) ;  /* 0xffffff4c04e07950 */ /* 0x000fea0003c3ffff */
        .weak           $__internal_2_$__cuda_sm10x_tcgen05_guardrail_trap_unallocated_columns_being_dealloced
        .type           $__internal_2_$__cuda_sm10x_tcgen05_guardrail_trap_unallocated_columns_being_dealloced,@function
        .size           $__internal_2_$__cuda_sm10x_tcgen05_guardrail_trap_unallocated_columns_being_dealloced,(.L_x_204 - $__internal_2_$__cuda_sm10x_tcgen05_guardrail_trap_unallocated_columns_being_dealloced)
$__internal_2_$__cuda_sm10x_tcgen05_guardrail_trap_unallocated_columns_being_dealloced:
[----:B------:R-:W-:Y:S05]  /*b080*/  BPT.TRAP 0x1 ;  /* 0x000000040000795c */ /* 0x000fea0000300000 */
[----:B------:R-:W-:-:S04]  /*b090*/  HFMA2 R3, -RZ, RZ, 0, 0 ;  /* 0x00000000ff037431 */ /* 0x000fc800000001ff */
[----:B------:R-:W-:Y:S05]  /*b0a0*/  RET.REL.NODEC R2 `(_ZN7cutlass13device_kernelINS_4gemm6kernel13GemmUniversalIN4cute5tupleIJiiiiEEENS1_10collective13CollectiveMmaINS1_46MainloopSm100TmaUmmaWarpSpecializedBlockScaledILi7ELi2ELi2ENS5_IJNS4_1CILi2EEESB_NSA_ILi1EEEEEEEENS5_IJNSA_ILi256EEENSA_ILi128EEESG_EEENS5_IJNS_12float_e5m2_tENS_13float_ue8m0_tEEEENS5_IJNS5_IJlSC_lEEENS4_6LayoutINS5_IJNS5_IJNS5_IJNSA_ILi32EEENSA_ILi4EEEEEEiEEESQ_NS5_IJSC_iEEEEEENS5_IJNS5_IJNS5_IJNSA_ILi16EEESO_EEEiEEENS5_IJNS5_IJNSA_ILi0EEESC_EEENSA_ILi512EEEEEENS5_IJSW_iEEEEEEEEEEESK_S13_NS4_8TiledMMAINS4_8MMA_AtomIJNS4_27SM100_MMA_MXF8F6F4_2x1SM_SSISI_SI_fSJ_Li256ELi128ELNS4_4UMMA5MajorE0ELS18_0ELNS17_7ScaleInE0ELS19_0EEEEEENSM_INS5_IJSC_SC_SC_EEENS5_IJSW_SW_SW_EEEEENS5_IJNS4_10UnderscoreES1F_S1F_EEEEENS5_IJNS4_28SM100_TMA_2SM_LOAD_MULTICASTES1I_EEENS5_IJNS4_14ComposedLayoutINS4_7SwizzleILi3ELi4ELi3EEENS4_18smem_ptr_flag_bitsILi8EEENSM_INS5_IJNSA_ILi8EEESG_EEENS5_IJSG_SC_EEEEEEENSM_INS5_IJNS5_IJNS5_IJSP_SC_EEENS5_IJSN_SC_EEEEEESC_NS5_IJSO_SC_EEEEEENS5_IJNS5_IJNS5_IJSU_SY_EEESX_EEESW_NS5_IJSC_SY_EEEEEEEEEEEvNS4_8identityENS5_IJNS4_18SM100_TMA_2SM_LOADES1I_EEES24_vS25_EENS_8epilogue10collective18CollectiveEpilogueINS29_23Sm100TmaWarpSpecializedILi4ELi2ELi32ELb1ELb0EEEJNS5_IJSG_SG_SG_EEENS5_IJNSM_ISG_SC_EENSM_ISN_SC_EEEEENS_10bfloat16_tESL_S2I_SL_NS29_6fusion15FusionCallbacksIS2D_NS2J_17LinearCombinationIS2I_fS2I_fLNS_15FloatRoundStyleE2EEES2E_S2H_JEEENS4_5SM1004TMEM4LOAD26SM100_TMEM_LOAD_32dp32b32xENS4_13SM90_TMA_LOADENS1K_INS1L_ILi2ELi4ELi3EEENS1N_ILi16EEENSM_INS5_IJS1P_SN_EEES1V_EEEENS4_39AutoVectorizingCopyWithAssumedAlignmentILi128EEENS4_14SM90_TMA_STOREES2Y_S30_S30_EEEvvEEEEvNT_6ParamsE) ;  /* 0xffffff4c02d47950 */ /* 0x000fea0003c3ffff */
.L_x_203:
[----:B------:R-:W-:-:S00]  /*b0b0*/  BRA `(.L_x_203) ;  /* 0xfffffffc00fc7947 */ /* 0x000fc0000383ffff */
[----:B------:R-:W-:-:S00]  /*b0c0*/  NOP ;  /* 0x0000000000007918 */ /* 0x000fc00000000000 */
        /* <DEDUP_REMOVED lines=11> */
.L_x_204:


//--------------------- .nv.global.init           --------------------------
	.section	.nv.global.init,"aw",@progbits
.nv.global.init:
	.type		$str$27,@object
	.size		$str$27,($str$28 - $str$27)
$str$27:
        /*0000*/ 	.byte	0x28, 0x61, 0x64, 0x64, 0x72, 0x65, 0x73, 0x73, 0x20, 0x26, 0x20, 0x6d, 0x61, 0x73, 0x6b, 0x29
        /*0010*/ 	.byte	0x20, 0x3d, 0x3d, 0x20, 0x30, 0x00
	.type		$str$28,@object
	.size		$str$28,($str$26 - $str$28)
$str$28:
        /*0016*/ 	.byte	0x2f, 0x74, 0x6d, 0x70, 0x2f, 0x63, 0x75, 0x74, 0x6c, 0x61, 0x73, 0x73, 0x5f, 0x73, 0x77, 0x65
        /*0026*/ 	.byte	0x65, 0x70, 0x5f, 0x73, 0x72, 0x63, 0x2f, 0x69, 0x6e, 0x63, 0x6c, 0x75, 0x64, 0x65, 0x2f, 0x63
        /*0036*/ 	.byte	0x75, 0x74, 0x65, 0x2f, 0x70, 0x6f, 0x69, 0x6e, 0x74, 0x65, 0x72, 0x5f, 0x66, 0x6c, 0x61, 0x67
        /*0046*/ 	.byte	0x67, 0x65, 0x64, 0x2e, 0x68, 0x70, 0x70, 0x00
	.type		$str$26,@object
	.size		$str$26,($str$25 - $str$26)
$str$26:
        /*004e*/ 	.byte	0x2f, 0x74, 0x6d, 0x70, 0x2f, 0x63, 0x75, 0x74, 0x6c, 0x61, 0x73, 0x73, 0x5f, 0x73, 0x77, 0x65
        /*005e*/ 	.byte	0x65, 0x70, 0x5f, 0x73, 0x72, 0x63, 0x2f, 0x69, 0x6e, 0x63, 0x6c, 0x75, 0x64, 0x65, 0x2f, 0x63
        /*006e*/ 	.byte	0x75, 0x74, 0x65, 0x2f, 0x61, 0x74, 0x6f, 0x6d, 0x2f, 0x63, 0x6f, 0x70, 0x79, 0x5f, 0x74, 0x72
        /*007e*/ 	.byte	0x61, 0x69, 0x74, 0x73, 0x5f, 0x73, 0x6d, 0x31, 0x30, 0x30, 0x2e, 0x68, 0x70, 0x70, 0x00
	.type		$str$25,@object
	.size		$str$25,(__unnamed_1 - $str$25)
$str$25:
        /*008d*/ 	.byte	0x28, 0x28, 0x75, 0x69, 0x6e, 0x74, 0x33, 0x32, 0x5f, 0x74, 0x28, 0x74, 0x68, 0x72, 0x65, 0x61
        /*009d*/ 	.byte	0x64, 0x49, 0x64, 0x78, 0x2e, 0x78, 0x29, 0x20, 0x2f, 0x20, 0x33, 0x32, 0x29, 0x20, 0x25, 0x20
        /*00ad*/ 	.byte	0x34, 0x29, 0x20, 0x3d, 0x3d, 0x20, 0x28, 0x28, 0x28, 0x74, 0x6d, 0x65, 0x6d, 0x5f, 0x61, 0x64
        /*00bd*/ 	.byte	0x64, 0x72, 0x20, 0x3e, 0x3e, 0x20, 0x31, 0x36, 0x29, 0x20, 0x2f, 0x20, 0x33, 0x32, 0x29, 0x20
        /*00cd*/ 	.byte	0x25, 0x20, 0x34, 0x29, 0x00
	.type		__unnamed_1,@object
	.size		__unnamed_1,(__unnamed_2 - __unnamed_1)
__unnamed_1:
        /*00d2*/ 	.byte	0x61, 0x75, 0x74, 0x6f, 0x20, 0x63, 0x75, 0x74, 0x65, 0x3a, 0x3a, 0x61, 0x73, 0x5f, 0x70, 0x6f
        /* <DEDUP_REMOVED lines=24> */
        /*0262*/ 	.byte	0x34, 0x30, 0x39, 0x36, 0x3e, 0x3e, 0x3e, 0x3e, 0x5d, 0x00
	.type		__unnamed_2,@object
	.size		__unnamed_2,(.L_2 - __unnamed_2)
__unnamed_2:
        /* <DEDUP_REMOVED lines=42> */
        /*050c*/ 	.byte	0x3e, 0x3e, 0x5d, 0x00
.L_2:


//--------------------- .nv.shared._ZN7cutlass13device_kernelINS_4gemm6kernel13GemmUniversalIN4cute5tupleIJiiiiEEENS1_10collective13CollectiveMmaINS1_46MainloopSm100TmaUmmaWarpSpecializedBlockScaledILi7ELi2ELi2ENS5_IJNS4_1CILi2EEESB_NSA_ILi1EEEEEEEENS5_IJNSA_ILi256EEENSA_ILi128EEESG_EEENS5_IJNS_12float_e5m2_tENS_13float_ue8m0_tEEEENS5_IJNS5_IJlSC_lEEENS4_6LayoutINS5_IJNS5_IJNS5_IJNSA_ILi32EEENSA_ILi4EEEEEEiEEESQ_NS5_IJSC_iEEEEEENS5_IJNS5_IJNS5_IJNSA_ILi16EEESO_EEEiEEENS5_IJNS5_IJNSA_ILi0EEESC_EEENSA_ILi512EEEEEENS5_IJSW_iEEEEEEEEEEESK_S13_NS4_8TiledMMAINS4_8MMA_AtomIJNS4_27SM100_MMA_MXF8F6F4_2x1SM_SSISI_SI_fSJ_Li256ELi128ELNS4_4UMMA5MajorE0ELS18_0ELNS17_7ScaleInE0ELS19_0EEEEEENSM_INS5_IJSC_SC_SC_EEENS5_IJSW_SW_SW_EEEEENS5_IJNS4_10UnderscoreES1F_S1F_EEEEENS5_IJNS4_28SM100_TMA_2SM_LOAD_MULTICASTES1I_EEENS5_IJNS4_14ComposedLayoutINS4_7SwizzleILi3ELi4ELi3EEENS4_18smem_ptr_flag_bitsILi8EEENSM_INS5_IJNSA_ILi8EEESG_EEENS5_IJSG_SC_EEEEEEENSM_INS5_IJNS5_IJNS5_IJSP_SC_EEENS5_IJSN_SC_EEEEEESC_NS5_IJSO_SC_EEEEEENS5_IJNS5_IJNS5_IJSU_SY_EEESX_EEESW_NS5_IJSC_SY_EEEEEEEEEEEvNS4_8identityENS5_IJNS4_18SM100_TMA_2SM_LOADES1I_EEES24_vS25_EENS_8epilogue10collective18CollectiveEpilogueINS29_23Sm100TmaWarpSpecializedILi4ELi2ELi32ELb1ELb0EEEJNS5_IJSG_SG_SG_EEENS5_IJNSM_ISG_SC_EENSM_ISN_SC_EEEEENS_10bfloat16_tESL_S2I_SL_NS29_6fusion15FusionCallbacksIS2D_NS2J_17LinearCombinationIS2I_fS2I_fLNS_15FloatRoundStyleE2EEES2E_S2H_JEEENS4_5SM1004TMEM4LOAD26SM100_TMEM_LOAD_32dp32b32xENS4_13SM90_TMA_LOADENS1K_INS1L_ILi2ELi4ELi3EEENS1N_ILi16EEENSM_INS5_IJS1P_SN_EEES1V_EEEENS4_39AutoVectorizingCopyWithAssumedAlignmentILi128EEENS4_14SM90_TMA_STOREES2Y_S30_S30_EEEvvEEEEvNT_6ParamsE --------------------------
	.section	.nv.shared._ZN7cutlass13device_kernelINS_4gemm6kernel13GemmUniversalIN4cute5tupleIJiiiiEEENS1_10collective13CollectiveMmaINS1_46MainloopSm100TmaUmmaWarpSpecializedBlockScaledILi7ELi2ELi2ENS5_IJNS4_1CILi2EEESB_NSA_ILi1EEEEEEEENS5_IJNSA_ILi256EEENSA_ILi128EEESG_EEENS5_IJNS_12float_e5m2_tENS_13float_ue8m0_tEEEENS5_IJNS5_IJlSC_lEEENS4_6LayoutINS5_IJNS5_IJNS5_IJNSA_ILi32EEENSA_ILi4EEEEEEiEEESQ_NS5_IJSC_iEEEEEENS5_IJNS5_IJNS5_IJNSA_ILi16EEESO_EEEiEEENS5_IJNS5_IJNSA_ILi0EEESC_EEENSA_ILi512EEEEEENS5_IJSW_iEEEEEEEEEEESK_S13_NS4_8TiledMMAINS4_8MMA_AtomIJNS4_27SM100_MMA_MXF8F6F4_2x1SM_SSISI_SI_fSJ_Li256ELi128ELNS4_4UMMA5MajorE0ELS18_0ELNS17_7ScaleInE0ELS19_0EEEEEENSM_INS5_IJSC_SC_SC_EEENS5_IJSW_SW_SW_EEEEENS5_IJNS4_10UnderscoreES1F_S1F_EEEEENS5_IJNS4_28SM100_TMA_2SM_LOAD_MULTICASTES1I_EEENS5_IJNS4_14ComposedLayoutINS4_7SwizzleILi3ELi4ELi3EEENS4_18smem_ptr_flag_bitsILi8EEENSM_INS5_IJNSA_ILi8EEESG_EEENS5_IJSG_SC_EEEEEEENSM_INS5_IJNS5_IJNS5_IJSP_SC_EEENS5_IJSN_SC_EEEEEESC_NS5_IJSO_SC_EEEEEENS5_IJNS5_IJNS5_IJSU_SY_EEESX_EEESW_NS5_IJSC_SY_EEEEEEEEEEEvNS4_8identityENS5_IJNS4_18SM100_TMA_2SM_LOADES1I_EEES24_vS25_EENS_8epilogue10collective18CollectiveEpilogueINS29_23Sm100TmaWarpSpecializedILi4ELi2ELi32ELb1ELb0EEEJNS5_IJSG_SG_SG_EEENS5_IJNSM_ISG_SC_EENSM_ISN_SC_EEEEENS_10bfloat16_tESL_S2I_SL_NS29_6fusion15FusionCallbacksIS2D_NS2J_17LinearCombinationIS2I_fS2I_fLNS_15FloatRoundStyleE2EEES2E_S2H_JEEENS4_5SM1004TMEM4LOAD26SM100_TMEM_LOAD_32dp32b32xENS4_13SM90_TMA_LOADENS1K_INS1L_ILi2ELi4ELi3EEENS1N_ILi16EEENSM_INS5_IJS1P_SN_EEES1V_EEEENS4_39AutoVectorizingCopyWithAssumedAlignmentILi128EEENS4_14SM90_TMA_STOREES2Y_S30_S30_EEEvvEEEEvNT_6ParamsE,"aw",@nobits
	.sectionflags	@""
	.align	16
	.zero		1024


//--------------------- .nv.shared.reserved.0     --------------------------
	.section	.nv.shared.reserved.0,"aw",@nobits
	.weak		__nv_reservedSMEM_offset_0_alias
	.size		__nv_reservedSMEM_offset_0_alias, 0, 64
	.other		__nv_reservedSMEM_offset_0_alias,@"STO_CUDA_RESERVED_SHARED STV_DEFAULT"
__nv_reservedSMEM_offset_0_alias:
	.zero		0
.nv.shared.reserved.0:
	.zero		64
	.weak		__nv_reservedSMEM_tcgen05_partition
	.type		__nv_reservedSMEM_tcgen05_partition,@object
	.size		__nv_reservedSMEM_tcgen05_partition,(.L_0 - __nv_reservedSMEM_tcgen05_partition)
__nv_reservedSMEM_tcgen05_partition:
	.zero		32
.L_0:


//--------------------- .nv.global                --------------------------
	.section	.nv.global,"aw",@nobits
.nv.global:
	.type		_ZN40_INTERNAL_80f29cb0_4_k_cu_e8ec5f9f_405894cute1_E,@object
	.size		_ZN40_INTERNAL_80f29cb0_4_k_cu_e8ec5f9f_405894cute1_E,(_ZN40_INTERNAL_80f29cb0_4_k_cu_e8ec5f9f_405894cuda3std3__45__cpo6cbeginE - _ZN40_INTERNAL_80f29cb0_4_k_cu_e8ec5f9f_405894cute1_E)
_ZN40_INTERNAL_80f29cb0_4_k_cu_e8ec5f9f_405894cute1_E:
	.zero		1
	.type		_ZN40_INTERNAL_80f29cb0_4_k_cu_e8ec5f9f_405894cuda3std3__45__cpo6cbeginE,@object
	.size		_ZN40_INTERNAL_80f29cb0_4_k_cu_e8ec5f9f_405894cuda3std3__45__cpo6cbeginE,(_ZN40_INTERNAL_80f29cb0_4_k_cu_e8ec5f9f_405894cuda3std3__48in_placeE - _ZN40_INTERNAL_80f29cb0_4_k_cu_e8ec5f9f_405894cuda3std3__45__cpo6cbeginE)
_ZN40_INTERNAL_80f29cb0_4_k_cu_e8ec5f9f_405894cuda3std3__45__cpo6cbeginE:
	.zero		1
	.type		_ZN40_INTERNAL_80f29cb0_4_k_cu_e8ec5f9f_405894cuda3std3__48in_placeE,@object
	.size		_ZN40_INTERNAL_80f29cb0_4_k_cu_e8ec5f9f_405894cuda3std3__48in_placeE,(_ZN40_INTERNAL_80f29cb0_4_k_cu_e8ec5f9f_405894cuda3std6ranges3__45__cpo9iter_moveE - _ZN40_INTERNAL_80f29cb0_4_k_cu_e8ec5f9f_405894cuda3std3__48in_placeE)
_ZN40_INTERNAL_80f29cb0_4_k_cu_e8ec5f9f_405894cuda3std3__48in_placeE:
	.zero		1
	.type		_ZN40_INTERNAL_80f29cb0_4_k_cu_e8ec5f9f_405894cuda3std6ranges3__45__cpo9iter_moveE,@object
	.size		_ZN40_INTERNAL_80f29cb0_4_k_cu_e8ec5f9f_405894cuda3std6ranges3__45__cpo9iter_moveE,(_ZN40_INTERNAL_80f29cb0_4_k_cu_e8ec5f9f_405894cuda3std3__45__cpo5beginE - _ZN40_INTERNAL_80f29cb0_4_k_cu_e8ec5f9f_405894cuda3std6ranges3__45__cpo9iter_moveE)
_ZN40_INTERNAL_80f29cb0_4_k_cu_e8ec5f9f_405894cuda3std6ranges3__45__cpo9iter_moveE:
	.zero		1
	.type		_ZN40_INTERNAL_80f29cb0_4_k_cu_e8ec5f9f_405894cuda3std3__45__cpo5beginE,@object
	.size		_ZN40_INTERNAL_80f29cb0_4_k_cu_e8ec5f9f_405894cuda3std3__45__cpo5beginE,(_ZN40_INTERNAL_80f29cb0_4_k_cu_e8ec5f9f_405894cuda3std3__442_GLOBAL__N__80f29cb0_4_k_cu_e8ec5f9f_405896ignoreE - _ZN40_INTERNAL_80f29cb0_4_k_cu_e8ec5f9f_405894cuda3std3__45__cpo5beginE)
_ZN40_INTERNAL_80f29cb0_4_k_cu_e8ec5f9f_405894cuda3std3__45__cpo5beginE:
	.zero		1
	.type		_ZN40_INTERNAL_80f29cb0_4_k_cu_e8ec5f9f_405894cuda3std3__442_GLOBAL__N__80f29cb0_4_k_cu_e8ec5f9f_405896ignoreE,@object
	.size		_ZN40_INTERNAL_80f29cb0_4_k_cu_e8ec5f9f_405894cuda3std3__442_GLOBAL__N__80f29cb0_4_k_cu_e8ec5f9f_405896ignoreE,(_ZN40_INTERNAL_80f29cb0_4_k_cu_e8ec5f9f_405894cute7productE - _ZN40_INTERNAL_80f29cb0_4_k_cu_e8ec5f9f_405894cuda3std3__442_GLOBAL__N__80f29cb0_4_k_cu_e8ec5f9f_405896ignoreE)
_ZN40_INTERNAL_80f29cb0_4_k_cu_e8ec5f9f_405894cuda3std3__442_GLOBAL__N__80f29cb0_4_k_cu_e8ec5f9f_405896ignoreE:
	.zero		1
	.type		_ZN40_INTERNAL_80f29cb0_4_k_cu_e8ec5f9f_405894cute7productE,@object
	.size		_ZN40_INTERNAL_80f29cb0_4_k_cu_e8ec5f9f_405894cute7productE,(_ZN40_INTERNAL_80f29cb0_4_k_cu_e8ec5f9f_405894cuda3std3__45__cpo3endE - _ZN40_INTERNAL_80f29cb0_4_k_cu_e8ec5f9f_405894cute7productE)
_ZN40_INTERNAL_80f29cb0_4_k_cu_e8ec5f9f_405894cute7productE:
	.zero		1
	.type		_ZN40_INTERNAL_80f29cb0_4_k_cu_e8ec5f9f_405894cuda3std3__45__cpo3endE,@object
	.size		_ZN40_INTERNAL_80f29cb0_4_k_cu_e8ec5f9f_405894cuda3std3__45__cpo3endE,(_ZN40_INTERNAL_80f29cb0_4_k_cu_e8ec5f9f_405894cuda3std3__419piecewise_constructE - _ZN40_INTERNAL_80f29cb0_4_k_cu_e8ec5f9f_405894cuda3std3__45__cpo3endE)
_ZN40_INTERNAL_80f29cb0_4_k_cu_e8ec5f9f_405894cuda3std3__45__cpo3endE:
	.zero		1
	.type		_ZN40_INTERNAL_80f29cb0_4_k_cu_e8ec5f9f_405894cuda3std3__419piecewise_constructE,@object
	.size		_ZN40_INTERNAL_80f29cb0_4_k_cu_e8ec5f9f_405894cuda3std3__419piecewise_constructE,(_ZN40_INTERNAL_80f29cb0_4_k_cu_e8ec5f9f_405894cuda3std3__45__cpo4cendE - _ZN40_INTERNAL_80f29cb0_4_k_cu_e8ec5f9f_405894cuda3std3__419piecewise_constructE)
_ZN40_INTERNAL_80f29cb0_4_k_cu_e8ec5f9f_405894cuda3std3__419piecewise_constructE:
	.zero		1
	.type		_ZN40_INTERNAL_80f29cb0_4_k_cu_e8ec5f9f_405894cuda3std3__45__cpo4cendE,@object
	.size		_ZN40_INTERNAL_80f29cb0_4_k_cu_e8ec5f9f_405894cuda3std3__45__cpo4cendE,(_ZN40_INTERNAL_80f29cb0_4_k_cu_e8ec5f9f_405894cuda3std6ranges3__45__cpo4swapE - _ZN40_INTERNAL_80f29cb0_4_k_cu_e8ec5f9f_405894cuda3std3__45__cpo4cendE)
_ZN40_INTERNAL_80f29cb0_4_k_cu_e8ec5f9f_405894cuda3std3__45__cpo4cendE:
	.zero		1
	.type		_ZN40_INTERNAL_80f29cb0_4_k_cu_e8ec5f9f_405894cuda3std6ranges3__45__cpo4swapE,@object
	.size		_ZN40_INTERNAL_80f29cb0_4_k_cu_e8ec5f9f_405894cuda3std6ranges3__45__cpo4swapE,(.L_10 - _ZN40_INTERNAL_80f29cb0_4_k_cu_e8ec5f9f_405894cuda3std6ranges3__45__cpo4swapE)
_ZN40_INTERNAL_80f29cb0_4_k_cu_e8ec5f9f_405894cuda3std6ranges3__45__cpo4swapE:
	.zero		1
.L_10:


//--------------------- .nv.constant0._ZN7cutlass13device_kernelINS_4gemm6kernel13GemmUniversalIN4cute5tupleIJiiiiEEENS1_10collective13CollectiveMmaINS1_46MainloopSm100TmaUmmaWarpSpecializedBlockScaledILi7ELi2ELi2ENS5_IJNS4_1CILi2EEESB_NSA_ILi1EEEEEEEENS5_IJNSA_ILi256EEENSA_ILi128EEESG_EEENS5_IJNS_12float_e5m2_tENS_13float_ue8m0_tEEEENS5_IJNS5_IJlSC_lEEENS4_6LayoutINS5_IJNS5_IJNS5_IJNSA_ILi32EEENSA_ILi4EEEEEEiEEESQ_NS5_IJSC_iEEEEEENS5_IJNS5_IJNS5_IJNSA_ILi16EEESO_EEEiEEENS5_IJNS5_IJNSA_ILi0EEESC_EEENSA_ILi512EEEEEENS5_IJSW_iEEEEEEEEEEESK_S13_NS4_8TiledMMAINS4_8MMA_AtomIJNS4_27SM100_MMA_MXF8F6F4_2x1SM_SSISI_SI_fSJ_Li256ELi128ELNS4_4UMMA5MajorE0ELS18_0ELNS17_7ScaleInE0ELS19_0EEEEEENSM_INS5_IJSC_SC_SC_EEENS5_IJSW_SW_SW_EEEEENS5_IJNS4_10UnderscoreES1F_S1F_EEEEENS5_IJNS4_28SM100_TMA_2SM_LOAD_MULTICASTES1I_EEENS5_IJNS4_14ComposedLayoutINS4_7SwizzleILi3ELi4ELi3EEENS4_18smem_ptr_flag_bitsILi8EEENSM_INS5_IJNSA_ILi8EEESG_EEENS5_IJSG_SC_EEEEEEENSM_INS5_IJNS5_IJNS5_IJSP_SC_EEENS5_IJSN_SC_EEEEEESC_NS5_IJSO_SC_EEEEEENS5_IJNS5_IJNS5_IJSU_SY_EEESX_EEESW_NS5_IJSC_SY_EEEEEEEEEEEvNS4_8identityENS5_IJNS4_18SM100_TMA_2SM_LOADES1I_EEES24_vS25_EENS_8epilogue10collective18CollectiveEpilogueINS29_23Sm100TmaWarpSpecializedILi4ELi2ELi32ELb1ELb0EEEJNS5_IJSG_SG_SG_EEENS5_IJNSM_ISG_SC_EENSM_ISN_SC_EEEEENS_10bfloat16_tESL_S2I_SL_NS29_6fusion15FusionCallbacksIS2D_NS2J_17LinearCombinationIS2I_fS2I_fLNS_15FloatRoundStyleE2EEES2E_S2H_JEEENS4_5SM1004TMEM4LOAD26SM100_TMEM_LOAD_32dp32b32xENS4_13SM90_TMA_LOADENS1K_INS1L_ILi2ELi4ELi3EEENS1N_ILi16EEENSM_INS5_IJS1P_SN_EEES1V_EEEENS4_39AutoVectorizingCopyWithAssumedAlignmentILi128EEENS4_14SM90_TMA_STOREES2Y_S30_S30_EEEvvEEEEvNT_6ParamsE --------------------------
	.section	.nv.constant0._ZN7cutlass13device_kernelINS_4gemm6kernel13GemmUniversalIN4cute5tupleIJiiiiEEENS1_10collective13CollectiveMmaINS1_46MainloopSm100TmaUmmaWarpSpecializedBlockScaledILi7ELi2ELi2ENS5_IJNS4_1CILi2EEESB_NSA_ILi1EEEEEEEENS5_IJNSA_ILi256EEENSA_ILi128EEESG_EEENS5_IJNS_12float_e5m2_tENS_13float_ue8m0_tEEEENS5_IJNS5_IJlSC_lEEENS4_6LayoutINS5_IJNS5_IJNS5_IJNSA_ILi32EEENSA_ILi4EEEEEEiEEESQ_NS5_IJSC_iEEEEEENS5_IJNS5_IJNS5_IJNSA_ILi16EEESO_EEEiEEENS5_IJNS5_IJNSA_ILi0EEESC_EEENSA_ILi512EEEEEENS5_IJSW_iEEEEEEEEEEESK_S13_NS4_8TiledMMAINS4_8MMA_AtomIJNS4_27SM100_MMA_MXF8F6F4_2x1SM_SSISI_SI_fSJ_Li256ELi128ELNS4_4UMMA5MajorE0ELS18_0ELNS17_7ScaleInE0ELS19_0EEEEEENSM_INS5_IJSC_SC_SC_EEENS5_IJSW_SW_SW_EEEEENS5_IJNS4_10UnderscoreES1F_S1F_EEEEENS5_IJNS4_28SM100_TMA_2SM_LOAD_MULTICASTES1I_EEENS5_IJNS4_14ComposedLayoutINS4_7SwizzleILi3ELi4ELi3EEENS4_18smem_ptr_flag_bitsILi8EEENSM_INS5_IJNSA_ILi8EEESG_EEENS5_IJSG_SC_EEEEEEENSM_INS5_IJNS5_IJNS5_IJSP_SC_EEENS5_IJSN_SC_EEEEEESC_NS5_IJSO_SC_EEEEEENS5_IJNS5_IJNS5_IJSU_SY_EEESX_EEESW_NS5_IJSC_SY_EEEEEEEEEEEvNS4_8identityENS5_IJNS4_18SM100_TMA_2SM_LOADES1I_EEES24_vS25_EENS_8epilogue10collective18CollectiveEpilogueINS29_23Sm100TmaWarpSpecializedILi4ELi2ELi32ELb1ELb0EEEJNS5_IJSG_SG_SG_EEENS5_IJNSM_ISG_SC_EENSM_ISN_SC_EEEEENS_10bfloat16_tESL_S2I_SL_NS29_6fusion15FusionCallbacksIS2D_NS2J_17LinearCombinationIS2I_fS2I_fLNS_15FloatRoundStyleE2EEES2E_S2H_JEEENS4_5SM1004TMEM4LOAD26SM100_TMEM_LOAD_32dp32b32xENS4_13SM90_TMA_LOADENS1K_INS1L_ILi2ELi4ELi3EEENS1N_ILi16EEENSM_INS5_IJS1P_SN_EEES1V_EEEENS4_39AutoVectorizingCopyWithAssumedAlignmentILi128EEENS4_14SM90_TMA_STOREES2Y_S30_S30_EEEvvEEEEvNT_6ParamsE,"a",@progbits
	.sectionflags	@""
	.align	4
.nv.constant0._ZN7cutlass13device_kernelINS_4gemm6kernel13GemmUniversalIN4cute5tupleIJiiiiEEENS1_10collective13CollectiveMmaINS1_46MainloopSm100TmaUmmaWarpSpecializedBlockScaledILi7ELi2ELi2ENS5_IJNS4_1CILi2EEESB_NSA_ILi1EEEEEEEENS5_IJNSA_ILi256EEENSA_ILi128EEESG_EEENS5_IJNS_12float_e5m2_tENS_13float_ue8m0_tEEEENS5_IJNS5_IJlSC_lEEENS4_6LayoutINS5_IJNS5_IJNS5_IJNSA_ILi32EEENSA_ILi4EEEEEEiEEESQ_NS5_IJSC_iEEEEEENS5_IJNS5_IJNS5_IJNSA_ILi16EEESO_EEEiEEENS5_IJNS5_IJNSA_ILi0EEESC_EEENSA_ILi512EEEEEENS5_IJSW_iEEEEEEEEEEESK_S13_NS4_8TiledMMAINS4_8MMA_AtomIJNS4_27SM100_MMA_MXF8F6F4_2x1SM_SSISI_SI_fSJ_Li256ELi128ELNS4_4UMMA5MajorE0ELS18_0ELNS17_7ScaleInE0ELS19_0EEEEEENSM_INS5_IJSC_SC_SC_EEENS5_IJSW_SW_SW_EEEEENS5_IJNS4_10UnderscoreES1F_S1F_EEEEENS5_IJNS4_28SM100_TMA_2SM_LOAD_MULTICASTES1I_EEENS5_IJNS4_14ComposedLayoutINS4_7SwizzleILi3ELi4ELi3EEENS4_18smem_ptr_flag_bitsILi8EEENSM_INS5_IJNSA_ILi8EEESG_EEENS5_IJSG_SC_EEEEEEENSM_INS5_IJNS5_IJNS5_IJSP_SC_EEENS5_IJSN_SC_EEEEEESC_NS5_IJSO_SC_EEEEEENS5_IJNS5_IJNS5_IJSU_SY_EEESX_EEESW_NS5_IJSC_SY_EEEEEEEEEEEvNS4_8identityENS5_IJNS4_18SM100_TMA_2SM_LOADES1I_EEES24_vS25_EENS_8epilogue10collective18CollectiveEpilogueINS29_23Sm100TmaWarpSpecializedILi4ELi2ELi32ELb1ELb0EEEJNS5_IJSG_SG_SG_EEENS5_IJNSM_ISG_SC_EENSM_ISN_SC_EEEEENS_10bfloat16_tESL_S2I_SL_NS29_6fusion15FusionCallbacksIS2D_NS2J_17LinearCombinationIS2I_fS2I_fLNS_15FloatRoundStyleE2EEES2E_S2H_JEEENS4_5SM1004TMEM4LOAD26SM100_TMEM_LOAD_32dp32b32xENS4_13SM90_TMA_LOADENS1K_INS1L_ILi2ELi4ELi3EEENS1N_ILi16EEENSM_INS5_IJS1P_SN_EEES1V_EEEENS4_39AutoVectorizingCopyWithAssumedAlignmentILi128EEENS4_14SM90_TMA_STOREES2Y_S30_S30_EEEvvEEEEvNT_6ParamsE:
	.zero		3968


//--------------------- SYMBOLS --------------------------

	.type		.nv.reservedSmem.offset0,@object
	.size		.nv.reservedSmem.offset0,0x4
	.type		.nv.reservedSmem.cap,@object
	.size		.nv.reservedSmem.cap,0x4
	.type		__assertfail,@function
